	.headerflags	@"EF_CUDA_TEXMODE_UNIFIED EF_CUDA_64BIT_ADDRESS EF_CUDA_SM86 EF_CUDA_VIRTUAL_SM(EF_CUDA_SM86)"
	.elftype	@"ET_EXEC"


//--------------------- .nv.info                  --------------------------
	.section	.nv.info,"",@"SHT_CUDA_INFO"
	.align	4


	//----- nvinfo : EIATTR_REGCOUNT
	.align		4
        /*0000*/ 	.byte	0x04, 0x2f
        /*0002*/ 	.short	(.L_1 - .L_0)
	.align		4
.L_0:
        /*0004*/ 	.word	index@(triton_mm)
        /*0008*/ 	.word	0x000000ff


	//----- nvinfo : EIATTR_MAX_STACK_SIZE
	.align		4
.L_1:
        /*000c*/ 	.byte	0x04, 0x23
        /*000e*/ 	.short	(.L_3 - .L_2)
	.align		4
.L_2:
        /*0010*/ 	.word	index@(triton_mm)
        /*0014*/ 	.word	0x00000000


	//----- nvinfo : EIATTR_MIN_STACK_SIZE
	.align		4
.L_3:
        /*0018*/ 	.byte	0x04, 0x12
        /*001a*/ 	.short	(.L_5 - .L_4)
	.align		4
.L_4:
        /*001c*/ 	.word	index@(triton_mm)
        /*0020*/ 	.word	0x00000348


	//----- nvinfo : EIATTR_FRAME_SIZE
	.align		4
.L_5:
        /*0024*/ 	.byte	0x04, 0x11
        /*0026*/ 	.short	(.L_7 - .L_6)
	.align		4
.L_6:
        /*0028*/ 	.word	index@(triton_mm)
        /*002c*/ 	.word	0x00000348
.L_7:


//--------------------- .nv.info.triton_mm        --------------------------
	.section	.nv.info.triton_mm,"",@"SHT_CUDA_INFO"
	.align	4


	//----- nvinfo : EIATTR_CUDA_API_VERSION
	.align		4
        /*0000*/ 	.byte	0x04, 0x37
        /*0002*/ 	.short	(.L_9 - .L_8)
.L_8:
        /*0004*/ 	.word	0x0000007b


	//----- nvinfo : EIATTR_SW2861232_WAR
	.align		4
.L_9:
        /*0008*/ 	.byte	0x01, 0x35
	.zero		2


	//----- nvinfo : EIATTR_PARAM_CBANK
	.align		4
        /*000c*/ 	.byte	0x04, 0x0a
        /*000e*/ 	.short	(.L_11 - .L_10)
	.align		4
.L_10:
        /*0010*/ 	.word	index@(.nv.constant0.triton_mm)
        /*0014*/ 	.short	0x0160
        /*0016*/ 	.short	0x001c


	//----- nvinfo : EIATTR_CBANK_PARAM_SIZE
	.align		4
.L_11:
        /*0018*/ 	.byte	0x03, 0x19
        /*001a*/ 	.short	0x001c


	//----- nvinfo : EIATTR_KPARAM_INFO
	.align		4
        /*001c*/ 	.byte	0x04, 0x17
        /*001e*/ 	.short	(.L_13 - .L_12)
.L_12:
        /*0020*/ 	.word	0x00000000
        /*0024*/ 	.short	0x0003
        /*0026*/ 	.short	0x0018
        /*0028*/ 	.byte	0x00, 0xf0, 0x11, 0x00


	//----- nvinfo : EIATTR_KPARAM_INFO
	.align		4
.L_13:
        /*002c*/ 	.byte	0x04, 0x17
        /*002e*/ 	.short	(.L_15 - .L_14)
.L_14:
        /*0030*/ 	.word	0x00000000
        /*0034*/ 	.short	0x0002
        /*0036*/ 	.short	0x0010
        /*0038*/ 	.byte	0x00, 0xf0, 0x21, 0x00


	//----- nvinfo : EIATTR_KPARAM_INFO
	.align		4
.L_15:
        /*003c*/ 	.byte	0x04, 0x17
        /*003e*/ 	.short	(.L_17 - .L_16)
.L_16:
        /*0040*/ 	.word	0x00000000
        /*0044*/ 	.short	0x0001
        /*0046*/ 	.short	0x0008
        /*0048*/ 	.byte	0x00, 0xf0, 0x21, 0x00


	//----- nvinfo : EIATTR_KPARAM_INFO
	.align		4
.L_17:
        /*004c*/ 	.byte	0x04, 0x17
        /*004e*/ 	.short	(.L_19 - .L_18)
.L_18:
        /*0050*/ 	.word	0x00000000
        /*0054*/ 	.short	0x0000
        /*0056*/ 	.short	0x0000
        /*0058*/ 	.byte	0x00, 0xf0, 0x21, 0x00


	//----- nvinfo : EIATTR_MAXREG_COUNT
	.align		4
.L_19:
        /*005c*/ 	.byte	0x03, 0x1b
        /*005e*/ 	.short	0x00ff


	//----- nvinfo : EIATTR_EXIT_INSTR_OFFSETS
	.align		4
        /*0060*/ 	.byte	0x04, 0x1c
        /*0062*/ 	.short	(.L_21 - .L_20)


	//   ....[0]....
.L_20:
        /*0064*/ 	.word	0x00000050


	//   ....[1]....
        /*0068*/ 	.word	0x000297d0


	//   ....[2]....
        /*006c*/ 	.word	0x00029820


	//----- nvinfo : EIATTR_MAX_THREADS
	.align		4
.L_21:
        /*0070*/ 	.byte	0x04, 0x05
        /*0072*/ 	.short	(.L_23 - .L_22)
.L_22:
        /*0074*/ 	.word	0x00000080
        /*0078*/ 	.word	0x00000001
        /*007c*/ 	.word	0x00000001
.L_23:


//--------------------- .nv.rel.action            --------------------------
	.section	.nv.rel.action,"",@"SHT_CUDA_RELOCINFO"
	.align	8
	.sectionentsize	8
        /*0000*/ 	.byte	0x73, 0x00, 0x00, 0x00, 0x00, 0x00, 0x00, 0x00, 0x00, 0x00, 0x00, 0x11, 0x25, 0x00, 0x05, 0x36


//--------------------- .nv.constant0.triton_mm   --------------------------
	.section	.nv.constant0.triton_mm,"a",@progbits
	.align	4
.nv.constant0.triton_mm:
	.zero		380


//--------------------- .text.triton_mm           --------------------------
	.section	.text.triton_mm,"ax",@progbits
	.sectionflags	@"SHF_BARRIERS=1"
	.sectioninfo	@"SHI_REGISTERS=255"
	.align	128
        .global         triton_mm
        .type           triton_mm,@function
        .size           triton_mm,(.L_x_3 - triton_mm)
        .other          triton_mm,@"STO_CUDA_ENTRY STV_DEFAULT"
triton_mm:
.text.triton_mm:
[----:B------:R-:W-:-:S02]  /*0000*/  MOV R1, c[0x0][0x28] ;  /* 0x00000a0000017a02 */ /* 0x000fc40000000f00 */
[----:B------:R-:W-:Y:S02]  /*0010*/  MOV R0, c[0x0][0x178] ;  /* 0x00005e0000007a02 */ /* 0x000fe40000000f00 */
[----:B------:R-:W-:-:S03]  /*0020*/  IADD3 R1, R1, -0x348, RZ ;  /* 0xfffffcb801017810 */ /* 0x000fc60007ffe0ff */
[----:B------:R-:W-:-:S05]  /*0030*/  IMAD R2, R0, 0x2198, RZ ;  /* 0x0000219800027824 */ /* 0x000fca00078e02ff */
[----:B------:R-:W-:-:S13]  /*0040*/  ISETP.NE.AND P0, PT, R2, RZ, PT ;  /* 0x000000ff0200720c */ /* 0x000fda0003f05270 */
[----:B------:R-:W-:Y:S05]  /*0050*/  @!P0 EXIT ;  /* 0x000000000000894d */ /* 0x000fea0003800000 */
[----:B------:R-:W1:Y:S01]  /*0060*/  S2R R10, SR_CTAID.X ;  /* 0x00000000000a7919 */ /* 0x000e620000002500 */
[----:B------:R-:W-:Y:S01]  /*0070*/  IMAD R0, R0, 0x32, RZ ;  /* 0x0000003200007824 */ /* 0x000fe200078e02ff */
[----:B------:R-:W-:Y:S01]  /*0080*/  MOV R53, 0x4 ;  /* 0x0000000400357802 */ /* 0x000fe20000000f00 */
[----:B------:R-:W-:Y:S01]  /*0090*/  ULDC.64 UR8, c[0x0][0x118] ;  /* 0x0000460000087ab9 */ /* 0x000fe20000000a00 */
[----:B------:R-:W-:Y:S01]  /*00a0*/  CS2R R216, SRZ ;  /* 0x0000000000d87805 */ /* 0x000fe2000001ff00 */
[----:B------:R-:W-:Y:S01]  /*00b0*/  CS2R R218, SRZ ;  /* 0x0000000000da7805 */ /* 0x000fe2000001ff00 */
[----:B------:R-:W-:Y:S01]  /*00c0*/  IADD3 R2, R0, 0x7f, RZ ;  /* 0x0000007f00027810 */ /* 0x000fe20007ffe0ff */
[----:B------:R-:W-:Y:S01]  /*00d0*/  CS2R R212, SRZ ;  /* 0x0000000000d47805 */ /* 0x000fe2000001ff00 */
[----:B------:R-:W-:Y:S01]  /*00e0*/  IABS R54, R0 ;  /* 0x0000000000367213 */ /* 0x000fe20000000000 */
[----:B------:R-:W-:Y:S01]  /*00f0*/  CS2R R214, SRZ ;  /* 0x0000000000d67805 */ /* 0x000fe2000001ff00 */
        /* <DEDUP_REMOVED lines=14> */
[----:B-1----:R-:W-:Y:S01]  /*01e0*/  SHF.R.S32.HI R3, RZ, 0x1f, R10 ;  /* 0x0000001fff037819 */ /* 0x002fe2000001140a */
[----:B------:R-:W-:Y:S01]  /*01f0*/  CS2R R180, SRZ ;  /* 0x0000000000b47805 */ /* 0x000fe2000001ff00 */
[-C--:B------:R-:W-:Y:S01]  /*0200*/  IABS R11, R10.reuse ;  /* 0x0000000a000b7213 */ /* 0x080fe20000000000 */
[----:B------:R-:W-:Y:S01]  /*0210*/  CS2R R182, SRZ ;  /* 0x0000000000b67805 */ /* 0x000fe2000001ff00 */
[----:B------:R-:W-:Y:S01]  /*0220*/  LEA.HI R4, R3, R10, RZ, 0x4 ;  /* 0x0000000a03047211 */ /* 0x000fe200078f20ff */
[----:B------:R-:W-:Y:S01]  /*0230*/  CS2R R176, SRZ ;  /* 0x0000000000b07805 */ /* 0x000fe2000001ff00 */
[----:B------:R-:W-:Y:S01]  /*0240*/  SHF.R.S32.HI R3, RZ, 0x1f, R2 ;  /* 0x0000001fff037819 */ /* 0x000fe20000011402 */
[----:B------:R-:W-:Y:S01]  /*0250*/  CS2R R178, SRZ ;  /* 0x0000000000b27805 */ /* 0x000fe2000001ff00 */
[----:B------:R-:W-:Y:S01]  /*0260*/  SHF.R.S32.HI R5, RZ, 0x4, R4 ;  /* 0x00000004ff057819 */ /* 0x000fe20000011404 */
[----:B------:R-:W-:Y:S01]  /*0270*/  CS2R R172, SRZ ;  /* 0x0000000000ac7805 */ /* 0x000fe2000001ff00 */
[----:B------:R-:W-:Y:S01]  /*0280*/  LEA.HI R3, R3, R2, RZ, 0x7 ;  /* 0x0000000203037211 */ /* 0x000fe200078f38ff */
[----:B------:R-:W-:Y:S01]  /*0290*/  CS2R R174, SRZ ;  /* 0x0000000000ae7805 */ /* 0x000fe2000001ff00 */
[----:B------:R-:W-:Y:S01]  /*02a0*/  SHF.L.U32 R6, R5, 0x3, RZ ;  /* 0x0000000305067819 */ /* 0x000fe200000006ff */
[----:B------:R-:W-:Y:S01]  /*02b0*/  UMOV UR4, URZ ;  /* 0x0000003f00047c82 */ /* 0x000fe20008000000 */
[----:B------:R-:W-:Y:S01]  /*02c0*/  LOP3.LUT R4, R4, 0xfffffff0, RZ, 0xc0, !PT ;  /* 0xfffffff004047812 */ /* 0x000fe200078ec0ff */
[----:B------:R-:W-:Y:S01]  /*02d0*/  UMOV UR6, URZ ;  /* 0x0000003f00067c82 */ /* 0x000fe20008000000 */
[----:B------:R-:W-:Y:S01]  /*02e0*/  LEA.HI.SX32 R3, R3, -R6, 0x19 ;  /* 0x8000000603037211 */ /* 0x000fe200078fcaff */
[----:B------:R-:W-:Y:S01]  /*02f0*/  UMOV UR7, URZ ;  /* 0x0000003f00077c82 */ /* 0x000fe20008000000 */
[----:B------:R-:W-:Y:S01]  /*0300*/  IADD3 R4, -R4, R10, RZ ;  /* 0x0000000a04047210 */ /* 0x000fe20007ffe1ff */
[----:B------:R-:W-:Y:S01]  /*0310*/  UMOV UR5, URZ ;  /* 0x0000003f00057c82 */ /* 0x000fe20008000000 */
[----:B------:R-:W-:-:S02]  /*0320*/  IMNMX R7, R3, 0x8, PT ;  /* 0x0000000803077817 */ /* 0x000fc40003800200 */
[----:B------:R-:W-:Y:S02]  /*0330*/  ISETP.GE.AND P1, PT, R10, RZ, PT ;  /* 0x000000ff0a00720c */ /* 0x000fe40003f26270 */
[-C--:B------:R-:W-:Y:S02]  /*0340*/  IABS R13, R7.reuse ;  /* 0x00000007000d7213 */ /* 0x080fe40000000000 */
[----:B------:R-:W-:Y:S02]  /*0350*/  IABS R12, R7 ;  /* 0x00000007000c7213 */ /* 0x000fe40000000000 */
[----:B------:R-:W1:Y:S01]  /*0360*/  I2F.RP R5, R13 ;  /* 0x0000000d00057306 */ /* 0x000e620000209400 */
[----:B------:R-:W-:-:S07]  /*0370*/  IABS R15, R4 ;  /* 0x00000004000f7213 */ /* 0x000fce0000000000 */
[----:B-1----:R-:W1:Y:S02]  /*0380*/  MUFU.RCP R5, R5 ;  /* 0x0000000500057308 */ /* 0x002e640000001000 */
[----:B-1----:R-:W-:-:S06]  /*0390*/  IADD3 R2, R5, 0xffffffe, RZ ;  /* 0x0ffffffe05027810 */ /* 0x002fcc0007ffe0ff */
[----:B------:R1:W2:Y:S02]  /*03a0*/  F2I.FTZ.U32.TRUNC.NTZ R3, R2 ;  /* 0x0000000200037305 */ /* 0x0002a4000021f000 */
[----:B-1----:R-:W-:Y:S02]  /*03b0*/  MOV R2, RZ ;  /* 0x000000ff00027202 */ /* 0x002fe40000000f00 */
[----:B--2---:R-:W-:-:S05]  /*03c0*/  IADD3 R8, RZ, -R3, RZ ;  /* 0x80000003ff087210 */ /* 0x004fca0007ffe0ff */
[----:B------:R-:W-:-:S04]  /*03d0*/  IMAD R9, R8, R13, RZ ;  /* 0x0000000d08097224 */ /* 0x000fc800078e02ff */
[----:B------:R-:W-:Y:S01]  /*03e0*/  IMAD.HI.U32 R8, R3, R9, R2 ;  /* 0x0000000903087227 */ /* 0x000fe200078e0002 */
[----:B------:R-:W-:Y:S01]  /*03f0*/  MOV R3, R11 ;  /* 0x0000000b00037202 */ /* 0x000fe20000000f00 */
[----:B------:R-:W1:Y:S01]  /*0400*/  I2F.RP R9, R54 ;  /* 0x0000003600097306 */ /* 0x000e620000209400 */
[----:B------:R-:W-:-:S03]  /*0410*/  IADD3 R11, RZ, -R12, RZ ;  /* 0x8000000cff0b7210 */ /* 0x000fc60007ffe0ff */
[----:B------:R-:W-:-:S04]  /*0420*/  IMAD.HI.U32 R2, R8, R3, RZ ;  /* 0x0000000308027227 */ /* 0x000fc800078e00ff */
[----:B------:R-:W-:Y:S02]  /*0430*/  IMAD R2, R2, R11, R3 ;  /* 0x0000000b02027224 */ /* 0x000fe400078e0203 */
[----:B------:R-:W2:Y:S01]  /*0440*/  S2R R3, SR_TID.X ;  /* 0x0000000000037919 */ /* 0x000ea20000002100 */
[----:B------:R-:W-:Y:S02]  /*0450*/  IMAD.HI.U32 R8, R8, R15, RZ ;  /* 0x0000000f08087227 */ /* 0x000fe400078e00ff */
[C---:B------:R-:W-:Y:S02]  /*0460*/  ISETP.GT.U32.AND P0, PT, R13.reuse, R2, PT ;  /* 0x000000020d00720c */ /* 0x040fe40003f04070 */
[----:B------:R-:W-:Y:S01]  /*0470*/  IMAD R10, R8, R11, R15 ;  /* 0x0000000b080a7224 */ /* 0x000fe200078e020f */
[----:B-1----:R-:W1:Y:S04]  /*0480*/  MUFU.RCP R9, R9 ;  /* 0x0000000900097308 */ /* 0x002e680000001000 */
[----:B------:R-:W-:-:S06]  /*0490*/  ISETP.GT.U32.AND P2, PT, R13, R10, PT ;  /* 0x0000000a0d00720c */ /* 0x000fcc0003f44070 */
[----:B------:R-:W-:-:S04]  /*04a0*/  @!P0 IADD3 R2, R2, -R13, RZ ;  /* 0x8000000d02028210 */ /* 0x000fc80007ffe0ff */
[----:B------:R-:W-:Y:S02]  /*04b0*/  ISETP.GT.U32.AND P0, PT, R13, R2, PT ;  /* 0x000000020d00720c */ /* 0x000fe40003f04070 */
[----:B-1----:R-:W-:Y:S02]  /*04c0*/  IADD3 R5, R9, 0xffffffe, RZ ;  /* 0x0ffffffe09057810 */ /* 0x002fe40007ffe0ff */
[----:B------:R-:W-:Y:S02]  /*04d0*/  LOP3.LUT R9, RZ, R7, RZ, 0x33, !PT ;  /* 0x00000007ff097212 */ /* 0x000fe400078e33ff */
[----:B--2---:R-:W-:Y:S02]  /*04e0*/  SHF.R.U32.HI R12, RZ, 0x4, R3 ;  /* 0x00000004ff0c7819 */ /* 0x004fe40000011603 */
[----:B------:R-:W1:Y:S01]  /*04f0*/  F2I.FTZ.U32.TRUNC.NTZ R5, R5 ;  /* 0x0000000500057305 */ /* 0x000e62000021f000 */
[----:B------:R-:W-:Y:S02]  /*0500*/  @!P2 IADD3 R10, R10, -R13, RZ ;  /* 0x8000000d0a0aa210 */ /* 0x000fe40007ffe0ff */
[----:B------:R-:W-:-:S02]  /*0510*/  @!P2 IADD3 R8, R8, 0x1, RZ ;  /* 0x000000010808a810 */ /* 0x000fc40007ffe0ff */
[----:B------:R-:W-:Y:S02]  /*0520*/  @!P0 IADD3 R2, R2, -R13, RZ ;  /* 0x8000000d02028210 */ /* 0x000fe40007ffe0ff */
[----:B------:R-:W-:Y:S02]  /*0530*/  ISETP.NE.AND P0, PT, R7, RZ, PT ;  /* 0x000000ff0700720c */ /* 0x000fe40003f05270 */
[----:B------:R-:W-:Y:S02]  /*0540*/  @!P1 IADD3 R2, -R2, RZ, RZ ;  /* 0x000000ff02029210 */ /* 0x000fe40007ffe1ff */
[----:B------:R-:W-:Y:S02]  /*0550*/  LOP3.LUT R7, R4, R7, RZ, 0x3c, !PT ;  /* 0x0000000704077212 */ /* 0x000fe400078e3cff */
[----:B------:R-:W-:Y:S02]  /*0560*/  SEL R11, R9, R2, !P0 ;  /* 0x00000002090b7207 */ /* 0x000fe40004000000 */
[----:B------:R-:W-:-:S02]  /*0570*/  MOV R4, RZ ;  /* 0x000000ff00047202 */ /* 0x000fc40000000f00 */
[----:B------:R-:W-:Y:S02]  /*0580*/  IADD3 R2, R6, R11, RZ ;  /* 0x0000000b06027210 */ /* 0x000fe40007ffe0ff */
[----:B-1----:R-:W-:Y:S02]  /*0590*/  IADD3 R15, RZ, -R5, RZ ;  /* 0x80000005ff0f7210 */ /* 0x002fe40007ffe0ff */
[----:B------:R-:W-:Y:S02]  /*05a0*/  SGXT.U32 R11, R12, 0x3 ;  /* 0x000000030c0b781a */ /* 0x000fe40000000000 */
[----:B------:R-:W-:Y:S01]  /*05b0*/  SHF.L.U32 R2, R2, 0x7, RZ ;  /* 0x0000000702027819 */ /* 0x000fe200000006ff */
[----:B------:R-:W-:Y:S01]  /*05c0*/  IMAD R15, R15, R54, RZ ;  /* 0x000000360f0f7224 */ /* 0x000fe200078e02ff */
[----:B------:R-:W-:Y:S02]  /*05d0*/  ISETP.GE.U32.AND P1, PT, R10, R13, PT ;  /* 0x0000000d0a00720c */ /* 0x000fe40003f26070 */
[----:B------:R-:W-:Y:S01]  /*05e0*/  LOP3.LUT R12, R2, R11, RZ, 0xfc, !PT ;  /* 0x0000000b020c7212 */ /* 0x000fe200078efcff */
[----:B------:R-:W-:Y:S01]  /*05f0*/  IMAD.HI.U32 R4, R5, R15, R4 ;  /* 0x0000000f05047227 */ /* 0x000fe200078e0004 */
[----:B------:R-:W-:-:S02]  /*0600*/  IABS R5, R0 ;  /* 0x0000000000057213 */ /* 0x000fc40000000000 */
[----:B------:R-:W-:Y:S02]  /*0610*/  IABS R6, R12 ;  /* 0x0000000c00067213 */ /* 0x000fe40000000000 */
[----:B------:R-:W-:Y:S02]  /*0620*/  IADD3 R41, RZ, -R5, RZ ;  /* 0x80000005ff297210 */ /* 0x000fe40007ffe0ff */
[----:B------:R-:W-:Y:S01]  /*0630*/  LOP3.LUT R14, R2, 0x8, R11, 0xfe, !PT ;  /* 0x00000008020e7812 */ /* 0x000fe200078efe0b */
[----:B------:R-:W-:Y:S01]  /*0640*/  IMAD.HI.U32 R5, R4, R6, RZ ;  /* 0x0000000604057227 */ /* 0x000fe200078e00ff */
[----:B------:R-:W-:Y:S02]  /*0650*/  ISETP.GE.AND P3, PT, R7, RZ, PT ;  /* 0x000000ff0700720c */ /* 0x000fe40003f66270 */
[----:B------:R-:W-:Y:S01]  /*0660*/  IABS R7, R14 ;  /* 0x0000000e00077213 */ /* 0x000fe20000000000 */
[----:B------:R-:W-:Y:S01]  /*0670*/  IMAD R5, R5, R41, R6 ;  /* 0x0000002905057224 */ /* 0x000fe200078e0206 */
[----:B------:R-:W-:-:S02]  /*0680*/  @P1 IADD3 R8, R8, 0x1, RZ ;  /* 0x0000000108081810 */ /* 0x000fc40007ffe0ff */
[----:B------:R-:W-:Y:S01]  /*0690*/  LOP3.LUT R16, R2, 0x10, R11, 0xfe, !PT ;  /* 0x0000001002107812 */ /* 0x000fe200078efe0b */
[----:B------:R-:W-:Y:S01]  /*06a0*/  IMAD.HI.U32 R6, R4, R7, RZ ;  /* 0x0000000704067227 */ /* 0x000fe200078e00ff */
[----:B------:R-:W-:Y:S02]  /*06b0*/  ISETP.GT.U32.AND P1, PT, R54, R5, PT ;  /* 0x000000053600720c */ /* 0x000fe40003f24070 */
[----:B------:R-:W-:Y:S01]  /*06c0*/  IABS R13, R16 ;  /* 0x00000010000d7213 */ /* 0x000fe20000000000 */
[----:B------:R-:W-:Y:S01]  /*06d0*/  IMAD R7, R6, R41, R7 ;  /* 0x0000002906077224 */ /* 0x000fe200078e0207 */
[----:B------:R-:W-:Y:S02]  /*06e0*/  LOP3.LUT R18, R2, 0x20, R11, 0xfe, !PT ;  /* 0x0000002002127812 */ /* 0x000fe400078efe0b */
[----:B------:R-:W-:Y:S01]  /*06f0*/  @!P3 IADD3 R8, -R8, RZ, RZ ;  /* 0x000000ff0808b210 */ /* 0x000fe20007ffe1ff */
[----:B------:R-:W-:Y:S01]  /*0700*/  IMAD.HI.U32 R6, R4, R13, RZ ;  /* 0x0000000d04067227 */ /* 0x000fe200078e00ff */
[----:B------:R-:W-:-:S02]  /*0710*/  ISETP.GT.U32.AND P2, PT, R54, R7, PT ;  /* 0x000000073600720c */ /* 0x000fc40003f44070 */
[----:B------:R-:W-:Y:S01]  /*0720*/  SEL R8, R9, R8, !P0 ;  /* 0x0000000809087207 */ /* 0x000fe20004000000 */
[----:B------:R-:W-:Y:S01]  /*0730*/  IMAD R9, R6, R41, R13 ;  /* 0x0000002906097224 */ /* 0x000fe200078e020d */
[----:B------:R-:W-:Y:S02]  /*0740*/  IABS R13, R18 ;  /* 0x00000012000d7213 */ /* 0x000fe40000000000 */
[-C--:B------:R-:W-:Y:S02]  /*0750*/  @!P1 IADD3 R5, R5, -R54.reuse, RZ ;  /* 0x8000003605059210 */ /* 0x080fe40007ffe0ff */
[----:B------:R-:W-:Y:S01]  /*0760*/  ISETP.GE.AND P0, PT, R12, RZ, PT ;  /* 0x000000ff0c00720c */ /* 0x000fe20003f06270 */
[----:B------:R-:W-:Y:S01]  /*0770*/  IMAD.HI.U32 R6, R4, R13, RZ ;  /* 0x0000000d04067227 */ /* 0x000fe200078e00ff */
[----:B------:R-:W-:Y:S02]  /*0780*/  ISETP.GT.U32.AND P1, PT, R54, R5, PT ;  /* 0x000000053600720c */ /* 0x000fe40003f24070 */
[----:B------:R-:W-:Y:S01]  /*0790*/  LOP3.LUT R17, R2, 0x18, R11, 0xfe, !PT ;  /* 0x0000001802117812 */ /* 0x000fe200078efe0b */
[----:B------:R-:W-:Y:S01]  /*07a0*/  IMAD R12, R6, R41, R13 ;  /* 0x00000029060c7224 */ /* 0x000fe200078e020d */
[----:B------:R-:W-:-:S02]  /*07b0*/  @!P2 IADD3 R7, R7, -R54, RZ ;  /* 0x800000360707a210 */ /* 0x000fc40007ffe0ff */
[----:B------:R-:W-:Y:S02]  /*07c0*/  ISETP.GT.U32.AND P2, PT, R54, R9, PT ;  /* 0x000000093600720c */ /* 0x000fe40003f44070 */
[----:B------:R-:W-:Y:S02]  /*07d0*/  IABS R15, R17 ;  /* 0x00000011000f7213 */ /* 0x000fe40000000000 */
[----:B------:R-:W-:Y:S02]  /*07e0*/  LOP3.LUT R19, R2, 0x28, R11, 0xfe, !PT ;  /* 0x0000002802137812 */ /* 0x000fe400078efe0b */
[----:B------:R-:W-:Y:S01]  /*07f0*/  ISETP.GE.AND P6, PT, R14, RZ, PT ;  /* 0x000000ff0e00720c */ /* 0x000fe20003fc6270 */
[----:B------:R-:W-:Y:S01]  /*0800*/  IMAD.HI.U32 R10, R4, R15, RZ ;  /* 0x0000000f040a7227 */ /* 0x000fe200078e00ff */
[----:B------:R-:W-:Y:S02]  /*0810*/  @!P1 IADD3 R5, R5, -R54, RZ ;  /* 0x8000003605059210 */ /* 0x000fe40007ffe0ff */
[----:B------:R-:W-:Y:S01]  /*0820*/  ISETP.GT.U32.AND P1, PT, R54, R12, PT ;  /* 0x0000000c3600720c */ /* 0x000fe20003f24070 */
[----:B------:R-:W-:Y:S01]  /*0830*/  IMAD R10, R10, R41, R15 ;  /* 0x000000290a0a7224 */ /* 0x000fe200078e020f */
[----:B------:R-:W-:-:S02]  /*0840*/  IABS R14, R19 ;  /* 0x00000013000e7213 */ /* 0x000fc40000000000 */
[----:B------:R-:W-:Y:S02]  /*0850*/  @!P2 IADD3 R9, R9, -R54, RZ ;  /* 0x800000360909a210 */ /* 0x000fe40007ffe0ff */
[----:B------:R-:W-:Y:S02]  /*0860*/  MOV R13, R14 ;  /* 0x0000000e000d7202 */ /* 0x000fe40000000f00 */
[----:B------:R-:W-:Y:S02]  /*0870*/  LOP3.LUT R20, R2, 0x30, R11, 0xfe, !PT ;  /* 0x0000003002147812 */ /* 0x000fe400078efe0b */
[----:B------:R-:W-:Y:S01]  /*0880*/  ISETP.GT.U32.AND P4, PT, R54, R10, PT ;  /* 0x0000000a3600720c */ /* 0x000fe20003f84070 */
[----:B------:R-:W-:Y:S01]  /*0890*/  IMAD.HI.U32 R6, R4, R13, RZ ;  /* 0x0000000d04067227 */ /* 0x000fe200078e00ff */
[----:B------:R-:W-:Y:S02]  /*08a0*/  ISETP.GT.U32.AND P2, PT, R54, R9, PT ;  /* 0x000000093600720c */ /* 0x000fe40003f44070 */
[----:B------:R-:W-:Y:S01]  /*08b0*/  @!P1 IADD3 R12, R12, -R54, RZ ;  /* 0x800000360c0c9210 */ /* 0x000fe20007ffe0ff */
[----:B------:R-:W-:Y:S01]  /*08c0*/  IMAD R13, R6, R41, R13 ;  /* 0x00000029060d7224 */ /* 0x000fe200078e020d */
[----:B------:R-:W-:-:S02]  /*08d0*/  IABS R15, R20 ;  /* 0x00000014000f7213 */ /* 0x000fc40000000000 */
[----:B------:R-:W-:Y:S02]  /*08e0*/  ISETP.GE.AND P5, PT, R16, RZ, PT ;  /* 0x000000ff1000720c */ /* 0x000fe40003fa6270 */
[----:B------:R-:W-:Y:S01]  /*08f0*/  ISETP.GT.U32.AND P1, PT, R54, R12, PT ;  /* 0x0000000c3600720c */ /* 0x000fe20003f24070 */
[----:B------:R-:W-:Y:S01]  /*0900*/  IMAD.HI.U32 R14, R4, R15, RZ ;  /* 0x0000000f040e7227 */ /* 0x000fe200078e00ff */
[----:B------:R-:W-:Y:S02]  /*0910*/  ISETP.GT.U32.AND P3, PT, R54, R7, PT ;  /* 0x000000073600720c */ /* 0x000fe40003f64070 */
[----:B------:R-:W-:Y:S01]  /*0920*/  MOV R6, R5 ;  /* 0x0000000500067202 */ /* 0x000fe20000000f00 */
[----:B------:R-:W-:Y:S01]  /*0930*/  IMAD R14, R14, R41, R15 ;  /* 0x000000290e0e7224 */ /* 0x000fe200078e020f */
[----:B------:R-:W-:Y:S02]  /*0940*/  LOP3.LUT R5, R2, 0x38, R11, 0xfe, !PT ;  /* 0x0000003802057812 */ /* 0x000fe400078efe0b */
[----:B------:R-:W-:-:S02]  /*0950*/  @!P4 IADD3 R10, R10, -R54, RZ ;  /* 0x800000360a0ac210 */ /* 0x000fc40007ffe0ff */
[----:B------:R-:W-:Y:S02]  /*0960*/  @!P2 IADD3 R9, R9, -R54, RZ ;  /* 0x800000360909a210 */ /* 0x000fe40007ffe0ff */
[----:B------:R-:W-:Y:S02]  /*0970*/  ISETP.GE.AND P4, PT, R18, RZ, PT ;  /* 0x000000ff1200720c */ /* 0x000fe40003f86270 */
[----:B------:R-:W-:Y:S02]  /*0980*/  IABS R16, R5 ;  /* 0x0000000500107213 */ /* 0x000fe40000000000 */
[----:B------:R-:W-:Y:S02]  /*0990*/  @!P0 IADD3 R6, -R6, RZ, RZ ;  /* 0x000000ff06068210 */ /* 0x000fe40007ffe1ff */
[C---:B------:R-:W-:Y:S02]  /*09a0*/  ISETP.GT.U32.AND P0, PT, R54.reuse, R10, PT ;  /* 0x0000000a3600720c */ /* 0x040fe40003f04070 */
[----:B------:R-:W-:-:S02]  /*09b0*/  ISETP.GT.U32.AND P2, PT, R54, R13, PT ;  /* 0x0000000d3600720c */ /* 0x000fc40003f44070 */
[----:B------:R-:W-:Y:S02]  /*09c0*/  @!P5 IADD3 R9, -R9, RZ, RZ ;  /* 0x000000ff0909d210 */ /* 0x000fe40007ffe1ff */
[----:B------:R-:W-:Y:S02]  /*09d0*/  @!P1 IADD3 R12, R12, -R54, RZ ;  /* 0x800000360c0c9210 */ /* 0x000fe40007ffe0ff */
[----:B------:R-:W-:Y:S02]  /*09e0*/  ISETP.GT.U32.AND P5, PT, R54, R14, PT ;  /* 0x0000000e3600720c */ /* 0x000fe40003fa4070 */
[----:B------:R-:W-:Y:S01]  /*09f0*/  ISETP.GE.AND P1, PT, R5, RZ, PT ;  /* 0x000000ff0500720c */ /* 0x000fe20003f26270 */
[----:B------:R-:W-:Y:S01]  /*0a00*/  IMAD.HI.U32 R5, R4, R16, RZ ;  /* 0x0000001004057227 */ /* 0x000fe200078e00ff */
[----:B------:R-:W-:Y:S02]  /*0a10*/  @!P3 IADD3 R7, R7, -R54, RZ ;  /* 0x800000360707b210 */ /* 0x000fe40007ffe0ff */
[----:B------:R-:W-:Y:S01]  /*0a20*/  ISETP.GE.AND P3, PT, R17, RZ, PT ;  /* 0x000000ff1100720c */ /* 0x000fe20003f66270 */
[----:B------:R-:W-:Y:S01]  /*0a30*/  IMAD R5, R5, R41, R16 ;  /* 0x0000002905057224 */ /* 0x000fe200078e0210 */
[----:B------:R-:W-:-:S02]  /*0a40*/  @!P4 IADD3 R12, -R12, RZ, RZ ;  /* 0x000000ff0c0cc210 */ /* 0x000fc40007ffe1ff */
[----:B------:R-:W-:Y:S02]  /*0a50*/  LOP3.LUT R17, R2, 0x40, R11, 0xfe, !PT ;  /* 0x0000004002117812 */ /* 0x000fe400078efe0b */
[----:B------:R-:W-:Y:S02]  /*0a60*/  ISETP.GT.U32.AND P4, PT, R54, R5, PT ;  /* 0x000000053600720c */ /* 0x000fe40003f84070 */
[-C--:B------:R-:W-:Y:S02]  /*0a70*/  @!P0 IADD3 R10, R10, -R54.reuse, RZ ;  /* 0x800000360a0a8210 */ /* 0x080fe40007ffe0ff */
[-C--:B------:R-:W-:Y:S02]  /*0a80*/  @!P2 IADD3 R13, R13, -R54.reuse, RZ ;  /* 0x800000360d0da210 */ /* 0x080fe40007ffe0ff */
[----:B------:R-:W-:Y:S02]  /*0a90*/  @!P5 IADD3 R14, R14, -R54, RZ ;  /* 0x800000360e0ed210 */ /* 0x000fe40007ffe0ff */
[----:B------:R-:W-:-:S02]  /*0aa0*/  IABS R18, R17 ;  /* 0x0000001100127213 */ /* 0x000fc40000000000 */
[----:B------:R-:W-:Y:S02]  /*0ab0*/  @!P3 IADD3 R10, -R10, RZ, RZ ;  /* 0x000000ff0a0ab210 */ /* 0x000fe40007ffe1ff */
[----:B------:R-:W-:Y:S01]  /*0ac0*/  ISETP.GT.U32.AND P5, PT, R54, R13, PT ;  /* 0x0000000d3600720c */ /* 0x000fe20003fa4070 */
[----:B------:R-:W-:Y:S01]  /*0ad0*/  IMAD.HI.U32 R15, R4, R18, RZ ;  /* 0x00000012040f7227 */ /* 0x000fe200078e00ff */
[----:B------:R-:W-:Y:S02]  /*0ae0*/  SHF.L.U32 R45, R8, 0x7, RZ ;  /* 0x00000007082d7819 */ /* 0x000fe400000006ff */
[----:B------:R-:W-:Y:S01]  /*0af0*/  ISETP.GT.U32.AND P3, PT, R54, R14, PT ;  /* 0x0000000e3600720c */ /* 0x000fe20003f64070 */
[----:B------:R-:W-:Y:S01]  /*0b00*/  IMAD R15, R15, R41, R18 ;  /* 0x000000290f0f7224 */ /* 0x000fe200078e0212 */
[----:B------:R-:W-:Y:S01]  /*0b10*/  LOP3.LUT R51, R45, R11, RZ, 0xfc, !PT ;  /* 0x0000000b2d337212 */ /* 0x000fe200078efcff */
[----:B------:R-:W-:Y:S01]  /*0b20*/  STL [R1+0x1c8], R45 ;  /* 0x0001c82d01007387 */ /* 0x000fe20000100800 */
[----:B------:R-:W-:-:S02]  /*0b30*/  LOP3.LUT R8, R2, 0x48, R11, 0xfe, !PT ;  /* 0x0000004802087812 */ /* 0x000fc400078efe0b */
[----:B------:R-:W-:Y:S01]  /*0b40*/  @!P4 IADD3 R5, R5, -R54, RZ ;  /* 0x800000360505c210 */ /* 0x000fe20007ffe0ff */
[----:B------:R-:W-:Y:S01]  /*0b50*/  IMAD.HI R16, R51, 0x2fa0be83, RZ ;  /* 0x2fa0be8333107827 */ /* 0x000fe200078e02ff */
[----:B------:R-:W-:Y:S02]  /*0b60*/  LOP3.LUT R32, R45, 0x8, R11, 0xfe, !PT ;  /* 0x000000082d207812 */ /* 0x000fe400078efe0b */
[----:B------:R-:W-:Y:S02]  /*0b70*/  IABS R21, R8 ;  /* 0x0000000800157213 */ /* 0x000fe40000000000 */
[----:B------:R-:W-:Y:S01]  /*0b80*/  ISETP.GT.U32.AND P4, PT, R54, R5, PT ;  /* 0x000000053600720c */ /* 0x000fe20003f84070 */
[----:B------:R-:W-:Y:S01]  /*0b90*/  IMAD.HI R18, R32, 0x2fa0be83, RZ ;  /* 0x2fa0be8320127827 */ /* 0x000fe200078e02ff */
[----:B------:R-:W-:Y:S02]  /*0ba0*/  @!P5 IADD3 R13, R13, -R54, RZ ;  /* 0x800000360d0dd210 */ /* 0x000fe40007ffe0ff */
[----:B------:R-:W-:-:S02]  /*0bb0*/  ISETP.GE.AND P2, PT, R17, RZ, PT ;  /* 0x000000ff1100720c */ /* 0x000fc40003f46270 */
[----:B------:R-:W-:Y:S02]  /*0bc0*/  ISETP.GT.U32.AND P5, PT, R54, R15, PT ;  /* 0x0000000f3600720c */ /* 0x000fe40003fa4070 */
[----:B------:R-:W-:Y:S02]  /*0bd0*/  @!P3 IADD3 R14, R14, -R54, RZ ;  /* 0x800000360e0eb210 */ /* 0x000fe40007ffe0ff */
[----:B------:R-:W-:Y:S02]  /*0be0*/  SHF.R.U32.HI R17, RZ, 0x1f, R16 ;  /* 0x0000001fff117819 */ /* 0x000fe40000011610 */
[----:B------:R-:W-:Y:S01]  /*0bf0*/  ISETP.GE.AND P3, PT, R8, RZ, PT ;  /* 0x000000ff0800720c */ /* 0x000fe20003f66270 */
[----:B------:R-:W-:Y:S01]  /*0c00*/  IMAD.HI.U32 R8, R4, R21, RZ ;  /* 0x0000001504087227 */ /* 0x000fe200078e00ff */
[----:B------:R-:W-:Y:S02]  /*0c10*/  ISETP.GE.AND P0, PT, R20, RZ, PT ;  /* 0x000000ff1400720c */ /* 0x000fe40003f06270 */
[----:B------:R-:W-:-:S02]  /*0c20*/  @!P6 IADD3 R7, -R7, RZ, RZ ;  /* 0x000000ff0707e210 */ /* 0x000fc40007ffe1ff */
[----:B------:R-:W-:Y:S01]  /*0c30*/  LEA.HI.SX32 R22, R16, R17, 0x1b ;  /* 0x0000001110167211 */ /* 0x000fe200078fdaff */
[----:B------:R-:W-:Y:S01]  /*0c40*/  IMAD R16, R8, R41, R21 ;  /* 0x0000002908107224 */ /* 0x000fe200078e0215 */
[----:B------:R-:W-:Y:S02]  /*0c50*/  ISETP.GE.AND P6, PT, R19, RZ, PT ;  /* 0x000000ff1300720c */ /* 0x000fe40003fc6270 */
[----:B------:R-:W-:Y:S01]  /*0c60*/  SHF.R.U32.HI R19, RZ, 0x1f, R18 ;  /* 0x0000001fff137819 */ /* 0x000fe20000011612 */
[----:B------:R-:W-:Y:S01]  /*0c70*/  IMAD R22, R22, -0xac, R51 ;  /* 0xffffff5416167824 */ /* 0x000fe200078e0233 */
[----:B------:R-:W-:Y:S02]  /*0c80*/  LOP3.LUT R34, R45, 0x10, R11, 0xfe, !PT ;  /* 0x000000102d227812 */ /* 0x000fe400078efe0b */
[----:B------:R-:W-:Y:S02]  /*0c90*/  @!P4 IADD3 R5, R5, -R54, RZ ;  /* 0x800000360505c210 */ /* 0x000fe40007ffe0ff */
[----:B------:R-:W-:Y:S01]  /*0ca0*/  LEA.HI.SX32 R23, R18, R19, 0x1b ;  /* 0x0000001312177211 */ /* 0x000fe200078fdaff */
[----:B------:R-:W-:Y:S01]  /*0cb0*/  IMAD.HI R17, R34, 0x2fa0be83, RZ ;  /* 0x2fa0be8322117827 */ /* 0x000fe200078e02ff */
[----:B------:R-:W-:-:S02]  /*0cc0*/  ISETP.GT.U32.AND P4, PT, R54, R16, PT ;  /* 0x000000103600720c */ /* 0x000fc40003f84070 */
[C-C-:B------:R-:W-:Y:S02]  /*0cd0*/  LOP3.LUT R8, R2.reuse, 0x50, R11.reuse, 0xfe, !PT ;  /* 0x0000005002087812 */ /* 0x140fe400078efe0b */
[----:B------:R-:W-:Y:S02]  /*0ce0*/  LOP3.LUT R18, R2, 0x58, R11, 0xfe, !PT ;  /* 0x0000005802127812 */ /* 0x000fe400078efe0b */
[----:B------:R-:W-:Y:S02]  /*0cf0*/  @!P5 IADD3 R15, R15, -R54, RZ ;  /* 0x800000360f0fd210 */ /* 0x000fe40007ffe0ff */
[----:B------:R-:W-:Y:S02]  /*0d00*/  @!P0 IADD3 R14, -R14, RZ, RZ ;  /* 0x000000ff0e0e8210 */ /* 0x000fe40007ffe1ff */
[----:B------:R-:W-:Y:S02]  /*0d10*/  IABS R19, R8 ;  /* 0x0000000800137213 */ /* 0x000fe40000000000 */
[----:B------:R-:W-:-:S02]  /*0d20*/  ISETP.GE.AND P0, PT, R18, RZ, PT ;  /* 0x000000ff1200720c */ /* 0x000fc40003f06270 */
[----:B------:R-:W-:Y:S02]  /*0d30*/  IABS R21, R18 ;  /* 0x0000001200157213 */ /* 0x000fe40000000000 */
[----:B------:R-:W-:Y:S02]  /*0d40*/  ISETP.GT.U32.AND P5, PT, R54, R15, PT ;  /* 0x0000000f3600720c */ /* 0x000fe40003fa4070 */
[----:B------:R-:W-:Y:S02]  /*0d50*/  SHF.R.U32.HI R18, RZ, 0x1f, R17 ;  /* 0x0000001fff127819 */ /* 0x000fe40000011611 */
[----:B------:R-:W-:Y:S02]  /*0d60*/  @!P6 IADD3 R13, -R13, RZ, RZ ;  /* 0x000000ff0d0de210 */ /* 0x000fe40007ffe1ff */
[----:B------:R-:W-:Y:S01]  /*0d70*/  ISETP.GE.AND P6, PT, R8, RZ, PT ;  /* 0x000000ff0800720c */ /* 0x000fe20003fc6270 */
[----:B------:R-:W-:Y:S01]  /*0d80*/  IMAD.HI.U32 R8, R4, R19, RZ ;  /* 0x0000001304087227 */ /* 0x000fe200078e00ff */
[----:B------:R-:W-:-:S02]  /*0d90*/  LEA.HI.SX32 R25, R17, R18, 0x1b ;  /* 0x0000001211197211 */ /* 0x000fc400078fdaff */
[----:B------:R-:W-:Y:S01]  /*0da0*/  MOV R18, R21 ;  /* 0x0000001500127202 */ /* 0x000fe20000000f00 */
[----:B------:R-:W-:Y:S01]  /*0db0*/  IMAD R17, R8, R41, R19 ;  /* 0x0000002908117224 */ /* 0x000fe200078e0213 */
[----:B------:R-:W-:Y:S02]  /*0dc0*/  @!P4 IADD3 R16, R16, -R54, RZ ;  /* 0x800000361010c210 */ /* 0x000fe40007ffe0ff */
[----:B------:R-:W-:Y:S01]  /*0dd0*/  MOV R8, R5 ;  /* 0x0000000500087202 */ /* 0x000fe20000000f00 */
[----:B------:R-:W-:Y:S01]  /*0de0*/  IMAD.HI.U32 R5, R4, R18, RZ ;  /* 0x0000001204057227 */ /* 0x000fe200078e00ff */
[----:B------:R-:W-:Y:S02]  /*0df0*/  LOP3.LUT R20, R2, 0x60, R11, 0xfe, !PT ;  /* 0x0000006002147812 */ /* 0x000fe400078efe0b */
[----:B------:R-:W-:Y:S01]  /*0e00*/  ISETP.GT.U32.AND P4, PT, R54, R16, PT ;  /* 0x000000103600720c */ /* 0x000fe20003f84070 */
[----:B------:R-:W-:Y:S01]  /*0e10*/  IMAD R18, R5, R41, R18 ;  /* 0x0000002905127224 */ /* 0x000fe200078e0212 */
[----:B------:R-:W-:-:S02]  /*0e20*/  @!P5 IADD3 R15, R15, -R54, RZ ;  /* 0x800000360f0fd210 */ /* 0x000fc40007ffe0ff */
[----:B------:R-:W-:Y:S02]  /*0e30*/  ISETP.GE.AND P5, PT, R20, RZ, PT ;  /* 0x000000ff1400720c */ /* 0x000fe40003fa6270 */
[----:B------:R-:W-:Y:S02]  /*0e40*/  IABS R20, R20 ;  /* 0x0000001400147213 */ /* 0x000fe40000000000 */
[----:B------:R-:W-:Y:S02]  /*0e50*/  @!P2 IADD3 R15, -R15, RZ, RZ ;  /* 0x000000ff0f0fa210 */ /* 0x000fe40007ffe1ff */
[----:B------:R-:W-:Y:S01]  /*0e60*/  ISETP.GT.U32.AND P2, PT, R54, R18, PT ;  /* 0x000000123600720c */ /* 0x000fe20003f44070 */
[----:B------:R-:W-:Y:S01]  /*0e70*/  IMAD.HI.U32 R19, R4, R20, RZ ;  /* 0x0000001404137227 */ /* 0x000fe200078e00ff */
[--C-:B------:R-:W-:Y:S02]  /*0e80*/  LOP3.LUT R5, R2, 0x68, R11.reuse, 0xfe, !PT ;  /* 0x0000006802057812 */ /* 0x100fe400078efe0b */
[----:B------:R-:W-:Y:S01]  /*0e90*/  @!P4 IADD3 R16, R16, -R54, RZ ;  /* 0x800000361010c210 */ /* 0x000fe20007ffe0ff */
[----:B------:R-:W-:Y:S01]  /*0ea0*/  IMAD R19, R19, R41, R20 ;  /* 0x0000002913137224 */ /* 0x000fe200078e0214 */
[----:B------:R-:W-:-:S02]  /*0eb0*/  LOP3.LUT R36, R45, 0x18, R11, 0xfe, !PT ;  /* 0x000000182d247812 */ /* 0x000fc400078efe0b */
[----:B------:R-:W-:Y:S02]  /*0ec0*/  @!P3 IADD3 R16, -R16, RZ, RZ ;  /* 0x000000ff1010b210 */ /* 0x000fe40007ffe1ff */
[----:B------:R-:W-:Y:S01]  /*0ed0*/  ISETP.GT.U32.AND P3, PT, R54, R19, PT ;  /* 0x000000133600720c */ /* 0x000fe20003f64070 */
[----:B------:R-:W-:Y:S01]  /*0ee0*/  IMAD.HI R21, R36, 0x2fa0be83, RZ ;  /* 0x2fa0be8324157827 */ /* 0x000fe200078e02ff */
[----:B------:R-:W-:Y:S02]  /*0ef0*/  LOP3.LUT R40, R45, 0x28, R11, 0xfe, !PT ;  /* 0x000000282d287812 */ /* 0x000fe400078efe0b */
[----:B------:R-:W-:Y:S02]  /*0f00*/  IABS R20, R5 ;  /* 0x0000000500147213 */ /* 0x000fe40000000000 */
[----:B------:R-:W-:Y:S01]  /*0f10*/  @!P2 IADD3 R18, R18, -R54, RZ ;  /* 0x800000361212a210 */ /* 0x000fe20007ffe0ff */
[----:B------:R-:W-:Y:S01]  /*0f20*/  IMAD.HI R28, R40, 0x2fa0be83, RZ ;  /* 0x2fa0be83281c7827 */ /* 0x000fe200078e02ff */
[----:B------:R-:W-:-:S02]  /*0f30*/  ISETP.GE.AND P4, PT, R5, RZ, PT ;  /* 0x000000ff0500720c */ /* 0x000fc40003f86270 */
[----:B------:R-:W-:Y:S01]  /*0f40*/  ISETP.GT.U32.AND P2, PT, R54, R18, PT ;  /* 0x000000123600720c */ /* 0x000fe20003f44070 */
[----:B------:R-:W-:Y:S01]  /*0f50*/  IMAD.HI.U32 R5, R4, R20, RZ ;  /* 0x0000001404057227 */ /* 0x000fe200078e00ff */
[----:B------:R-:W-:Y:S02]  /*0f60*/  SHF.R.U32.HI R24, RZ, 0x1f, R21 ;  /* 0x0000001fff187819 */ /* 0x000fe40000011615 */
[--C-:B------:R-:W-:Y:S01]  /*0f70*/  LOP3.LUT R42, R45, 0x30, R11.reuse, 0xfe, !PT ;  /* 0x000000302d2a7812 */ /* 0x100fe200078efe0b */
[----:B------:R-:W-:Y:S01]  /*0f80*/  IMAD R20, R5, R41, R20 ;  /* 0x0000002905147224 */ /* 0x000fe200078e0214 */
[----:B------:R-:W-:Y:S02]  /*0f90*/  SHF.R.U32.HI R31, RZ, 0x1f, R28 ;  /* 0x0000001fff1f7819 */ /* 0x000fe4000001161c */
[----:B------:R-:W-:Y:S02]  /*0fa0*/  LOP3.LUT R5, R2, 0x70, R11, 0xfe, !PT ;  /* 0x0000007002057812 */ /* 0x000fe400078efe0b */
[----:B------:R-:W-:-:S02]  /*0fb0*/  @!P3 IADD3 R19, R19, -R54, RZ ;  /* 0x800000361313b210 */ /* 0x000fc40007ffe0ff */
[----:B------:R-:W-:Y:S01]  /*0fc0*/  LEA.HI.SX32 R27, R21, R24, 0x1b ;  /* 0x00000018151b7211 */ /* 0x000fe200078fdaff */
[----:B------:R-:W-:Y:S01]  /*0fd0*/  IMAD.HI R21, R42, 0x2fa0be83, RZ ;  /* 0x2fa0be832a157827 */ /* 0x000fe200078e02ff */
[----:B------:R-:W-:Y:S02]  /*0fe0*/  LEA.HI.SX32 R31, R28, R31, 0x1b ;  /* 0x0000001f1c1f7211 */ /* 0x000fe400078fdaff */
[----:B------:R-:W-:Y:S02]  /*0ff0*/  IABS R28, R5 ;  /* 0x00000005001c7213 */ /* 0x000fe40000000000 */
[----:B------:R-:W-:Y:S02]  /*1000*/  ISETP.GT.U32.AND P3, PT, R54, R19, PT ;  /* 0x000000133600720c */ /* 0x000fe40003f64070 */
[----:B------:R-:W-:Y:S02]  /*1010*/  @!P1 IADD3 R8, -R8, RZ, RZ ;  /* 0x000000ff08089210 */ /* 0x000fe40007ffe1ff */
[----:B------:R-:W-:-:S02]  /*1020*/  @!P2 IADD3 R18, R18, -R54, RZ ;  /* 0x800000361212a210 */ /* 0x000fc40007ffe0ff */
[----:B------:R-:W-:Y:S02]  /*1030*/  ISETP.GT.U32.AND P1, PT, R54, R17, PT ;  /* 0x000000113600720c */ /* 0x000fe40003f24070 */
[----:B------:R-:W-:Y:S01]  /*1040*/  ISETP.GE.AND P2, PT, R5, RZ, PT ;  /* 0x000000ff0500720c */ /* 0x000fe20003f46270 */
[----:B------:R-:W-:Y:S01]  /*1050*/  IMAD.HI.U32 R5, R4, R28, RZ ;  /* 0x0000001c04057227 */ /* 0x000fe200078e00ff */
[----:B------:R-:W-:Y:S02]  /*1060*/  SHF.R.U32.HI R24, RZ, 0x1f, R21 ;  /* 0x0000001fff187819 */ /* 0x000fe40000011615 */
[----:B------:R-:W-:Y:S02]  /*1070*/  SHF.R.U32.HI R30, RZ, 0x5, R3 ;  /* 0x00000005ff1e7819 */ /* 0x000fe40000011603 */
[----:B------:R-:W-:Y:S01]  /*1080*/  LEA.HI.SX32 R33, R21, R24, 0x1b ;  /* 0x0000001815217211 */ /* 0x000fe200078fdaff */
[----:B------:R-:W-:Y:S01]  /*1090*/  IMAD R21, R5, R41, R28 ;  /* 0x0000002905157224 */ /* 0x000fe200078e021c */
[----:B------:R-:W-:-:S02]  /*10a0*/  @!P3 IADD3 R19, R19, -R54, RZ ;  /* 0x800000361313b210 */ /* 0x000fc40007ffe0ff */
[----:B------:R-:W-:Y:S02]  /*10b0*/  SGXT.U32 R5, R30, 0x2 ;  /* 0x000000021e05781a */ /* 0x000fe40000000000 */
[----:B------:R-:W-:Y:S02]  /*10c0*/  ISETP.GT.U32.AND P3, PT, R54, R21, PT ;  /* 0x000000153600720c */ /* 0x000fe40003f64070 */
[----:B------:R-:W-:Y:S02]  /*10d0*/  @!P1 IADD3 R17, R17, -R54, RZ ;  /* 0x8000003611119210 */ /* 0x000fe40007ffe0ff */
[----:B------:R-:W-:Y:S02]  /*10e0*/  LOP3.LUT R24, R2, R5, RZ, 0xfc, !PT ;  /* 0x0000000502187212 */ /* 0x000fe400078efcff */
[----:B------:R-:W-:Y:S02]  /*10f0*/  ISETP.GT.U32.AND P1, PT, R54, R17, PT ;  /* 0x000000113600720c */ /* 0x000fe40003f24070 */
[--C-:B------:R-:W-:Y:S01]  /*1100*/  LOP3.LUT R5, R2, 0x78, R11.reuse, 0xfe, !PT ;  /* 0x0000007802057812 */ /* 0x100fe200078efe0b */
[----:B------:R1:W-:Y:S01]  /*1110*/  STL [R1+0x184], R24 ;  /* 0x0001841801007387 */ /* 0x0003e20000100800 */
[----:B------:R-:W-:-:S02]  /*1120*/  LOP3.LUT R38, R45, 0x20, R11, 0xfe, !PT ;  /* 0x000000202d267812 */ /* 0x000fc400078efe0b */
[----:B------:R-:W-:Y:S02]  /*1130*/  IABS R43, R5 ;  /* 0x00000005002b7213 */ /* 0x000fe40000000000 */
[-C--:B------:R-:W-:Y:S01]  /*1140*/  @!P3 IADD3 R21, R21, -R54.reuse, RZ ;  /* 0x800000361515b210 */ /* 0x080fe20007ffe0ff */
[----:B------:R-:W-:Y:S01]  /*1150*/  IMAD.HI R26, R38, 0x2fa0be83, RZ ;  /* 0x2fa0be83261a7827 */ /* 0x000fe200078e02ff */
[----:B------:R-:W-:Y:S02]  /*1160*/  LOP3.LUT R44, R45, 0x38, R11, 0xfe, !PT ;  /* 0x000000382d2c7812 */ /* 0x000fe400078efe0b */
[----:B------:R-:W-:Y:S01]  /*1170*/  ISETP.GT.U32.AND P3, PT, R54, R21, PT ;  /* 0x000000153600720c */ /* 0x000fe20003f64070 */
[----:B------:R-:W-:Y:S01]  /*1180*/  IMAD.HI.U32 R4, R4, R43, RZ ;  /* 0x0000002b04047227 */ /* 0x000fe200078e00ff */
[----:B------:R-:W-:Y:S02]  /*1190*/  @!P1 IADD3 R17, R17, -R54, RZ ;  /* 0x8000003611119210 */ /* 0x000fe40007ffe0ff */
[----:B------:R-:W-:Y:S01]  /*11a0*/  ISETP.GT.U32.AND P1, PT, R54, R20, PT ;  /* 0x000000143600720c */ /* 0x000fe20003f24070 */
[----:B------:R-:W-:Y:S01]  /*11b0*/  IMAD R4, R4, R41, R43 ;  /* 0x0000002904047224 */ /* 0x000fe200078e022b */
[----:B------:R-:W-:-:S02]  /*11c0*/  SHF.R.U32.HI R29, RZ, 0x1f, R26 ;  /* 0x0000001fff1d7819 */ /* 0x000fc4000001161a */
[C-C-:B------:R-:W-:Y:S02]  /*11d0*/  LOP3.LUT R46, R45.reuse, 0x40, R11.reuse, 0xfe, !PT ;  /* 0x000000402d2e7812 */ /* 0x140fe400078efe0b */
[----:B------:R-:W-:Y:S01]  /*11e0*/  LEA.HI.SX32 R29, R26, R29, 0x1b ;  /* 0x0000001d1a1d7211 */ /* 0x000fe200078fdaff */
[----:B------:R-:W-:Y:S01]  /*11f0*/  IMAD.HI R26, R44, 0x2fa0be83, RZ ;  /* 0x2fa0be832c1a7827 */ /* 0x000fe200078e02ff */
[--C-:B------:R-:W-:Y:S02]  /*1200*/  LOP3.LUT R62, R45, 0x78, R11.reuse, 0xfe, !PT ;  /* 0x000000782d3e7812 */ /* 0x100fe400078efe0b */
[----:B------:R-:W-:Y:S01]  /*1210*/  @!P3 IADD3 R21, R21, -R54, RZ ;  /* 0x800000361515b210 */ /* 0x000fe20007ffe0ff */
[----:B------:R-:W-:Y:S01]  /*1220*/  IMAD.HI R2, R46, 0x2fa0be83, RZ ;  /* 0x2fa0be832e027827 */ /* 0x000fe200078e02ff */
[----:B------:R-:W-:Y:S02]  /*1230*/  ISETP.GT.U32.AND P3, PT, R54, R4, PT ;  /* 0x000000043600720c */ /* 0x000fe40003f64070 */
[----:B------:R-:W-:Y:S01]  /*1240*/  @!P1 IADD3 R20, R20, -R54, RZ ;  /* 0x8000003614149210 */ /* 0x000fe20007ffe0ff */
[----:B------:R-:W-:Y:S01]  /*1250*/  IMAD.HI R30, R62, 0x2fa0be83, RZ ;  /* 0x2fa0be833e1e7827 */ /* 0x000fe200078e02ff */
[----:B------:R-:W-:-:S02]  /*1260*/  LOP3.LUT R48, R45, 0x48, R11, 0xfe, !PT ;  /* 0x000000482d307812 */ /* 0x000fc400078efe0b */
[----:B------:R-:W-:Y:S02]  /*1270*/  ISETP.GT.U32.AND P1, PT, R54, R20, PT ;  /* 0x000000143600720c */ /* 0x000fe40003f24070 */
[----:B------:R-:W-:Y:S01]  /*1280*/  SHF.R.U32.HI R35, RZ, 0x1f, R26 ;  /* 0x0000001fff237819 */ /* 0x000fe2000001161a */
[----:B-1----:R-:W-:Y:S01]  /*1290*/  IMAD.HI R24, R48, 0x2fa0be83, RZ ;  /* 0x2fa0be8330187827 */ /* 0x002fe200078e02ff */
[C-C-:B------:R-:W-:Y:S02]  /*12a0*/  LOP3.LUT R50, R45.reuse, 0x50, R11.reuse, 0xfe, !PT ;  /* 0x000000502d327812 */ /* 0x140fe400078efe0b */
[----:B------:R-:W-:Y:S02]  /*12b0*/  LEA.HI.SX32 R35, R26, R35, 0x1b ;  /* 0x000000231a237211 */ /* 0x000fe400078fdaff */
[----:B------:R-:W-:Y:S01]  /*12c0*/  @!P3 IADD3 R4, R4, -R54, RZ ;  /* 0x800000360404b210 */ /* 0x000fe20007ffe0ff */
[----:B------:R-:W-:Y:S01]  /*12d0*/  IMAD.HI R26, R50, 0x2fa0be83, RZ ;  /* 0x2fa0be83321a7827 */ /* 0x000fe200078e02ff */
[----:B------:R-:W-:-:S02]  /*12e0*/  LOP3.LUT R52, R45, 0x58, R11, 0xfe, !PT ;  /* 0x000000582d347812 */ /* 0x000fc400078efe0b */
[----:B------:R-:W-:Y:S02]  /*12f0*/  ISETP.GT.U32.AND P3, PT, R54, R4, PT ;  /* 0x000000043600720c */ /* 0x000fe40003f64070 */
[----:B------:R-:W-:Y:S02]  /*1300*/  @!P1 IADD3 R20, R20, -R54, RZ ;  /* 0x8000003614149210 */ /* 0x000fe40007ffe0ff */
[----:B------:R-:W-:Y:S02]  /*1310*/  ISETP.GE.AND P1, PT, R5, RZ, PT ;  /* 0x000000ff0500720c */ /* 0x000fe40003f26270 */
[----:B------:R-:W-:Y:S02]  /*1320*/  SHF.R.U32.HI R5, RZ, 0x1f, R2 ;  /* 0x0000001fff057819 */ /* 0x000fe40000011602 */
[----:B------:R-:W-:Y:S02]  /*1330*/  SHF.R.U32.HI R49, RZ, 0x1f, R30 ;  /* 0x0000001fff317819 */ /* 0x000fe4000001161e */
[----:B------:R-:W-:Y:S01]  /*1340*/  LEA.HI.SX32 R5, R2, R5, 0x1b ;  /* 0x0000000502057211 */ /* 0x000fe200078fdaff */
[----:B------:R-:W-:Y:S01]  /*1350*/  IMAD.HI R2, R52, 0x2fa0be83, RZ ;  /* 0x2fa0be8334027827 */ /* 0x000fe200078e02ff */
[----:B------:R-:W-:-:S02]  /*1360*/  SHF.R.U32.HI R37, RZ, 0x1f, R24 ;  /* 0x0000001fff257819 */ /* 0x000fc40000011618 */
[C-C-:B------:R-:W-:Y:S02]  /*1370*/  LOP3.LUT R56, R45.reuse, 0x60, R11.reuse, 0xfe, !PT ;  /* 0x000000602d387812 */ /* 0x140fe400078efe0b */
[----:B------:R-:W-:Y:S02]  /*1380*/  SHF.R.U32.HI R39, RZ, 0x1f, R26 ;  /* 0x0000001fff277819 */ /* 0x000fe4000001161a */
[--C-:B------:R-:W-:Y:S02]  /*1390*/  LOP3.LUT R58, R45, 0x68, R11.reuse, 0xfe, !PT ;  /* 0x000000682d3a7812 */ /* 0x100fe400078efe0b */
[----:B------:R-:W-:Y:S01]  /*13a0*/  LEA.HI.SX32 R49, R30, R49, 0x1b ;  /* 0x000000311e317211 */ /* 0x000fe200078fdaff */
[----:B------:R-:W-:Y:S01]  /*13b0*/  IMAD R30, R29, -0xac, R38 ;  /* 0xffffff541d1e7824 */ /* 0x000fe200078e0226 */
[----:B------:R-:W-:Y:S01]  /*13c0*/  @!P3 IADD3 R4, R4, -R54, RZ ;  /* 0x800000360404b210 */ /* 0x000fe20007ffe0ff */
[----:B------:R-:W-:Y:S01]  /*13d0*/  IMAD R38, R5, -0xac, R46 ;  /* 0xffffff5405267824 */ /* 0x000fe200078e022e */
[----:B------:R-:W-:Y:S01]  /*13e0*/  LEA.HI.SX32 R37, R24, R37, 0x1b ;  /* 0x0000002518257211 */ /* 0x000fe200078fdaff */
[----:B------:R-:W-:Y:S01]  /*13f0*/  IMAD.HI R24, R56, 0x2fa0be83, RZ ;  /* 0x2fa0be8338187827 */ /* 0x000fe200078e02ff */
[----:B------:R-:W-:-:S02]  /*1400*/  LOP3.LUT R60, R45, 0x70, R11, 0xfe, !PT ;  /* 0x000000702d3c7812 */ /* 0x000fc400078efe0b */
[----:B------:R-:W-:Y:S02]  /*1410*/  ISETP.NE.AND P3, PT, R0, RZ, PT ;  /* 0x000000ff0000720c */ /* 0x000fe40003f65270 */
[----:B------:R-:W-:Y:S01]  /*1420*/  LOP3.LUT R5, RZ, R0, RZ, 0x33, !PT ;  /* 0x00000000ff057212 */ /* 0x000fe200078e33ff */
[----:B------:R-:W-:Y:S01]  /*1430*/  IMAD.HI R28, R60, 0x2fa0be83, RZ ;  /* 0x2fa0be833c1c7827 */ /* 0x000fe200078e02ff */
[----:B------:R-:W-:Y:S02]  /*1440*/  @!P5 IADD3 R19, -R19, RZ, RZ ;  /* 0x000000ff1313d210 */ /* 0x000fe40007ffe1ff */
[----:B------:R-:W-:Y:S01]  /*1450*/  LEA.HI.SX32 R39, R26, R39, 0x1b ;  /* 0x000000271a277211 */ /* 0x000fe200078fdaff */
[----:B------:R-:W-:Y:S01]  /*1460*/  IMAD.HI R26, R58, 0x2fa0be83, RZ ;  /* 0x2fa0be833a1a7827 */ /* 0x000fe200078e02ff */
[----:B------:R-:W-:Y:S02]  /*1470*/  SHF.R.U32.HI R41, RZ, 0x1f, R2 ;  /* 0x0000001fff297819 */ /* 0x000fe40000011602 */
[----:B------:R-:W-:-:S02]  /*1480*/  SHF.L.U32 R0, R3, 0x2, RZ ;  /* 0x0000000203007819 */ /* 0x000fc400000006ff */
[----:B------:R-:W-:Y:S02]  /*1490*/  @!P4 IADD3 R20, -R20, RZ, RZ ;  /* 0x000000ff1414c210 */ /* 0x000fe40007ffe1ff */
[----:B------:R-:W-:Y:S02]  /*14a0*/  @!P1 IADD3 R4, -R4, RZ, RZ ;  /* 0x000000ff04049210 */ /* 0x000fe40007ffe1ff */
[----:B------:R-:W-:Y:S02]  /*14b0*/  @!P6 IADD3 R17, -R17, RZ, RZ ;  /* 0x000000ff1111e210 */ /* 0x000fe40007ffe1ff */
[----:B------:R-:W-:Y:S02]  /*14c0*/  @!P0 IADD3 R18, -R18, RZ, RZ ;  /* 0x000000ff12128210 */ /* 0x000fe40007ffe1ff */
[----:B------:R-:W-:Y:S02]  /*14d0*/  @!P2 IADD3 R21, -R21, RZ, RZ ;  /* 0x000000ff1515a210 */ /* 0x000fe40007ffe1ff */
[----:B------:R-:W-:-:S02]  /*14e0*/  SEL R92, R5, R19, !P3 ;  /* 0x00000013055c7207 */ /* 0x000fc40005800000 */
[----:B------:R-:W-:Y:S02]  /*14f0*/  LEA.HI.SX32 R41, R2, R41, 0x1b ;  /* 0x0000002902297211 */ /* 0x000fe400078fdaff */
[----:B------:R-:W-:Y:S02]  /*1500*/  SHF.R.U32.HI R43, RZ, 0x1f, R24 ;  /* 0x0000001fff2b7819 */ /* 0x000fe40000011618 */
[C---:B------:R-:W-:Y:S02]  /*1510*/  SEL R94, R5.reuse, R20, !P3 ;  /* 0x00000014055e7207 */ /* 0x040fe40005800000 */
[----:B------:R-:W-:Y:S02]  /*1520*/  LOP3.LUT R19, R0, 0x3c, RZ, 0xc0, !PT ;  /* 0x0000003c00137812 */ /* 0x000fe400078ec0ff */
[----:B------:R-:W-:Y:S02]  /*1530*/  SEL R20, R5, R4, !P3 ;  /* 0x0000000405147207 */ /* 0x000fe40005800000 */
[----:B------:R-:W-:Y:S01]  /*1540*/  LOP3.LUT R2, R11, 0x8, RZ, 0xfc, !PT ;  /* 0x000000080b027812 */ /* 0x000fe200078efcff */
[----:B------:R-:W-:Y:S01]  /*1550*/  IMAD R54, R22, 0xac, R19 ;  /* 0x000000ac16367824 */ /* 0x000fe200078e0213 */
[----:B------:R-:W-:-:S02]  /*1560*/  SHF.R.U32.HI R45, RZ, 0x1f, R26 ;  /* 0x0000001fff2d7819 */ /* 0x000fc4000001161a */
[C---:B------:R-:W-:Y:S01]  /*1570*/  SEL R68, R5.reuse, R6, !P3 ;  /* 0x0000000605447207 */ /* 0x040fe20005800000 */
[----:B------:R-:W-:Y:S01]  /*1580*/  IMAD.WIDE R54, R54, R53, c[0x0][0x168] ;  /* 0x00005a0036367625 */ /* 0x000fe200078e0235 */
[C---:B------:R-:W-:Y:S02]  /*1590*/  SEL R70, R5.reuse, R7, !P3 ;  /* 0x0000000705467207 */ /* 0x040fe40005800000 */
[C---:B------:R-:W-:Y:S01]  /*15a0*/  SEL R72, R5.reuse, R9, !P3 ;  /* 0x0000000905487207 */ /* 0x040fe20005800000 */
[----:B------:R-:W-:Y:S01]  /*15b0*/  IMAD R22, R68, 0xac, R19 ;  /* 0x000000ac44167824 */ /* 0x000fe200078e0213 */
[C---:B------:R-:W-:Y:S02]  /*15c0*/  SEL R74, R5.reuse, R10, !P3 ;  /* 0x0000000a054a7207 */ /* 0x040fe40005800000 */
[C---:B------:R-:W-:Y:S02]  /*15d0*/  SEL R76, R5.reuse, R12, !P3 ;  /* 0x0000000c054c7207 */ /* 0x040fe40005800000 */
[----:B------:R-:W-:-:S02]  /*15e0*/  SEL R78, R5, R13, !P3 ;  /* 0x0000000d054e7207 */ /* 0x000fc40005800000 */
[C---:B------:R-:W-:Y:S02]  /*15f0*/  SEL R80, R5.reuse, R14, !P3 ;  /* 0x0000000e05507207 */ /* 0x040fe40005800000 */
[C---:B------:R-:W-:Y:S02]  /*1600*/  SEL R82, R5.reuse, R8, !P3 ;  /* 0x0000000805527207 */ /* 0x040fe40005800000 */
[C---:B------:R-:W-:Y:S02]  /*1610*/  SEL R84, R5.reuse, R15, !P3 ;  /* 0x0000000f05547207 */ /* 0x040fe40005800000 */
[C---:B------:R-:W-:Y:S02]  /*1620*/  SEL R86, R5.reuse, R16, !P3 ;  /* 0x0000001005567207 */ /* 0x040fe40005800000 */
[C---:B------:R-:W-:Y:S02]  /*1630*/  SEL R88, R5.reuse, R17, !P3 ;  /* 0x0000001105587207 */ /* 0x040fe40005800000 */
[----:B------:R-:W-:-:S02]  /*1640*/  SEL R90, R5, R18, !P3 ;  /* 0x00000012055a7207 */ /* 0x000fc40005800000 */
[----:B------:R-:W-:Y:S02]  /*1650*/  SEL R96, R5, R21, !P3 ;  /* 0x0000001505607207 */ /* 0x000fe40005800000 */
[C---:B------:R-:W-:Y:S02]  /*1660*/  LOP3.LUT R4, R11.reuse, 0x10, RZ, 0xfc, !PT ;  /* 0x000000100b047812 */ /* 0x040fe400078efcff */
[C---:B------:R-:W-:Y:S02]  /*1670*/  LOP3.LUT R5, R11.reuse, 0x18, RZ, 0xfc, !PT ;  /* 0x000000180b057812 */ /* 0x040fe400078efcff */
[C---:B------:R-:W-:Y:S02]  /*1680*/  LOP3.LUT R6, R11.reuse, 0x20, RZ, 0xfc, !PT ;  /* 0x000000200b067812 */ /* 0x040fe400078efcff */
[C---:B------:R-:W-:Y:S02]  /*1690*/  LOP3.LUT R7, R11.reuse, 0x28, RZ, 0xfc, !PT ;  /* 0x000000280b077812 */ /* 0x040fe400078efcff */
[----:B------:R-:W-:-:S02]  /*16a0*/  LOP3.LUT R8, R11, 0x30, RZ, 0xfc, !PT ;  /* 0x000000300b087812 */ /* 0x000fc400078efcff */
[C---:B------:R-:W-:Y:S02]  /*16b0*/  LOP3.LUT R9, R11.reuse, 0x38, RZ, 0xfc, !PT ;  /* 0x000000380b097812 */ /* 0x040fe400078efcff */
[C---:B------:R-:W-:Y:S02]  /*16c0*/  LOP3.LUT R10, R11.reuse, 0x40, RZ, 0xfc, !PT ;  /* 0x000000400b0a7812 */ /* 0x040fe400078efcff */
[C---:B------:R-:W-:Y:S02]  /*16d0*/  LOP3.LUT R12, R11.reuse, 0x48, RZ, 0xfc, !PT ;  /* 0x000000480b0c7812 */ /* 0x040fe400078efcff */
[C---:B------:R-:W-:Y:S02]  /*16e0*/  LOP3.LUT R13, R11.reuse, 0x50, RZ, 0xfc, !PT ;  /* 0x000000500b0d7812 */ /* 0x040fe400078efcff */
[C---:B------:R-:W-:Y:S02]  /*16f0*/  LOP3.LUT R14, R11.reuse, 0x58, RZ, 0xfc, !PT ;  /* 0x000000580b0e7812 */ /* 0x040fe400078efcff */
[----:B------:R-:W-:-:S02]  /*1700*/  LOP3.LUT R15, R11, 0x60, RZ, 0xfc, !PT ;  /* 0x000000600b0f7812 */ /* 0x000fc400078efcff */
[C---:B------:R-:W-:Y:S02]  /*1710*/  LOP3.LUT R16, R11.reuse, 0x68, RZ, 0xfc, !PT ;  /* 0x000000680b107812 */ /* 0x040fe400078efcff */
[C---:B------:R-:W-:Y:S02]  /*1720*/  LOP3.LUT R17, R11.reuse, 0x70, RZ, 0xfc, !PT ;  /* 0x000000700b117812 */ /* 0x040fe400078efcff */
[----:B------:R-:W-:Y:S02]  /*1730*/  LOP3.LUT R18, R11, 0x78, RZ, 0xfc, !PT ;  /* 0x000000780b127812 */ /* 0x000fe400078efcff */
[----:B------:R-:W-:Y:S02]  /*1740*/  SHF.R.U32.HI R47, RZ, 0x1f, R28 ;  /* 0x0000001fff2f7819 */ /* 0x000fe4000001161c */
[----:B------:R-:W-:Y:S01]  /*1750*/  LEA.HI.SX32 R43, R24, R43, 0x1b ;  /* 0x0000002b182b7211 */ /* 0x000fe200078fdaff */
[----:B------:R-:W-:Y:S01]  /*1760*/  IMAD R24, R23, -0xac, R32 ;  /* 0xffffff5417187824 */ /* 0x000fe200078e0220 */
[-C--:B------:R-:W-:Y:S01]  /*1770*/  LEA R11, R11, R19.reuse, 0x6 ;  /* 0x000000130b0b7211 */ /* 0x080fe200078e30ff */
[----:B------:R-:W-:Y:S01]  /*1780*/  IMAD R32, R31, -0xac, R40 ;  /* 0xffffff541f207824 */ /* 0x000fe200078e0228 */
[----:B------:R-:W-:Y:S01]  /*1790*/  LEA R2, R2, R19, 0x6 ;  /* 0x0000001302027211 */ /* 0x000fe200078e30ff */
[----:B------:R-:W-:Y:S01]  /*17a0*/  IMAD R40, R37, -0xac, R48 ;  /* 0xffffff5425287824 */ /* 0x000fe200078e0230 */
        /* <DEDUP_REMOVED lines=10> */
[----:B------:R-:W-:Y:S01]  /*1850*/  SHF.L.U32 R98, R11, 0x2, RZ ;  /* 0x000000020b627819 */ /* 0x000fe200000006ff */
[--C-:B------:R-:W-:Y:S01]  /*1860*/  IMAD R56, R24, 0xac, R19.reuse ;  /* 0x000000ac18387824 */ /* 0x100fe200078e0213 */
[-C--:B------:R-:W-:Y:S01]  /*1870*/  LEA R7, R7, R19.reuse, 0x6 ;  /* 0x0000001307077211 */ /* 0x080fe200078e30ff */
[--C-:B------:R-:W-:Y:S01]  /*1880*/  IMAD R24, R70, 0xac, R19.reuse ;  /* 0x000000ac46187824 */ /* 0x100fe200078e0213 */
[----:B------:R-:W-:Y:S01]  /*1890*/  SHF.L.U32 R97, R2, 0x2, RZ ;  /* 0x0000000202617819 */ /* 0x000fe200000006ff */
[----:B------:R-:W-:Y:S01]  /*18a0*/  STL [R1+0x1c4], R98 ;  /* 0x0001c46201007387 */ /* 0x000fe20000100800 */
[-C--:B------:R-:W-:Y:S01]  /*18b0*/  LEA R27, R8, R19.reuse, 0x6 ;  /* 0x00000013081b7211 */ /* 0x080fe200078e30ff */
[----:B------:R-:W-:Y:S01]  /*18c0*/  IMAD R48, R45, -0xac, R58 ;  /* 0xffffff542d307824 */ /* 0x000fe200078e023a */
[----:B------:R-:W-:Y:S01]  /*18d0*/  SHF.L.U32 R95, R23, 0x2, RZ ;  /* 0x00000002175f7819 */ /* 0x000fe200000006ff */
[----:B------:R-:W-:Y:S01]  /*18e0*/  STL [R1+0x1c0], R97 ;  /* 0x0001c06101007387 */ /* 0x000fe20000100800 */
[----:B------:R-:W-:Y:S01]  /*18f0*/  LEA R9, R9, R19, 0x6 ;  /* 0x0000001309097211 */ /* 0x000fe200078e30ff */
[----:B------:R-:W-:Y:S01]  /*1900*/  IMAD.WIDE R22, R22, R53, c[0x0][0x160] ;  /* 0x0000580016167625 */ /* 0x000fe200078e0235 */
[----:B------:R-:W-:Y:S01]  /*1910*/  SHF.L.U32 R93, R5, 0x2, RZ ;  /* 0x00000002055d7819 */ /* 0x000fe200000006ff */
[----:B------:R-:W-:Y:S01]  /*1920*/  STL [R1+0x1bc], R95 ;  /* 0x0001bc5f01007387 */ /* 0x000fe20000100800 */
[-C--:B------:R-:W-:Y:S01]  /*1930*/  LEA R29, R10, R19.reuse, 0x6 ;  /* 0x000000130a1d7211 */ /* 0x080fe200078e30ff */
[--C-:B------:R-:W-:Y:S01]  /*1940*/  IMAD R58, R26, 0xac, R19.reuse ;  /* 0x000000ac1a3a7824 */ /* 0x100fe200078e0213 */
        /* <DEDUP_REMOVED lines=27> */
[--C-:B------:R-:W-:Y:S01]  /*1b00*/  IMAD R28, R74, 0xac, R19.reuse ;  /* 0x000000ac4a1c7824 */ /* 0x100fe200078e0213 */
[----:B------:R-:W-:Y:S01]  /*1b10*/  SHF.L.U32 R77, R33, 0x2, RZ ;  /* 0x00000002214d7819 */ /* 0x000fe200000006ff */
[----:B------:R-:W-:Y:S01]  /*1b20*/  STL [R1+0x19c], R79 ;  /* 0x00019c4f01007387 */ /* 0x000fe20000100800 */
[----:B------:R-:W-:Y:S01]  /*1b30*/  SHF.L.U32 R75, R15, 0x2, RZ ;  /* 0x000000020f4b7819 */ /* 0x000fe200000006ff */
[----:B------:R-:W-:Y:S01]  /*1b40*/  IMAD R44, R41, -0xac, R52 ;  /* 0xffffff54292c7824 */ /* 0x000fe200078e0234 */
[----:B------:R-:W-:Y:S01]  /*1b50*/  SHF.L.U32 R73, R35, 0x2, RZ ;  /* 0x0000000223497819 */ /* 0x000fe200000006ff */
[----:B------:R-:W-:Y:S01]  /*1b60*/  STL [R1+0x198], R77 ;  /* 0x0001984d01007387 */ /* 0x000fe20000100800 */
[----:B------:R-:W-:Y:S01]  /*1b70*/  SHF.L.U32 R71, R17, 0x2, RZ ;  /* 0x0000000211477819 */ /* 0x000fe200000006ff */
[----:B------:R-:W-:Y:S01]  /*1b80*/  IMAD R52, R49, -0xac, R62 ;  /* 0xffffff5431347824 */ /* 0x000fe200078e023e */
[----:B------:R-:W-:Y:S01]  /*1b90*/  SHF.L.U32 R69, R37, 0x2, RZ ;  /* 0x0000000225457819 */ /* 0x000fe200000006ff */
[----:B------:R-:W-:Y:S01]  /*1ba0*/  STL [R1+0x194], R75 ;  /* 0x0001944b01007387 */ /* 0x000fe20000100800 */
[----:B------:R-:W-:Y:S01]  /*1bb0*/  IADD3 R0, P1, R22, 0x200, RZ ;  /* 0x0000020016007810 */ /* 0x000fe20007f3e0ff */
[----:B------:R-:W-:Y:S01]  /*1bc0*/  IMAD.WIDE R28, R28, R53, c[0x0][0x160] ;  /* 0x000058001c1c7625 */ /* 0x000fe200078e0235 */
[----:B------:R-:W-:Y:S01]  /*1bd0*/  IADD3 R2, P0, R24, 0x200, RZ ;  /* 0x0000020018027810 */ /* 0x000fe20007f1e0ff */
[----:B------:R-:W-:Y:S01]  /*1be0*/  STL [R1+0x190], R73 ;  /* 0x0001904901007387 */ /* 0x000fe20000100800 */
[----:B------:R-:W-:Y:S01]  /*1bf0*/  SHF.L.U32 R3, R3, 0x3, RZ ;  /* 0x0000000303037819 */ /* 0x000fe200000006ff */
[----:B------:R-:W-:-:S02]  /*1c00*/  IMAD R62, R30, 0xac, R19 ;  /* 0x000000ac1e3e7824 */ /* 0x000fc400078e0213 */
[----:B------:R-:W-:Y:S01]  /*1c10*/  STL [R1+0x18c], R71 ;  /* 0x00018c4701007387 */ /* 0x000fe20000100800 */
[--C-:B------:R-:W-:Y:S02]  /*1c20*/  IMAD R30, R76, 0xac, R19.reuse ;  /* 0x000000ac4c1e7824 */ /* 0x100fe400078e0213 */
[----:B------:R-:W-:Y:S01]  /*1c30*/  IMAD R64, R32, 0xac, R19 ;  /* 0x000000ac20407824 */ /* 0x000fe200078e0213 */
[----:B------:R-:W-:Y:S01]  /*1c40*/  STL [R1+0x188], R69 ;  /* 0x0001884501007387 */ /* 0x000fe20000100800 */
[----:B------:R-:W-:-:S03]  /*1c50*/  IMAD.WIDE R30, R30, R53, c[0x0][0x160] ;  /* 0x000058001e1e7625 */ /* 0x000fc600078e0235 */
[----:B------:R1:W-:Y:S01]  /*1c60*/  STL [R1+0x1d0], R0 ;  /* 0x0001d00001007387 */ /* 0x0003e20000100800 */
[--C-:B------:R-:W-:Y:S02]  /*1c70*/  IMAD R32, R78, 0xac, R19.reuse ;  /* 0x000000ac4e207824 */ /* 0x100fe400078e0213 */
[----:B------:R-:W-:Y:S01]  /*1c80*/  IMAD R66, R34, 0xac, R19 ;  /* 0x000000ac22427824 */ /* 0x000fe200078e0213 */
[----:B------:R2:W-:Y:S01]  /*1c90*/  STL [R1+0x1d8], R2 ;  /* 0x0001d80201007387 */ /* 0x0005e20000100800 */
[----:B------:R-:W-:-:S03]  /*1ca0*/  IMAD.WIDE R32, R32, R53, c[0x0][0x160] ;  /* 0x0000580020207625 */ /* 0x000fc600078e0235 */
[----:B------:R3:W-:Y:S01]  /*1cb0*/  LDGSTS.E.BYPASS.128 [R98], [R22.64] ;  /* 0x0000000016627fae */ /* 0x0007e2000b901c48 */
[--C-:B------:R-:W-:Y:S01]  /*1cc0*/  IMAD R34, R80, 0xac, R19.reuse ;  /* 0x000000ac50227824 */ /* 0x100fe200078e0213 */
[----:B-1----:R-:W-:Y:S01]  /*1cd0*/  IADD3.X R0, RZ, R23, RZ, P1, !PT ;  /* 0x00000017ff007210 */ /* 0x002fe20000ffe4ff */
[--C-:B------:R-:W-:Y:S01]  /*1ce0*/  IMAD R21, R36, 0xac, R19.reuse ;  /* 0x000000ac24157824 */ /* 0x100fe200078e0213 */
[----:B------:R3:W-:Y:S01]  /*1cf0*/  LDGSTS.E.BYPASS.128 [R97], [R24.64] ;  /* 0x0000000018617fae */ /* 0x0007e2000b901c48 */
[-C--:B------:R-:W-:Y:S01]  /*1d00*/  IMAD.WIDE R34, R34, R53.reuse, c[0x0][0x160] ;  /* 0x0000580022227625 */ /* 0x080fe200078e0235 */
[----:B--2---:R-:W-:Y:S02]  /*1d10*/  IADD3 R2, P1, R26, 0x200, RZ ;  /* 0x000002001a027810 */ /* 0x004fe40007f3e0ff */
        /* <DEDUP_REMOVED lines=43> */
[----:B--2---:R-:W-:Y:S01]  /*1fd0*/  IADD3.X R0, RZ, R31, RZ, P1, !PT ;  /* 0x0000001fff007210 */ /* 0x004fe20000ffe4ff */
[--C-:B------:R-:W-:Y:S01]  /*1fe0*/  IMAD R4, R52, 0xac, R19.reuse ;  /* 0x000000ac34047824 */ /* 0x100fe200078e0213 */
[----:B------:R2:W-:Y:S01]  /*1ff0*/  LDGSTS.E.BYPASS.128 [R81], [R40.64] ;  /* 0x0000000028517fae */ /* 0x0005e2000b901c48 */
[-C--:B------:R-:W-:Y:S01]  /*2000*/  IMAD.WIDE R50, R50, R53.reuse, c[0x0][0x160] ;  /* 0x0000580032327625 */ /* 0x080fe200078e0235 */
[----:B----4-:R-:W-:Y:S02]  /*2010*/  IADD3 R2, P1, R34, 0x200, RZ ;  /* 0x0000020022027810 */ /* 0x010fe40007f3e0ff */
[----:B------:R4:W-:Y:S01]  /*2020*/  STL [R1+0x1ec], R0 ;  /* 0x0001ec0001007387 */ /* 0x0009e20000100800 */
[----:B------:R-:W-:Y:S02]  /*2030*/  IMAD R52, R20, 0xac, R19 ;  /* 0x000000ac14347824 */ /* 0x000fe400078e0213 */
[-C--:B------:R-:W-:Y:S01]  /*2040*/  IMAD.WIDE R56, R56, R53.reuse, c[0x0][0x168] ;  /* 0x00005a0038387625 */ /* 0x080fe200078e0235 */
[----:B------:R1:W-:Y:S03]  /*2050*/  STL [R1+0x200], R2 ;  /* 0x0002000201007387 */ /* 0x0003e60000100800 */
[----:B------:R-:W-:Y:S01]  /*2060*/  IMAD.WIDE R58, R58, R53, c[0x0][0x168] ;  /* 0x00005a003a3a7625 */ /* 0x000fe200078e0235 */
[----:B------:R2:W-:Y:S01]  /*2070*/  LDGSTS.E.BYPASS.128 [R79], [R42.64] ;  /* 0x000000002a4f7fae */ /* 0x0005e2000b901c48 */
[----:B----4-:R-:W-:-:S02]  /*2080*/  IADD3.X R0, RZ, R33, RZ, P0, !PT ;  /* 0x00000021ff007210 */ /* 0x010fc400007fe4ff */
[-C--:B------:R-:W-:Y:S01]  /*2090*/  IMAD.WIDE R60, R60, R53.reuse, c[0x0][0x168] ;  /* 0x00005a003c3c7625 */ /* 0x080fe200078e0235 */
[----:B------:R4:W-:Y:S01]  /*20a0*/  LDGSTS.E.BYPASS.128 [R77], [R44.64] ;  /* 0x000000002c4d7fae */ /* 0x0009e2000b901c48 */
[----:B-1----:R-:W-:Y:S02]  /*20b0*/  IADD3 R2, P0, R36, 0x200, RZ ;  /* 0x0000020024027810 */ /* 0x002fe40007f1e0ff */
[-C--:B------:R-:W-:Y:S01]  /*20c0*/  IMAD.WIDE R62, R62, R53.reuse, c[0x0][0x168] ;  /* 0x00005a003e3e7625 */ /* 0x080fe200078e0235 */
[----:B------:R1:W-:Y:S03]  /*20d0*/  STL [R1+0x1f4], R0 ;  /* 0x0001f40001007387 */ /* 0x0003e60000100800 */
[-C--:B------:R-:W-:Y:S01]  /*20e0*/  IMAD.WIDE R64, R64, R53.reuse, c[0x0][0x168] ;  /* 0x00005a0040407625 */ /* 0x080fe200078e0235 */
[----:B------:R2:W-:Y:S03]  /*20f0*/  STL [R1+0x208], R2 ;  /* 0x0002080201007387 */ /* 0x0005e60000100800 */
[----:B------:R-:W-:Y:S01]  /*2100*/  IMAD.WIDE R66, R66, R53, c[0x0][0x168] ;  /* 0x00005a0042427625 */ /* 0x000fe200078e0235 */
[----:B------:R3:W-:Y:S01]  /*2110*/  LDGSTS.E.BYPASS.128 [R75], [R46.64] ;  /* 0x000000002e4b7fae */ /* 0x0007e2000b901c48 */
[----:B-1----:R-:W-:-:S02]  /*2120*/  IADD3.X R0, RZ, R35, RZ, P1, !PT ;  /* 0x00000023ff007210 */ /* 0x002fc40000ffe4ff */
[-C--:B------:R-:W-:Y:S01]  /*2130*/  IMAD.WIDE R20, R21, R53.reuse, c[0x0][0x168] ;  /* 0x00005a0015147625 */ /* 0x080fe200078e0235 */
[----:B------:R1:W-:Y:S01]  /*2140*/  LDGSTS.E.BYPASS.128 [R73], [R48.64] ;  /* 0x0000000030497fae */ /* 0x0003e2000b901c48 */
[----:B--2---:R-:W-:Y:S02]  /*2150*/  IADD3 R2, P1, R38, 0x200, RZ ;  /* 0x0000020026027810 */ /* 0x004fe40007f3e0ff */
[-C--:B------:R-:W-:Y:S01]  /*2160*/  IMAD.WIDE R18, R18, R53.reuse, c[0x0][0x168] ;  /* 0x00005a0012127625 */ /* 0x080fe200078e0235 */
[----:B------:R2:W-:Y:S03]  /*2170*/  STL [R1+0x1fc], R0 ;  /* 0x0001fc0001007387 */ /* 0x0005e60000100800 */
[-C--:B------:R-:W-:Y:S01]  /*2180*/  IMAD.WIDE R16, R16, R53.reuse, c[0x0][0x168] ;  /* 0x00005a0010107625 */ /* 0x080fe200078e0235 */
[----:B------:R1:W-:Y:S03]  /*2190*/  STL [R1+0x210], R2 ;  /* 0x0002100201007387 */ /* 0x0003e60000100800 */
[----:B------:R-:W-:Y:S01]  /*21a0*/  IMAD.WIDE R14, R14, R53, c[0x0][0x168] ;  /* 0x00005a000e0e7625 */ /* 0x000fe200078e0235 */
[----:B------:R3:W-:Y:S01]  /*21b0*/  LDGSTS.E.BYPASS.128 [R71], [R50.64] ;  /* 0x0000000032477fae */ /* 0x0007e2000b901c48 */
[----:B--2---:R-:W-:-:S02]  /*21c0*/  IADD3.X R0, RZ, R37, RZ, P0, !PT ;  /* 0x00000025ff007210 */ /* 0x004fc400007fe4ff */
[-C--:B------:R-:W-:Y:S01]  /*21d0*/  IMAD.WIDE R12, R12, R53.reuse, c[0x0][0x168] ;  /* 0x00005a000c0c7625 */ /* 0x080fe200078e0235 */
[----:B-1----:R-:W-:Y:S02]  /*21e0*/  IADD3 R2, P0, R40, 0x200, RZ ;  /* 0x0000020028027810 */ /* 0x002fe40007f1e0ff */
[----:B------:R1:W-:Y:S01]  /*21f0*/  STL [R1+0x204], R0 ;  /* 0x0002040001007387 */ /* 0x0003e20000100800 */
[----:B------:R-:W-:-:S03]  /*2200*/  IMAD.WIDE R10, R10, R53, c[0x0][0x168] ;  /* 0x00005a000a0a7625 */ /* 0x000fc600078e0235 */
[----:B------:R2:W-:Y:S01]  /*2210*/  STL [R1+0x218], R2 ;  /* 0x0002180201007387 */ /* 0x0005e20000100800 */
[----:B------:R-:W-:-:S04]  /*2220*/  IMAD.WIDE R8, R8, R53, c[0x0][0x168] ;  /* 0x00005a0008087625 */ /* 0x000fc800078e0235 */
[----:B------:R-:W-:Y:S01]  /*2230*/  IMAD.WIDE R6, R6, R53, c[0x0][0x168] ;  /* 0x00005a0006067625 */ /* 0x000fe200078e0235 */
[----:B-1----:R-:W-:-:S03]  /*2240*/  IADD3.X R0, RZ, R39, RZ, P1, !PT ;  /* 0x00000027ff007210 */ /* 0x002fc60000ffe4ff */
[-C--:B------:R-:W-:Y:S01]  /*2250*/  IMAD.WIDE R4, R4, R53.reuse, c[0x0][0x168] ;  /* 0x00005a0004047625 */ /* 0x080fe200078e0235 */
[----:B--2---:R-:W-:Y:S01]  /*2260*/  IADD3 R2, P1, R42, 0x200, RZ ;  /* 0x000002002a027810 */ /* 0x004fe20007f3e0ff */
[----:B------:R1:W-:Y:S02]  /*2270*/  STL [R1+0x20c], R0 ;  /* 0x00020c0001007387 */ /* 0x0003e40000100800 */
[----:B------:R-:W-:Y:S02]  /*2280*/  IMAD.WIDE R52, R52, R53, c[0x0][0x160] ;  /* 0x0000580034347625 */ /* 0x000fe400078e0235 */
[----:B------:R2:W-:Y:S04]  /*2290*/  STL [R1+0x220], R2 ;  /* 0x0002200201007387 */ /* 0x0005e80000100800 */
[----:B------:R3:W-:Y:S01]  /*22a0*/  LDGSTS.E.BYPASS.128 [R69], [R52.64] ;  /* 0x0000000034457fae */ /* 0x0007e2000b901c48 */
[----:B-1----:R-:W-:-:S03]  /*22b0*/  IADD3.X R0, RZ, R41, RZ, P0, !PT ;  /* 0x00000029ff007210 */ /* 0x002fc600007fe4ff */
[----:B------:R-:W0:Y:S01]  /*22c0*/  LDGDEPBAR ;  /* 0x00000000000079af */ /* 0x000e220000000000 */
[----:B--2---:R-:W-:-:S03]  /*22d0*/  IADD3 R2, P0, R44, 0x200, RZ ;  /* 0x000002002c027810 */ /* 0x004fc60007f1e0ff */
[----:B------:R1:W-:Y:S04]  /*22e0*/  STL [R1+0x214], R0 ;  /* 0x0002140001007387 */ /* 0x0003e80000100800 */
[----:B------:R2:W-:Y:S04]  /*22f0*/  STL [R1+0x228], R2 ;  /* 0x0002280201007387 */ /* 0x0005e80000100800 */
[----:B------:R3:W-:Y:S01]  /*2300*/  LDGSTS.E.BYPASS.128 [R98+0x10000], [R54.64] ;  /* 0x1000000036627fae */ /* 0x0007e2000b901c48 */
[----:B-1----:R-:W-:-:S03]  /*2310*/  IADD3.X R0, RZ, R43, RZ, P1, !PT ;  /* 0x0000002bff007210 */ /* 0x002fc60000ffe4ff */
[----:B------:R1:W-:Y:S01]  /*2320*/  LDGSTS.E.BYPASS.128 [R97+0x10000], [R56.64] ;  /* 0x1000000038617fae */ /* 0x0003e2000b901c48 */
[----:B--2---:R-:W-:-:S03]  /*2330*/  IADD3 R2, P1, R46, 0x200, RZ ;  /* 0x000002002e027810 */ /* 0x004fc60007f3e0ff */
[----:B------:R2:W-:Y:S04]  /*2340*/  STL [R1+0x21c], R0 ;  /* 0x00021c0001007387 */ /* 0x0005e80000100800 */
[----:B------:R1:W-:Y:S04]  /*2350*/  STL [R1+0x230], R2 ;  /* 0x0002300201007387 */ /* 0x0003e80000100800 */
[----:B------:R3:W-:Y:S01]  /*2360*/  LDGSTS.E.BYPASS.128 [R95+0x10000], [R58.64] ;  /* 0x100000003a5f7fae */ /* 0x0007e2000b901c48 */
[----:B--2---:R-:W-:-:S03]  /*2370*/  IADD3.X R0, RZ, R45, RZ, P0, !PT ;  /* 0x0000002dff007210 */ /* 0x004fc600007fe4ff */
[----:B------:R2:W-:Y:S01]  /*2380*/  LDGSTS.E.BYPASS.128 [R93+0x10000], [R60.64] ;  /* 0x100000003c5d7fae */ /* 0x0005e2000b901c48 */
[----:B-1----:R-:W-:-:S03]  /*2390*/  IADD3 R2, P0, R48, 0x200, RZ ;  /* 0x0000020030027810 */ /* 0x002fc60007f1e0ff */
        /* <DEDUP_REMOVED lines=37> */
[----:B------:R-:W-:Y:S04]  /*25f0*/  STL [R1+0x268], R2 ;  /* 0x0002680201007387 */ /* 0x000fe80000100800 */
[----:B------:R-:W0:Y:S01]  /*2600*/  LDGDEPBAR ;  /* 0x00000000000079af */ /* 0x000e220000000000 */
[----:B-1----:R-:W-:-:S03]  /*2610*/  IADD3.X R0, RZ, R59, RZ, P1, !PT ;  /* 0x0000003bff007210 */ /* 0x002fc60000ffe4ff */
[----:B------:R-:W-:Y:S06]  /*2620*/  BAR.SYNC 0x0 ;  /* 0x0000000000007b1d */ /* 0x000fec0000000000 */
[----:B------:R-:W-:Y:S01]  /*2630*/  IADD3 R2, P1, R62, 0x200, RZ ;  /* 0x000002003e027810 */ /* 0x000fe20007f3e0ff */
[----:B------:R1:W-:Y:S04]  /*2640*/  STL [R1+0x25c], R0 ;  /* 0x00025c0001007387 */ /* 0x0003e80000100800 */
[----:B------:R2:W-:Y:S04]  /*2650*/  STL [R1+0x270], R2 ;  /* 0x0002700201007387 */ /* 0x0005e80000100800 */
[----:B------:R-:W-:Y:S01]  /*2660*/  @!PT LDS RZ, [RZ] ;  /* 0x00000000fffff984 */ /* 0x000fe20000000800 */
[----:B------:R-:W-:Y:S01]  /*2670*/  @!PT LDS RZ, [RZ] ;  /* 0x00000000fffff984 */ /* 0x000fe20000000800 */
[----:B------:R-:W-:Y:S01]  /*2680*/  @!PT LDS RZ, [RZ] ;  /* 0x00000000fffff984 */ /* 0x000fe20000000800 */
[----:B------:R3:W-:Y:S01]  /*2690*/  LDGSTS.E.BYPASS.128 [R98+0x8000], [R22.64+0x100] ;  /* 0x0800010016627fae */ /* 0x0007e2000b901c48 */
[----:B-1----:R-:W-:-:S03]  /*26a0*/  IADD3.X R0, RZ, R61, RZ, P0, !PT ;  /* 0x0000003dff007210 */ /* 0x002fc600007fe4ff */
[----:B------:R1:W-:Y:S01]  /*26b0*/  LDGSTS.E.BYPASS.128 [R97+0x8000], [R24.64+0x100] ;  /* 0x0800010018617fae */ /* 0x0003e2000b901c48 */
[----:B--2---:R-:W-:-:S03]  /*26c0*/  IADD3 R2, P0, R64, 0x200, RZ ;  /* 0x0000020040027810 */ /* 0x004fc60007f1e0ff */
[----:B------:R2:W-:Y:S04]  /*26d0*/  STL [R1+0x264], R0 ;  /* 0x0002640001007387 */ /* 0x0005e80000100800 */
[----:B------:R1:W-:Y:S04]  /*26e0*/  STL [R1+0x278], R2 ;  /* 0x0002780201007387 */ /* 0x0003e80000100800 */
[----:B------:R3:W-:Y:S01]  /*26f0*/  LDGSTS.E.BYPASS.128 [R95+0x8000], [R26.64+0x100] ;  /* 0x080001001a5f7fae */ /* 0x0007e2000b901c48 */
[----:B--2---:R-:W-:-:S03]  /*2700*/  IADD3.X R0, RZ, R63, RZ, P1, !PT ;  /* 0x0000003fff007210 */ /* 0x004fc60000ffe4ff */
[----:B------:R2:W-:Y:S01]  /*2710*/  LDGSTS.E.BYPASS.128 [R93+0x8000], [R28.64+0x100] ;  /* 0x080001001c5d7fae */ /* 0x0005e2000b901c48 */
[----:B-1----:R-:W-:-:S03]  /*2720*/  IADD3 R2, P1, R66, 0x200, RZ ;  /* 0x0000020042027810 */ /* 0x002fc60007f3e0ff */
[----:B------:R1:W-:Y:S04]  /*2730*/  STL [R1+0x26c], R0 ;  /* 0x00026c0001007387 */ /* 0x0003e80000100800 */
[----:B------:R2:W-:Y:S04]  /*2740*/  STL [R1+0x280], R2 ;  /* 0x0002800201007387 */ /* 0x0005e80000100800 */
        /* <DEDUP_REMOVED lines=13> */
[----:B--2---:R-:W-:Y:S01]  /*2820*/  CS2R R36, SRZ ;  /* 0x0000000000247805 */ /* 0x004fe2000001ff00 */
[----:B-1----:R-:W-:-:S02]  /*2830*/  IADD3.X R0, RZ, R21, RZ, P0, !PT ;  /* 0x00000015ff007210 */ /* 0x002fc400007fe4ff */
[----:B------:R1:W-:Y:S01]  /*2840*/  LDGSTS.E.BYPASS.128 [R81+0x8000], [R40.64+0x100] ;  /* 0x0800010028517fae */ /* 0x0003e2000b901c48 */
[----:B---3--:R-:W-:-:S03]  /*2850*/  IADD3 R2, P0, R16, 0x200, RZ ;  /* 0x0000020010027810 */ /* 0x008fc60007f1e0ff */
[----:B------:R2:W-:Y:S04]  /*2860*/  STL [R1+0x284], R0 ;  /* 0x0002840001007387 */ /* 0x0005e80000100800 */
[----:B------:R3:W-:Y:S01]  /*2870*/  STL [R1+0x298], R2 ;  /* 0x0002980201007387 */ /* 0x0007e20000100800 */
[----:B-----5:R-:W-:-:S03]  /*2880*/  CS2R R38, SRZ ;  /* 0x0000000000267805 */ /* 0x020fc6000001ff00 */
[----:B------:R5:W-:Y:S01]  /*2890*/  LDGSTS.E.BYPASS.128 [R79+0x8000], [R42.64+0x100] ;  /* 0x080001002a4f7fae */ /* 0x000be2000b901c48 */
[----:B-1----:R-:W-:Y:S01]  /*28a0*/  CS2R R40, SRZ ;  /* 0x0000000000287805 */ /* 0x002fe2000001ff00 */
[----:B--2---:R-:W-:Y:S02]  /*28b0*/  IADD3.X R0, RZ, R19, RZ, P1, !PT ;  /* 0x00000013ff007210 */ /* 0x004fe40000ffe4ff */
[----:B------:R4:W-:Y:S01]  /*28c0*/  LDGSTS.E.BYPASS.128 [R77+0x8000], [R44.64+0x100] ;  /* 0x080001002c4d7fae */ /* 0x0009e2000b901c48 */
[----:B---3--:R-:W-:-:S03]  /*28d0*/  IADD3 R2, P1, R14, 0x200, RZ ;  /* 0x000002000e027810 */ /* 0x008fc60007f3e0ff */
[----:B------:R1:W-:Y:S04]  /*28e0*/  STL [R1+0x28c], R0 ;  /* 0x00028c0001007387 */ /* 0x0003e80000100800 */
[----:B------:R2:W-:Y:S01]  /*28f0*/  STL [R1+0x2a0], R2 ;  /* 0x0002a00201007387 */ /* 0x0005e20000100800 */
[----:B-----5:R-:W-:-:S03]  /*2900*/  CS2R R42, SRZ ;  /* 0x00000000002a7805 */ /* 0x020fc6000001ff00 */
[----:B------:R3:W-:Y:S01]  /*2910*/  LDGSTS.E.BYPASS.128 [R75+0x8000], [R46.64+0x100] ;  /* 0x080001002e4b7fae */ /* 0x0007e2000b901c48 */
[----:B----4-:R-:W-:Y:S01]  /*2920*/  CS2R R44, SRZ ;  /* 0x00000000002c7805 */ /* 0x010fe2000001ff00 */
[----:B-1----:R-:W-:Y:S02]  /*2930*/  IADD3.X R0, RZ, R17, RZ, P0, !PT ;  /* 0x00000011ff007210 */ /* 0x002fe400007fe4ff */
[----:B------:R1:W-:Y:S01]  /*2940*/  LDGSTS.E.BYPASS.128 [R73+0x8000], [R48.64+0x100] ;  /* 0x0800010030497fae */ /* 0x0003e2000b901c48 */
[----:B--2---:R-:W-:-:S03]  /*2950*/  IADD3 R2, P0, R12, 0x200, RZ ;  /* 0x000002000c027810 */ /* 0x004fc60007f1e0ff */
[----:B------:R2:W-:Y:S04]  /*2960*/  STL [R1+0x294], R0 ;  /* 0x0002940001007387 */ /* 0x0005e80000100800 */
[----:B------:R4:W-:Y:S01]  /*2970*/  STL [R1+0x2a8], R2 ;  /* 0x0002a80201007387 */ /* 0x0009e20000100800 */
[----:B---3--:R-:W-:-:S03]  /*2980*/  CS2R R46, SRZ ;  /* 0x00000000002e7805 */ /* 0x008fc6000001ff00 */
[----:B------:R3:W-:Y:S01]  /*2990*/  LDGSTS.E.BYPASS.128 [R71+0x8000], [R50.64+0x100] ;  /* 0x0800010032477fae */ /* 0x0007e2000b901c48 */
[----:B-1----:R-:W-:Y:S01]  /*29a0*/  CS2R R48, SRZ ;  /* 0x0000000000307805 */ /* 0x002fe2000001ff00 */
[----:B--2---:R-:W-:Y:S02]  /*29b0*/  IADD3.X R0, RZ, R15, RZ, P1, !PT ;  /* 0x0000000fff007210 */ /* 0x004fe40000ffe4ff */
[----:B------:R1:W-:Y:S01]  /*29c0*/  LDGSTS.E.BYPASS.128 [R69+0x8000], [R52.64+0x100] ;  /* 0x0800010034457fae */ /* 0x0003e2000b901c48 */
[----:B----4-:R-:W-:-:S03]  /*29d0*/  IADD3 R2, P1, R10, 0x200, RZ ;  /* 0x000002000a027810 */ /* 0x010fc60007f3e0ff */
[----:B------:R2:W-:Y:S04]  /*29e0*/  STL [R1+0x29c], R0 ;  /* 0x00029c0001007387 */ /* 0x0005e80000100800 */
[----:B------:R4:W-:Y:S01]  /*29f0*/  STL [R1+0x2b0], R2 ;  /* 0x0002b00201007387 */ /* 0x0009e20000100800 */
[----:B---3--:R-:W-:-:S03]  /*2a00*/  CS2R R50, SRZ ;  /* 0x0000000000327805 */ /* 0x008fc6000001ff00 */
[----:B------:R-:W0:Y:S01]  /*2a10*/  LDGDEPBAR ;  /* 0x00000000000079af */ /* 0x000e220000000000 */
[----:B-1----:R-:W-:Y:S01]  /*2a20*/  CS2R R52, SRZ ;  /* 0x0000000000347805 */ /* 0x002fe2000001ff00 */
[----:B--2---:R-:W-:Y:S02]  /*2a30*/  IADD3.X R0, RZ, R13, RZ, P0, !PT ;  /* 0x0000000dff007210 */ /* 0x004fe400007fe4ff */
[----:B------:R1:W-:Y:S01]  /*2a40*/  LDGSTS.E.BYPASS.128 [R98+0x18000], [R54.64+0x100] ;  /* 0x1800010036627fae */ /* 0x0003e2000b901c48 */
[----:B----4-:R-:W-:-:S03]  /*2a50*/  IADD3 R2, P0, R8, 0x200, RZ ;  /* 0x0000020008027810 */ /* 0x010fc60007f1e0ff */
[----:B------:R2:W-:Y:S04]  /*2a60*/  STL [R1+0x2a4], R0 ;  /* 0x0002a40001007387 */ /* 0x0005e80000100800 */
[----:B------:R3:W-:Y:S04]  /*2a70*/  STL [R1+0x2b8], R2 ;  /* 0x0002b80201007387 */ /* 0x0007e80000100800 */
[----:B------:R4:W-:Y:S01]  /*2a80*/  LDGSTS.E.BYPASS.128 [R97+0x18000], [R56.64+0x100] ;  /* 0x1800010038617fae */ /* 0x0009e2000b901c48 */
[----:B-1----:R-:W-:Y:S01]  /*2a90*/  CS2R R54, SRZ ;  /* 0x0000000000367805 */ /* 0x002fe2000001ff00 */
[----:B--2---:R-:W-:-:S02]  /*2aa0*/  IADD3.X R0, RZ, R11, RZ, P1, !PT ;  /* 0x0000000bff007210 */ /* 0x004fc40000ffe4ff */
[----:B------:R1:W-:Y:S01]  /*2ab0*/  LDGSTS.E.BYPASS.128 [R95+0x18000], [R58.64+0x100] ;  /* 0x180001003a5f7fae */ /* 0x0003e2000b901c48 */
[----:B---3--:R-:W-:-:S03]  /*2ac0*/  IADD3 R2, P1, R6, 0x200, RZ ;  /* 0x0000020006027810 */ /* 0x008fc60007f3e0ff */
[----:B------:R2:W-:Y:S04]  /*2ad0*/  STL [R1+0x2ac], R0 ;  /* 0x0002ac0001007387 */ /* 0x0005e80000100800 */
[----:B------:R3:W-:Y:S01]  /*2ae0*/  STL [R1+0x2c0], R2 ;  /* 0x0002c00201007387 */ /* 0x0007e20000100800 */
[----:B----4-:R-:W-:-:S03]  /*2af0*/  CS2R R56, SRZ ;  /* 0x0000000000387805 */ /* 0x010fc6000001ff00 */
[----:B------:R4:W-:Y:S01]  /*2b00*/  LDGSTS.E.BYPASS.128 [R93+0x18000], [R60.64+0x100] ;  /* 0x180001003c5d7fae */ /* 0x0009e2000b901c48 */
[----:B-1----:R-:W-:Y:S01]  /*2b10*/  CS2R R58, SRZ ;  /* 0x00000000003a7805 */ /* 0x002fe2000001ff00 */
[----:B--2---:R-:W-:Y:S02]  /*2b20*/  IADD3.X R0, RZ, R9, RZ, P0, !PT ;  /* 0x00000009ff007210 */ /* 0x004fe400007fe4ff */
        /* <DEDUP_REMOVED lines=9> */
[----:B---3--:R-:W-:-:S03]  /*2bc0*/  MOV R2, 0x1 ;  /* 0x0000000100027802 */ /* 0x008fc60000000f00 */
[----:B------:R2:W-:Y:S04]  /*2bd0*/  STL [R1+0x2bc], R0 ;  /* 0x0002bc0001007387 */ /* 0x0005e80000100800 */
[----:B------:R3:W-:Y:S01]  /*2be0*/  LDGSTS.E.BYPASS.128 [R85+0x18000], [R20.64+0x100] ;  /* 0x1800010014557fae */ /* 0x0007e2000b901c48 */
[----:B----4-:R-:W-:-:S03]  /*2bf0*/  CS2R R64, SRZ ;  /* 0x0000000000407805 */ /* 0x010fc6000001ff00 */
[----:B------:R4:W-:Y:S01]  /*2c00*/  LDGSTS.E.BYPASS.128 [R83+0x18000], [R18.64+0x100] ;  /* 0x1800010012537fae */ /* 0x0009e2000b901c48 */
[----:B-1----:R-:W-:Y:S01]  /*2c10*/  CS2R R66, SRZ ;  /* 0x0000000000427805 */ /* 0x002fe2000001ff00 */
[----:B--2---:R-:W-:Y:S02]  /*2c20*/  IADD3.X R0, RZ, R5, RZ, P0, !PT ;  /* 0x00000005ff007210 */ /* 0x004fe400007fe4ff */
[----:B------:R1:W-:Y:S04]  /*2c30*/  LDGSTS.E.BYPASS.128 [R81+0x18000], [R16.64+0x100] ;  /* 0x1800010010517fae */ /* 0x0003e8000b901c48 */
[----:B------:R2:W-:Y:S04]  /*2c40*/  STL [R1+0x2c4], R0 ;  /* 0x0002c40001007387 */ /* 0x0005e80000100800 */
[----:B------:R5:W-:Y:S01]  /*2c50*/  LDGSTS.E.BYPASS.128 [R79+0x18000], [R14.64+0x100] ;  /* 0x180001000e4f7fae */ /* 0x000be2000b901c48 */
[----:B----4-:R-:W-:-:S03]  /*2c60*/  CS2R R82, SRZ ;  /* 0x0000000000527805 */ /* 0x010fc6000001ff00 */
[----:B------:R4:W-:Y:S01]  /*2c70*/  LDGSTS.E.BYPASS.128 [R77+0x18000], [R12.64+0x100] ;  /* 0x180001000c4d7fae */ /* 0x0009e2000b901c48 */
[----:B-1----:R-:W-:Y:S01]  /*2c80*/  CS2R R80, SRZ ;  /* 0x0000000000507805 */ /* 0x002fe2000001ff00 */
[----:B--2---:R-:W-:Y:S02]  /*2c90*/  MOV R0, 0xffffffc0 ;  /* 0xffffffc000007802 */ /* 0x004fe40000000f00 */
[----:B------:R1:W-:Y:S04]  /*2ca0*/  LDGSTS.E.BYPASS.128 [R75+0x18000], [R10.64+0x100] ;  /* 0x180001000a4b7fae */ /* 0x0003e8000b901c48 */
[----:B------:R2:W-:Y:S01]  /*2cb0*/  STL [R1+0x180], R0 ;  /* 0x0001800001007387 */ /* 0x0005e20000100800 */
[----:B-----5:R-:W-:-:S03]  /*2cc0*/  CS2R R78, SRZ ;  /* 0x00000000004e7805 */ /* 0x020fc6000001ff00 */
[----:B------:R-:W-:Y:S01]  /*2cd0*/  STL [R1+0x50], RZ ;  /* 0x000050ff01007387 */ /* 0x000fe20000100800 */
[----:B----4-:R-:W-:-:S03]  /*2ce0*/  CS2R R76, SRZ ;  /* 0x00000000004c7805 */ /* 0x010fc6000001ff00 */
[----:B------:R-:W-:Y:S01]  /*2cf0*/  STL [R1+0x54], RZ ;  /* 0x000054ff01007387 */ /* 0x000fe20000100800 */
[----:B-1----:R-:W-:Y:S01]  /*2d00*/  CS2R R74, SRZ ;  /* 0x00000000004a7805 */ /* 0x002fe2000001ff00 */
[----:B--2---:R-:W-:Y:S02]  /*2d10*/  LOP3.LUT R0, R3, 0xf00, RZ, 0xc0, !PT ;  /* 0x00000f0003007812 */ /* 0x004fe400078ec0ff */
[----:B------:R-:W-:Y:S04]  /*2d20*/  STL [R1+0x58], RZ ;  /* 0x000058ff01007387 */ /* 0x000fe80000100800 */
[----:B------:R1:W-:Y:S04]  /*2d30*/  LDGSTS.E.BYPASS.128 [R73+0x18000], [R8.64+0x100] ;  /* 0x1800010008497fae */ /* 0x0003e8000b901c48 */
[----:B------:R-:W-:Y:S04]  /*2d40*/  STL [R1+0x5c], RZ ;  /* 0x00005cff01007387 */ /* 0x000fe80000100800 */
[----:B------:R2:W-:Y:S04]  /*2d50*/  LDGSTS.E.BYPASS.128 [R71+0x18000], [R6.64+0x100] ;  /* 0x1800010006477fae */ /* 0x0005e8000b901c48 */
[----:B------:R-:W-:Y:S01]  /*2d60*/  STL [R1+0x60], RZ ;  /* 0x000060ff01007387 */ /* 0x000fe20000100800 */
[----:B-1----:R-:W-:-:S03]  /*2d70*/  CS2R R72, SRZ ;  /* 0x0000000000487805 */ /* 0x002fc6000001ff00 */
[----:B------:R1:W-:Y:S01]  /*2d80*/  LDGSTS.E.BYPASS.128 [R69+0x18000], [R4.64+0x100] ;  /* 0x1800010004457fae */ /* 0x0003e2000b901c48 */
[----:B------:R-:W-:-:S03]  /*2d90*/  UMOV UR8, 0x10000 ;  /* 0x0001000000087882 */ /* 0x000fc60000000000 */
[----:B------:R-:W-:Y:S01]  /*2da0*/  STL [R1+0x64], RZ ;  /* 0x000064ff01007387 */ /* 0x000fe20000100800 */
[----:B--2---:R-:W-:-:S03]  /*2db0*/  CS2R R70, SRZ ;  /* 0x0000000000467805 */ /* 0x004fc6000001ff00 */
[----:B------:R-:W0:Y:S04]  /*2dc0*/  LDGDEPBAR ;  /* 0x00000000000079af */ /* 0x000e280000000000 */
[----:B------:R-:W-:Y:S01]  /*2dd0*/  STL [R1+0x68], RZ ;  /* 0x000068ff01007387 */ /* 0x000fe20000100800 */
[----:B-1----:R-:W-:-:S03]  /*2de0*/  CS2R R68, SRZ ;  /* 0x0000000000447805 */ /* 0x002fc6000001ff00 */
[----:B------:R-:W-:Y:S04]  /*2df0*/  STL [R1+0x6c], RZ ;  /* 0x00006cff01007387 */ /* 0x000fe80000100800 */
[----:B------:R-:W-:Y:S04]  /*2e00*/  STL [R1+0x70], RZ ;  /* 0x000070ff01007387 */ /* 0x000fe80000100800 */
[----:B------:R-:W-:Y:S04]  /*2e10*/  STL [R1+0x74], RZ ;  /* 0x000074ff01007387 */ /* 0x000fe80000100800 */
[----:B------:R-:W-:Y:S04]  /*2e20*/  STL [R1+0x78], RZ ;  /* 0x000078ff01007387 */ /* 0x000fe80000100800 */
[----:B------:R-:W-:Y:S01]  /*2e30*/  STL [R1+0x7c], RZ ;  /* 0x00007cff01007387 */ /* 0x000fe20000100800 */
[----:B------:R-:W-:-:S04]  /*2e40*/  DEPBAR.LE SB0, 0x2 ;  /* 0x000080800000791a */ /* 0x000fc80000000000 */
[----:B------:R-:W-:Y:S04]  /*2e50*/  STL [R1+0x80], RZ ;  /* 0x000080ff01007387 */ /* 0x000fe80000100800 */
        /* <DEDUP_REMOVED lines=19> */
[----:B---3--:R-:W-:Y:S06]  /*2f90*/  BAR.SYNC 0x0 ;  /* 0x0000000000007b1d */ /* 0x008fec0000000000 */
.L_x_1:
[----:B------:R-:W2:Y:S04]  /*2fa0*/  LDL.LU R16, [R1+0xc0] ;  /* 0x0000c00001107983 */ /* 0x000ea80000300800 */
[----:B------:R-:W3:Y:S04]  /*2fb0*/  LDL.LU R18, [R1+0xc4] ;  /* 0x0000c40001127983 */ /* 0x000ee80000300800 */
[----:B------:R-:W4:Y:S04]  /*2fc0*/  LDL.LU R19, [R1+0xc8] ;  /* 0x0000c80001137983 */ /* 0x000f280000300800 */
[----:B------:R-:W4:Y:S04]  /*2fd0*/  LDL.LU R17, [R1+0xcc] ;  /* 0x0000cc0001117983 */ /* 0x000f280000300800 */
[----:B------:R1:W-:Y:S04]  /*2fe0*/  STL [R1+0x2cc], R2 ;  /* 0x0002cc0201007387 */ /* 0x0003e80000100800 */
[----:B------:R-:W4:Y:S04]  /*2ff0*/  LDL.LU R24, [R1+0xbc] ;  /* 0x0000bc0001187983 */ /* 0x000f280000300800 */
[----:B------:R-:W4:Y:S04]  /*3000*/  LDL.LU R26, [R1+0xb8] ;  /* 0x0000b800011a7983 */ /* 0x000f280000300800 */
[----:B------:R-:W4:Y:S04]  /*3010*/  LDL.LU R25, [R1+0xb4] ;  /* 0x0000b40001197983 */ /* 0x000f280000300800 */
[----:B-1----:R-:W4:Y:S04]  /*3020*/  LDL.LU R2, [R1+0xb0] ;  /* 0x0000b00001027983 */ /* 0x002f280000300800 */
[----:B------:R-:W1:Y:S04]  /*3030*/  S2R R3, SR_TID.X ;  /* 0x0000000000037919 */ /* 0x000e680000002100 */
[----:B------:R-:W-:Y:S04]  /*3040*/  LDS.128 R4, [R0.X4+UR5] ;  /* 0x0000000500047984 */ /* 0x000fe80008004c00 */
[----:B------:R-:W-:Y:S04]  /*3050*/  LDS.128 R8, [R0.X4+UR5+0x100] ;  /* 0x0001000500087984 */ /* 0x000fe80008004c00 */
[----:B------:R-:W4:Y:S04]  /*3060*/  LDL.LU R34, [R1+0xac] ;  /* 0x0000ac0001227983 */ /* 0x000f280000300800 */
[----:B------:R-:W4:Y:S04]  /*3070*/  LDL.LU R96, [R1+0xa8] ;  /* 0x0000a80001607983 */ /* 0x000f280000300800 */
[----:B------:R-:W4:Y:S01]  /*3080*/  LDL.LU R35, [R1+0xa4] ;  /* 0x0000a40001237983 */ /* 0x000f220000300800 */
[----:B-1----:R-:W-:-:S03]  /*3090*/  SHF.L.U32 R3, R3, 0x2, RZ ;  /* 0x0000000203037819 */ /* 0x002fc600000006ff */
[----:B------:R-:W4:Y:S01]  /*30a0*/  LDL.LU R33, [R1+0xa0] ;  /* 0x0000a00001217983 */ /* 0x000f220000300800 */
[----:B------:R-:W-:-:S03]  /*30b0*/  LOP3.LUT R3, R3, 0x7c, RZ, 0xc0, !PT ;  /* 0x0000007c03037812 */ /* 0x000fc600078ec0ff */
[----:B------:R-:W4:Y:S01]  /*30c0*/  LDL.LU R100, [R1+0x9c] ;  /* 0x00009c0001647983 */ /* 0x000f220000300800 */
[----:B------:R-:W-:-:S03]  /*30d0*/  LEA R32, R3, UR8, 0x8 ;  /* 0x0000000803207c11 */ /* 0x000fc6000f8e40ff */
[----:B------:R-:W4:Y:S04]  /*30e0*/  LDL.LU R99, [R1+0x98] ;  /* 0x0000980001637983 */ /* 0x000f280000300800 */
[----:B------:R-:W-:Y:S04]  /*30f0*/  LDS.128 R28, [R32+0x100] ;  /* 0x00010000201c7984 */ /* 0x000fe80000000c00 */
[----:B------:R-:W-:Y:S04]  /*3100*/  LDS.128 R84, [R32+0x200] ;  /* 0x0002000020547984 */ /* 0x000fe80000000c00 */
[----:B------:R-:W2:Y:S04]  /*3110*/  LDS.128 R88, [R32] ;  /* 0x0000000020587984 */ /* 0x000ea80000000c00 */
[----:B------:R-:W1:Y:S04]  /*3120*/  LDS.128 R92, [R32+0x300] ;  /* 0x00030000205c7984 */ /* 0x000e680000000c00 */
[----:B------:R-:W1:Y:S04]  /*3130*/  S2R R3, SR_TID.X ;  /* 0x0000000000037919 */ /* 0x000e680000002100 */
[----:B------:R-:W4:Y:S04]  /*3140*/  LDL.LU R97, [R1+0x94] ;  /* 0x0000940001617983 */ /* 0x000f280000300800 */
[----:B------:R-:W2:Y:S04]  /*3150*/  LDS.128 R12, [R0.X4+UR5+0x200] ;  /* 0x00020005000c7984 */ /* 0x000ea80008004c00 */
[----:B------:R-:W-:Y:S04]  /*3160*/  LDS.128 R108, [R0.X4+UR5+0x1300] ;  /* 0x00130005006c7984 */ /* 0x000fe80008004c00 */
[----:B------:R-:W-:Y:S01]  /*3170*/  LDS.128 R248, [R0.X4+UR5+0x10a0] ;  /* 0x0010a00500f87984 */ /* 0x000fe20008004c00 */
[----:B-1----:R-:W-:-:S04]  /*3180*/  SHF.L.U32 R3, R3, 0x2, RZ ;  /* 0x0000000203037819 */ /* 0x002fc800000006ff */
[----:B------:R-:W-:-:S04]  /*3190*/  LOP3.LUT R3, R3, 0x3c, RZ, 0xc0, !PT ;  /* 0x0000003c03037812 */ /* 0x000fc800078ec0ff */
[----:B------:R-:W-:Y:S01]  /*31a0*/  ISETP.GE.U32.AND P0, PT, R3, 0x2c, PT ;  /* 0x0000002c0300780c */ /* 0x000fe20003f06070 */
[C---:B--2---:R-:W-:Y:S01]  /*31b0*/  FFMA R16, R4.reuse, R88, R16 ;  /* 0x0000005804107223 */ /* 0x044fe20000000010 */
[C---:B---3--:R-:W-:Y:S01]  /*31c0*/  FFMA R18, R4.reuse, R28, R18 ;  /* 0x0000001c04127223 */ /* 0x048fe20000000012 */
[----:B----4-:R-:W-:-:S03]  /*31d0*/  FFMA R20, R4, R84, R19 ;  /* 0x0000005404147223 */ /* 0x010fc60000000013 */
[C---:B------:R-:W-:Y:S01]  /*31e0*/  FFMA R21, R5.reuse, R29, R18 ;  /* 0x0000001d05157223 */ /* 0x040fe20000000012 */
[----:B------:R-:W-:Y:S01]  /*31f0*/  FFMA R4, R4, R92, R17 ;  /* 0x0000005c04047223 */ /* 0x000fe20000000011 */
[C---:B------:R-:W-:Y:S01]  /*3200*/  FFMA R3, R5.reuse, R85, R20 ;  /* 0x0000005505037223 */ /* 0x040fe20000000014 */
[C---:B------:R-:W-:Y:S01]  /*3210*/  FFMA R23, R5.reuse, R89, R16 ;  /* 0x0000005905177223 */ /* 0x040fe20000000010 */
[C---:B------:R-:W-:Y:S01]  /*3220*/  FFMA R20, R6.reuse, R30, R21 ;  /* 0x0000001e06147223 */ /* 0x040fe20000000015 */
[----:B------:R-:W-:Y:S01]  /*3230*/  FFMA R5, R5, R93, R4 ;  /* 0x0000005d05057223 */ /* 0x000fe20000000004 */
[C---:B------:R-:W-:Y:S01]  /*3240*/  FFMA R22, R6.reuse, R86, R3 ;  /* 0x0000005606167223 */ /* 0x040fe20000000003 */
[C---:B------:R-:W-:Y:S01]  /*3250*/  FFMA R4, R6.reuse, R90, R23 ;  /* 0x0000005a06047223 */ /* 0x040fe20000000017 */
[----:B------:R-:W1:Y:S01]  /*3260*/  LDS.128 R16, [R0.X4+UR5+0x300] ;  /* 0x0003000500107984 */ /* 0x000e620008004c00 */
[----:B------:R-:W-:Y:S01]  /*3270*/  FFMA R6, R6, R94, R5 ;  /* 0x0000005e06067223 */ /* 0x000fe20000000005 */
[C---:B------:R-:W-:Y:S01]  /*3280*/  FFMA R5, R7.reuse, R31, R20 ;  /* 0x0000001f07057223 */ /* 0x040fe20000000014 */
[----:B------:R-:W-:Y:S01]  /*3290*/  FFMA R3, R7, R87, R22 ;  /* 0x0000005707037223 */ /* 0x000fe20000000016 */
[C---:B------:R-:W-:Y:S01]  /*32a0*/  FFMA R24, R8.reuse, R92, R24 ;  /* 0x0000005c08187223 */ /* 0x040fe20000000018 */
[C---:B------:R-:W-:Y:S01]  /*32b0*/  FFMA R22, R8.reuse, R84, R26 ;  /* 0x0000005408167223 */ /* 0x040fe2000000001a */
[C---:B------:R-:W-:Y:S01]  /*32c0*/  FFMA R20, R8.reuse, R28, R25 ;  /* 0x0000001c08147223 */ /* 0x040fe20000000019 */
[----:B------:R-:W-:-:S02]  /*32d0*/  FFMA R8, R8, R88, R2 ;  /* 0x0000005808087223 */ /* 0x000fc40000000002 */
[----:B------:R-:W2:Y:S01]  /*32e0*/  LDL.LU R2, [R1+0x90] ;  /* 0x0000900001027983 */ /* 0x000ea20000300800 */
[C---:B------:R-:W-:Y:S01]  /*32f0*/  FFMA R25, R9.reuse, R85, R22 ;  /* 0x0000005509197223 */ /* 0x040fe20000000016 */
[----:B------:R-:W-:Y:S01]  /*3300*/  FFMA R27, R9, R29, R20 ;  /* 0x0000001d091b7223 */ /* 0x000fe20000000014 */
[C---:B------:R-:W-:Y:S01]  /*3310*/  FFMA R4, R7.reuse, R91, R4 ;  /* 0x0000005b07047223 */ /* 0x040fe20000000004 */
[----:B------:R-:W-:Y:S01]  /*3320*/  FFMA R6, R7, R95, R6 ;  /* 0x0000005f07067223 */ /* 0x000fe20000000006 */
[C---:B------:R-:W-:Y:S01]  /*3330*/  FFMA R7, R9.reuse, R93, R24 ;  /* 0x0000005d09077223 */ /* 0x040fe20000000018 */
[----:B------:R-:W-:Y:S01]  /*3340*/  FFMA R9, R9, R89, R8 ;  /* 0x0000005909097223 */ /* 0x000fe20000000008 */
[----:B------:R-:W3:Y:S01]  /*3350*/  LDL.LU R102, [R1+0x8c] ;  /* 0x00008c0001667983 */ /* 0x000ee20000300800 */
[C---:B------:R-:W-:Y:S01]  /*3360*/  FFMA R26, R10.reuse, R86, R25 ;  /* 0x000000560a1a7223 */ /* 0x040fe20000000019 */
[C---:B------:R-:W-:Y:S02]  /*3370*/  FFMA R24, R10.reuse, R30, R27 ;  /* 0x0000001e0a187223 */ /* 0x040fe4000000001b */
[----:B------:R-:W4:Y:S01]  /*3380*/  LDL.LU R106, [R1+0x88] ;  /* 0x00008800016a7983 */ /* 0x000f220000300800 */
[C---:B------:R-:W-:Y:S01]  /*3390*/  FFMA R8, R10.reuse, R94, R7 ;  /* 0x0000005e0a087223 */ /* 0x040fe20000000007 */
[----:B------:R-:W-:-:S02]  /*33a0*/  FFMA R10, R10, R90, R9 ;  /* 0x0000005a0a0a7223 */ /* 0x000fc40000000009 */
[----:B------:R-:W4:Y:S01]  /*33b0*/  LDL.LU R105, [R1+0x84] ;  /* 0x0000840001697983 */ /* 0x000f220000300800 */
[C---:B------:R-:W-:Y:S01]  /*33c0*/  FFMA R9, R11.reuse, R87, R26 ;  /* 0x000000570b097223 */ /* 0x040fe2000000001a */
[C---:B------:R-:W-:Y:S02]  /*33d0*/  FFMA R7, R11.reuse, R31, R24 ;  /* 0x0000001f0b077223 */ /* 0x040fe40000000018 */
[----:B------:R-:W4:Y:S01]  /*33e0*/  LDL.LU R104, [R1+0x80] ;  /* 0x0000800001687983 */ /* 0x000f220000300800 */
[C---:B------:R-:W-:Y:S01]  /*33f0*/  FFMA R34, R12.reuse, R92, R34 ;  /* 0x0000005c0c227223 */ /* 0x040fe20000000022 */
[C---:B------:R-:W-:Y:S01]  /*3400*/  FFMA R26, R12.reuse, R84, R96 ;  /* 0x000000540c1a7223 */ /* 0x040fe20000000060 */
[C---:B------:R-:W-:Y:S01]  /*3410*/  FFMA R24, R12.reuse, R28, R35 ;  /* 0x0000001c0c187223 */ /* 0x040fe20000000023 */
[C---:B------:R-:W-:Y:S01]  /*3420*/  FFMA R8, R11.reuse, R95, R8 ;  /* 0x0000005f0b087223 */ /* 0x040fe20000000008 */
[----:B------:R-:W-:Y:S01]  /*3430*/  FFMA R10, R11, R91, R10 ;  /* 0x0000005b0b0a7223 */ /* 0x000fe2000000000a */
[----:B------:R-:W4:Y:S01]  /*3440*/  LDL.LU R112, [R1+0x7c] ;  /* 0x00007c0001707983 */ /* 0x000f220000300800 */
[----:B------:R-:W-:Y:S01]  /*3450*/  FFMA R12, R12, R88, R33 ;  /* 0x000000580c0c7223 */ /* 0x000fe20000000021 */
[C---:B------:R-:W-:Y:S01]  /*3460*/  FFMA R11, R13.reuse, R93, R34 ;  /* 0x0000005d0d0b7223 */ /* 0x040fe20000000022 */
[C---:B------:R-:W-:Y:S01]  /*3470*/  FFMA R33, R13.reuse, R85, R26 ;  /* 0x000000550d217223 */ /* 0x040fe2000000001a */
[C---:B------:R-:W-:Y:S01]  /*3480*/  FFMA R35, R13.reuse, R29, R24 ;  /* 0x0000001d0d237223 */ /* 0x040fe20000000018 */
[----:B------:R-:W-:Y:S01]  /*3490*/  FFMA R13, R13, R89, R12 ;  /* 0x000000590d0d7223 */ /* 0x000fe2000000000c */
[C---:B------:R-:W-:Y:S01]  /*34a0*/  FFMA R98, R14.reuse, R94, R11 ;  /* 0x0000005e0e627223 */ /* 0x040fe2000000000b */
[C---:B------:R-:W-:Y:S01]  /*34b0*/  FFMA R96, R14.reuse, R86, R33 ;  /* 0x000000560e607223 */ /* 0x040fe20000000021 */
[----:B------:R-:W4:Y:S01]  /*34c0*/  LDL.LU R103, [R1+0x78] ;  /* 0x0000780001677983 */ /* 0x000f220000300800 */
[C---:B------:R-:W-:Y:S01]  /*34d0*/  FFMA R34, R14.reuse, R90, R13 ;  /* 0x0000005a0e227223 */ /* 0x040fe2000000000d */
[----:B------:R-:W-:Y:S01]  /*34e0*/  FFMA R12, R14, R30, R35 ;  /* 0x0000001e0e0c7223 */ /* 0x000fe20000000023 */
[C---:B------:R-:W-:Y:S01]  /*34f0*/  FFMA R14, R15.reuse, R95, R98 ;  /* 0x0000005f0f0e7223 */ /* 0x040fe20000000062 */
[C---:B------:R-:W-:Y:S01]  /*3500*/  FFMA R13, R15.reuse, R87, R96 ;  /* 0x000000570f0d7223 */ /* 0x040fe20000000060 */
[----:B------:R-:W-:Y:S01]  /*3510*/  FFMA R11, R15, R91, R34 ;  /* 0x0000005b0f0b7223 */ /* 0x000fe20000000022 */
[C---:B-1----:R-:W-:Y:S01]  /*3520*/  FFMA R98, R16.reuse, R92, R100 ;  /* 0x0000005c10627223 */ /* 0x042fe20000000064 */
[C---:B------:R-:W-:Y:S01]  /*3530*/  FFMA R96, R16.reuse, R84, R99 ;  /* 0x0000005410607223 */ /* 0x040fe20000000063 */
[----:B------:R-:W4:Y:S04]  /*3540*/  LDL.LU R101, [R1+0x74] ;  /* 0x0000740001657983 */ /* 0x000f280000300800 */
[----:B------:R-:W3:Y:S04]  /*3550*/  LDS.128 R20, [R0.X4+UR5+0x1000] ;  /* 0x0010000500147984 */ /* 0x000ee80008004c00 */
[----:B------:R-:W1:Y:S01]  /*3560*/  LDS.128 R24, [R0.X4+UR5+0x1100] ;  /* 0x0011000500187984 */ /* 0x000e620008004c00 */
[C---:B------:R-:W-:Y:S01]  /*3570*/  FFMA R34, R16.reuse, R28, R97 ;  /* 0x0000001c10227223 */ /* 0x040fe20000000061 */
[----:B--2---:R-:W-:-:S02]  /*3580*/  FFMA R16, R16, R88, R2 ;  /* 0x0000005810107223 */ /* 0x004fc40000000002 */
[----:B------:R-:W2:Y:S01]  /*3590*/  LDL.LU R2, [R1+0x70] ;  /* 0x0000700001027983 */ /* 0x000ea20000300800 */
[----:B------:R-:W-:Y:S01]  /*35a0*/  FFMA R12, R15, R31, R12 ;  /* 0x0000001f0f0c7223 */ /* 0x000fe2000000000c */
[C---:B------:R-:W-:Y:S01]  /*35b0*/  FFMA R15, R17.reuse, R93, R98 ;  /* 0x0000005d110f7223 */ /* 0x040fe20000000062 */
[C---:B------:R-:W-:Y:S01]  /*35c0*/  FFMA R33, R17.reuse, R85, R96 ;  /* 0x0000005511217223 */ /* 0x040fe20000000060 */
[C---:B------:R-:W-:Y:S01]  /*35d0*/  FFMA R35, R17.reuse, R29, R34 ;  /* 0x0000001d11237223 */ /* 0x040fe20000000022 */
[----:B------:R-:W-:Y:S01]  /*35e0*/  FFMA R17, R17, R89, R16 ;  /* 0x0000005911117223 */ /* 0x000fe20000000010 */
[C---:B------:R-:W-:Y:S01]  /*35f0*/  FFMA R100, R18.reuse, R94, R15 ;  /* 0x0000005e12647223 */ /* 0x040fe2000000000f */
[C---:B------:R-:W-:Y:S01]  /*3600*/  FFMA R34, R18.reuse, R86, R33 ;  /* 0x0000005612227223 */ /* 0x040fe20000000021 */
[C---:B------:R-:W-:Y:S01]  /*3610*/  FFMA R16, R18.reuse, R30, R35 ;  /* 0x0000001e12107223 */ /* 0x040fe20000000023 */
[----:B------:R-:W-:Y:S01]  /*3620*/  FFMA R18, R18, R90, R17 ;  /* 0x0000005a12127223 */ /* 0x000fe20000000011 */
[C---:B------:R-:W-:Y:S01]  /*3630*/  FFMA R15, R19.reuse, R95, R100 ;  /* 0x0000005f130f7223 */ /* 0x040fe20000000064 */
[----:B------:R-:W-:Y:S01]  /*3640*/  FFMA R17, R19, R87, R34 ;  /* 0x0000005713117223 */ /* 0x000fe20000000022 */
[C---:B---3--:R-:W-:Y:S01]  /*3650*/  FFMA R102, R20.reuse, R92, R102 ;  /* 0x0000005c14667223 */ /* 0x048fe20000000066 */
[C---:B----4-:R-:W-:Y:S01]  /*3660*/  FFMA R100, R20.reuse, R84, R106 ;  /* 0x0000005414647223 */ /* 0x050fe2000000006a */
[C---:B------:R-:W-:Y:S01]  /*3670*/  FFMA R34, R20.reuse, R28, R105 ;  /* 0x0000001c14227223 */ /* 0x040fe20000000069 */
[----:B------:R-:W3:Y:S01]  /*3680*/  LDS.128 R96, [R0.X4+UR5+0x1200] ;  /* 0x0012000500607984 */ /* 0x000ee20008004c00 */
[----:B------:R-:W-:-:S03]  /*3690*/  FFMA R20, R20, R88, R104 ;  /* 0x0000005814147223 */ /* 0x000fc60000000068 */
[----:B------:R-:W3:Y:S04]  /*36a0*/  LDL.LU R104, [R1+0x6c] ;  /* 0x00006c0001687983 */ /* 0x000ee80000300800 */
[----:B------:R-:W4:Y:S04]  /*36b0*/  LDL.LU R107, [R1+0x68] ;  /* 0x00006800016b7983 */ /* 0x000f280000300800 */
[----:B------:R-:W4:Y:S04]  /*36c0*/  LDL.LU R106, [R1+0x64] ;  /* 0x00006400016a7983 */ /* 0x000f280000300800 */
[----:B------:R-:W4:Y:S01]  /*36d0*/  LDL.LU R105, [R1+0x60] ;  /* 0x0000600001697983 */ /* 0x000f220000300800 */
        /* <DEDUP_REMOVED lines=9> */
[----:B------:R-:W4:Y:S01]  /*3770*/  LDL.LU R114, [R1+0x5c] ;  /* 0x00005c0001727983 */ /* 0x000f220000300800 */
[----:B------:R-:W-:-:S03]  /*3780*/  FFMA R20, R22, R90, R21 ;  /* 0x0000005a16147223 */ /* 0x000fc60000000015 */
[----:B------:R-:W4:Y:S01]  /*3790*/  LDL.LU R113, [R1+0x58] ;  /* 0x0000580001717983 */ /* 0x000f220000300800 */
[C---:B------:R-:W-:Y:S01]  /*37a0*/  FFMA R19, R23.reuse, R95, R102 ;  /* 0x0000005f17137223 */ /* 0x040fe20000000066 */
[C---:B------:R-:W-:Y:S01]  /*37b0*/  FFMA R21, R23.reuse, R87, R100 ;  /* 0x0000005717157223 */ /* 0x040fe20000000064 */
[----:B------:R-:W-:Y:S01]  /*37c0*/  FFMA R22, R23, R31, R34 ;  /* 0x0000001f17167223 */ /* 0x000fe20000000022 */
[C---:B-1----:R-:W-:Y:S01]  /*37d0*/  FFMA R102, R24.reuse, R92, R112 ;  /* 0x0000005c18667223 */ /* 0x042fe20000000070 */
[C---:B------:R-:W-:Y:S01]  /*37e0*/  FFMA R100, R24.reuse, R84, R103 ;  /* 0x0000005418647223 */ /* 0x040fe20000000067 */
[C---:B------:R-:W-:Y:S01]  /*37f0*/  FFMA R34, R24.reuse, R28, R101 ;  /* 0x0000001c18227223 */ /* 0x040fe20000000065 */
[----:B------:R-:W4:Y:S01]  /*3800*/  LDL.LU R112, [R1+0x54] ;  /* 0x0000540001707983 */ /* 0x000f220000300800 */
[----:B--2---:R-:W-:-:S03]  /*3810*/  FFMA R24, R24, R88, R2 ;  /* 0x0000005818187223 */ /* 0x004fc60000000002 */
[----:B------:R-:W2:Y:S01]  /*3820*/  LDL.LU R2, [R1+0x50] ;  /* 0x0000500001027983 */ /* 0x000ea20000300800 */
[----:B------:R-:W-:Y:S01]  /*3830*/  FFMA R20, R23, R91, R20 ;  /* 0x0000005b17147223 */ /* 0x000fe20000000014 */
[C---:B------:R-:W-:Y:S01]  /*3840*/  FFMA R23, R25.reuse, R93, R102 ;  /* 0x0000005d19177223 */ /* 0x040fe20000000066 */
[C---:B------:R-:W-:Y:S02]  /*3850*/  FFMA R33, R25.reuse, R85, R100 ;  /* 0x0000005519217223 */ /* 0x040fe40000000064 */
[----:B------:R-:W1:Y:S01]  /*3860*/  LDS.128 R100, [R0.X4+UR5+0x2000] ;  /* 0x0020000500647984 */ /* 0x000e620008004c00 */
[C---:B------:R-:W-:Y:S01]  /*3870*/  FFMA R35, R25.reuse, R29, R34 ;  /* 0x0000001d19237223 */ /* 0x040fe20000000022 */
[----:B------:R-:W-:Y:S01]  /*3880*/  FFMA R25, R25, R89, R24 ;  /* 0x0000005919197223 */ /* 0x000fe20000000018 */
[C---:B------:R-:W-:Y:S01]  /*3890*/  FFMA R226, R26.reuse, R94, R23 ;  /* 0x0000005e1ae27223 */ /* 0x040fe20000000017 */
[C---:B------:R-:W-:Y:S01]  /*38a0*/  FFMA R34, R26.reuse, R86, R33 ;  /* 0x000000561a227223 */ /* 0x040fe20000000021 */
[C---:B------:R-:W-:Y:S01]  /*38b0*/  FFMA R24, R26.reuse, R30, R35 ;  /* 0x0000001e1a187223 */ /* 0x040fe20000000023 */
[----:B------:R-:W-:-:S02]  /*38c0*/  FFMA R26, R26, R90, R25 ;  /* 0x0000005a1a1a7223 */ /* 0x000fc40000000019 */
[C---:B------:R-:W-:Y:S02]  /*38d0*/  FFMA R25, R27.reuse, R87, R34 ;  /* 0x000000571b197223 */ /* 0x040fe40000000022 */
[C---:B------:R-:W-:Y:S01]  /*38e0*/  FFMA R23, R27.reuse, R91, R26 ;  /* 0x0000005b1b177223 */ /* 0x040fe2000000001a */
[C---:B---3--:R-:W-:Y:S01]  /*38f0*/  FFMA R104, R96.reuse, R92, R104 ;  /* 0x0000005c60687223 */ /* 0x048fe20000000068 */
[C---:B------:R-:W-:Y:S01]  /*3900*/  FFMA R226, R27.reuse, R95, R226 ;  /* 0x0000005f1be27223 */ /* 0x040fe200000000e2 */
[----:B------:R-:W-:Y:S01]  /*3910*/  FFMA R24, R27, R31, R24 ;  /* 0x0000001f1b187223 */ /* 0x000fe20000000018 */
[C---:B----4-:R-:W-:Y:S01]  /*3920*/  FFMA R34, R96.reuse, R84, R107 ;  /* 0x0000005460227223 */ /* 0x050fe2000000006b */
[C---:B------:R-:W-:Y:S01]  /*3930*/  FFMA R27, R97.reuse, R93, R104 ;  /* 0x0000005d611b7223 */ /* 0x040fe20000000068 */
[C---:B------:R-:W-:Y:S02]  /*3940*/  FFMA R26, R96.reuse, R28, R106 ;  /* 0x0000001c601a7223 */ /* 0x040fe4000000006a */
[C---:B------:R-:W-:Y:S01]  /*3950*/  FFMA R33, R97.reuse, R85, R34 ;  /* 0x0000005561217223 */ /* 0x040fe20000000022 */
[----:B------:R-:W-:Y:S01]  /*3960*/  FFMA R96, R96, R88, R105 ;  /* 0x0000005860607223 */ /* 0x000fe20000000069 */
[C---:B------:R-:W-:Y:S01]  /*3970*/  FFMA R35, R97.reuse, R29, R26 ;  /* 0x0000001d61237223 */ /* 0x040fe2000000001a */
[----:B------:R-:W3:Y:S02]  /*3980*/  LDS.128 R104, [R0.X4+UR5+0x2100] ;  /* 0x0021000500687984 */ /* 0x000ee40008004c00 */
        /* <DEDUP_REMOVED lines=8> */
[C---:B------:R-:W-:Y:S01]  /*3a10*/  FFMA R223, R99.reuse, R31, R34 ;  /* 0x0000001f63df7223 */ /* 0x040fe20000000022 */
[C---:B------:R-:W-:Y:S01]  /*3a20*/  FFMA R224, R99.reuse, R87, R224 ;  /* 0x0000005763e07223 */ /* 0x040fe200000000e0 */
[----:B------:R-:W-:Y:S01]  /*3a30*/  FFMA R26, R99, R91, R26 ;  /* 0x0000005b631a7223 */ /* 0x000fe2000000001a */
[C---:B------:R-:W-:Y:S01]  /*3a40*/  FFMA R27, R109.reuse, R93, R98 ;  /* 0x0000005d6d1b7223 */ /* 0x040fe20000000062 */
[C---:B------:R-:W-:Y:S01]  /*3a50*/  FFMA R33, R109.reuse, R85, R96 ;  /* 0x000000556d217223 */ /* 0x040fe20000000060 */
[----:B------:R-:W-:Y:S01]  /*3a60*/  FFMA R34, R108, R28, R112 ;  /* 0x0000001c6c227223 */ /* 0x000fe20000000070 */
[----:B------:R-:W4:Y:S03]  /*3a70*/  LDS.128 R96, [R0.X4+UR5+0x2200] ;  /* 0x0022000500607984 */ /* 0x000f260008004c00 */
[----:B------:R-:W-:Y:S01]  /*3a80*/  FFMA R35, R109, R29, R34 ;  /* 0x0000001d6d237223 */ /* 0x000fe20000000022 */
[C---:B------:R-:W-:Y:S01]  /*3a90*/  FFMA R222, R110.reuse, R94, R27 ;  /* 0x0000005e6ede7223 */ /* 0x040fe2000000001b */
[----:B------:R-:W-:-:S02]  /*3aa0*/  FFMA R34, R110, R86, R33 ;  /* 0x000000566e227223 */ /* 0x000fc40000000021 */
[----:B------:R-:W-:Y:S01]  /*3ab0*/  FFMA R220, R110, R30, R35 ;  /* 0x0000001e6edc7223 */ /* 0x000fe20000000023 */
[C---:B------:R-:W-:Y:S01]  /*3ac0*/  FFMA R222, R111.reuse, R95, R222 ;  /* 0x0000005f6fde7223 */ /* 0x040fe200000000de */
[C---:B------:R-:W-:Y:S02]  /*3ad0*/  FFMA R221, R111.reuse, R87, R34 ;  /* 0x000000576fdd7223 */ /* 0x040fe40000000022 */
[----:B------:R-:W-:Y:S01]  /*3ae0*/  FFMA R220, R111, R31, R220 ;  /* 0x0000001f6fdc7223 */ /* 0x000fe200000000dc */
[C---:B-1----:R-:W-:Y:S01]  /*3af0*/  FFMA R174, R100.reuse, R84, R174 ;  /* 0x0000005464ae7223 */ /* 0x042fe200000000ae */
[----:B------:R-:W-:-:S03]  /*3b00*/  FFMA R34, R100, R28, R173 ;  /* 0x0000001c64227223 */ /* 0x000fc600000000ad */
[C---:B------:R-:W-:Y:S01]  /*3b10*/  FFMA R35, R101.reuse, R85, R174 ;  /* 0x0000005565237223 */ /* 0x040fe200000000ae */
[----:B------:R-:W-:-:S03]  /*3b20*/  FFMA R113, R101, R29, R34 ;  /* 0x0000001d65717223 */ /* 0x000fc60000000022 */
[C---:B------:R-:W-:Y:S01]  /*3b30*/  FFMA R34, R102.reuse, R86, R35 ;  /* 0x0000005666227223 */ /* 0x040fe20000000023 */
[----:B------:R-:W-:Y:S01]  /*3b40*/  FFMA R170, R102, R30, R113 ;  /* 0x0000001e66aa7223 */ /* 0x000fe20000000071 */
[C---:B---3--:R-:W-:Y:S02]  /*3b50*/  FFMA R178, R104.reuse, R84, R178 ;  /* 0x0000005468b27223 */ /* 0x048fe400000000b2 */
[C---:B------:R-:W-:Y:S01]  /*3b60*/  FFMA R171, R103.reuse, R87, R34 ;  /* 0x0000005767ab7223 */ /* 0x040fe20000000022 */
[----:B------:R-:W-:Y:S01]  /*3b70*/  FFMA R34, R104, R28, R177 ;  /* 0x0000001c68227223 */ /* 0x000fe200000000b1 */
[----:B------:R-:W-:Y:S01]  /*3b80*/  FFMA R170, R103, R31, R170 ;  /* 0x0000001f67aa7223 */ /* 0x000fe200000000aa */
[C---:B------:R-:W-:Y:S02]  /*3b90*/  FFMA R35, R105.reuse, R85, R178 ;  /* 0x0000005569237223 */ /* 0x040fe400000000b2 */
[----:B------:R-:W-:Y:S02]  /*3ba0*/  FFMA R113, R105, R29, R34 ;  /* 0x0000001d69717223 */ /* 0x000fe40000000022 */
[----:B------:R-:W-:-:S02]  /*3bb0*/  FFMA R34, R106, R86, R35 ;  /* 0x000000566a227223 */ /* 0x000fc40000000023 */
[----:B------:R-:W-:Y:S02]  /*3bc0*/  FFMA R166, R106, R30, R113 ;  /* 0x0000001e6aa67223 */ /* 0x000fe40000000071 */
[C---:B------:R-:W-:Y:S02]  /*3bd0*/  FFMA R167, R107.reuse, R87, R34 ;  /* 0x000000576ba77223 */ /* 0x040fe40000000022 */
[----:B------:R-:W-:Y:S01]  /*3be0*/  FFMA R166, R107, R31, R166 ;  /* 0x0000001f6ba67223 */ /* 0x000fe200000000a6 */
[C---:B----4-:R-:W-:Y:S01]  /*3bf0*/  FFMA R182, R96.reuse, R84, R182 ;  /* 0x0000005460b67223 */ /* 0x050fe200000000b6 */
[----:B------:R-:W-:-:S03]  /*3c00*/  FFMA R34, R96, R28, R181 ;  /* 0x0000001c60227223 */ /* 0x000fc600000000b5 */
[C---:B------:R-:W-:Y:S01]  /*3c10*/  FFMA R35, R97.reuse, R85, R182 ;  /* 0x0000005561237223 */ /* 0x040fe200000000b6 */
[----:B------:R-:W-:-:S03]  /*3c20*/  FFMA R113, R97, R29, R34 ;  /* 0x0000001d61717223 */ /* 0x000fc60000000022 */
[C---:B------:R-:W-:Y:S01]  /*3c30*/  FFMA R34, R98.reuse, R86, R35 ;  /* 0x0000005662227223 */ /* 0x040fe20000000023 */
[----:B------:R-:W-:-:S03]  /*3c40*/  FFMA R162, R98, R30, R113 ;  /* 0x0000001e62a27223 */ /* 0x000fc60000000071 */
[C---:B------:R-:W-:Y:S01]  /*3c50*/  FFMA R163, R99.reuse, R87, R34 ;  /* 0x0000005763a37223 */ /* 0x040fe20000000022 */
[----:B------:R-:W-:Y:S01]  /*3c60*/  FFMA R162, R99, R31, R162 ;  /* 0x0000001f63a27223 */ /* 0x000fe200000000a2 */
[----:B--2---:R-:W-:-:S04]  /*3c70*/  FFMA R108, R108, R88, R2 ;  /* 0x000000586c6c7223 */ /* 0x004fc80000000002 */
[----:B------:R-:W-:Y:S01]  /*3c80*/  FFMA R109, R109, R89, R108 ;  /* 0x000000596d6d7223 */ /* 0x000fe2000000006c */
[----:B------:R-:W-:-:S03]  /*3c90*/  FFMA R108, R100, R92, R175 ;  /* 0x0000005c646c7223 */ /* 0x000fc600000000af */
[----:B------:R-:W-:Y:S01]  /*3ca0*/  FFMA R110, R110, R90, R109 ;  /* 0x0000005a6e6e7223 */ /* 0x000fe2000000006d */
[----:B------:R-:W-:-:S03]  /*3cb0*/  FFMA R33, R101, R93, R108 ;  /* 0x0000005d65217223 */ /* 0x000fc6000000006c */
[----:B------:R-:W-:Y:S02]  /*3cc0*/  FFMA R27, R111, R91, R110 ;  /* 0x0000005b6f1b7223 */ /* 0x000fe4000000006e */
[----:B------:R-:W1:Y:S01]  /*3cd0*/  LDS.128 R108, [R0.X4+UR5+0x2300] ;  /* 0x00230005006c7984 */ /* 0x000e620008004c00 */
[----:B------:R-:W-:Y:S01]  /*3ce0*/  FFMA R100, R100, R88, R172 ;  /* 0x0000005864647223 */ /* 0x000fe200000000ac */
[----:B------:R-:W-:-:S03]  /*3cf0*/  FFMA R172, R102, R94, R33 ;  /* 0x0000005e66ac7223 */ /* 0x000fc60000000021 */
[----:B------:R-:W-:Y:S01]  /*3d00*/  FFMA R101, R101, R89, R100 ;  /* 0x0000005965657223 */ /* 0x000fe20000000064 */
[----:B------:R-:W-:-:S03]  /*3d10*/  FFMA R100, R104, R92, R179 ;  /* 0x0000005c68647223 */ /* 0x000fc600000000b3 */
[----:B------:R-:W-:Y:S01]  /*3d20*/  FFMA R102, R102, R90, R101 ;  /* 0x0000005a66667223 */ /* 0x000fe20000000065 */
[----:B------:R-:W-:Y:S01]  /*3d30*/  FFMA R172, R103, R95, R172 ;  /* 0x0000005f67ac7223 */ /* 0x000fe200000000ac */
[----:B------:R-:W-:Y:S01]  /*3d40*/  FFMA R104, R104, R88, R176 ;  /* 0x0000005868687223 */ /* 0x000fe200000000b0 */
[----:B------:R-:W-:Y:S01]  /*3d50*/  FFMA R33, R105, R93, R100 ;  /* 0x0000005d69217223 */ /* 0x000fe20000000064 */
[----:B------:R-:W-:Y:S02]  /*3d60*/  FFMA R169, R103, R91, R102 ;  /* 0x0000005b67a97223 */ /* 0x000fe40000000066 */
[----:B------:R-:W2:Y:S01]  /*3d70*/  LDS.128 R100, [R0.X4+UR5+0x3000] ;  /* 0x0030000500647984 */ /* 0x000ea20008004c00 */
[----:B------:R-:W-:Y:S01]  /*3d80*/  FFMA R105, R105, R89, R104 ;  /* 0x0000005969697223 */ /* 0x000fe20000000068 */
[----:B------:R-:W-:Y:S01]  /*3d90*/  FFMA R168, R106, R94, R33 ;  /* 0x0000005e6aa87223 */ /* 0x000fe20000000021 */
[----:B------:R-:W-:Y:S02]  /*3da0*/  FFMA R104, R96, R92, R183 ;  /* 0x0000005c60687223 */ /* 0x000fe400000000b7 */
[----:B------:R-:W-:Y:S01]  /*3db0*/  FFMA R106, R106, R90, R105 ;  /* 0x0000005a6a6a7223 */ /* 0x000fe20000000069 */
[----:B------:R-:W-:Y:S01]  /*3dc0*/  FFMA R168, R107, R95, R168 ;  /* 0x0000005f6ba87223 */ /* 0x000fe200000000a8 */
[----:B------:R-:W-:Y:S01]  /*3dd0*/  FFMA R33, R97, R93, R104 ;  /* 0x0000005d61217223 */ /* 0x000fe20000000068 */
[----:B------:R-:W-:Y:S01]  /*3de0*/  FFMA R96, R96, R88, R180 ;  /* 0x0000005860607223 */ /* 0x000fe200000000b4 */
[----:B------:R-:W-:-:S02]  /*3df0*/  FFMA R165, R107, R91, R106 ;  /* 0x0000005b6ba57223 */ /* 0x000fc4000000006a */
[----:B------:R-:W3:Y:S01]  /*3e00*/  LDS.128 R104, [R0.X4+UR5+0x3100] ;  /* 0x0031000500687984 */ /* 0x000ee20008004c00 */
[----:B------:R-:W-:Y:S01]  /*3e10*/  FFMA R97, R97, R89, R96 ;  /* 0x0000005961617223 */ /* 0x000fe20000000060 */
[----:B------:R-:W-:-:S03]  /*3e20*/  FFMA R164, R98, R94, R33 ;  /* 0x0000005e62a47223 */ /* 0x000fc60000000021 */
[----:B------:R-:W-:Y:S01]  /*3e30*/  FFMA R98, R98, R90, R97 ;  /* 0x0000005a62627223 */ /* 0x000fe20000000061 */
[----:B------:R-:W-:-:S03]  /*3e40*/  FFMA R164, R99, R95, R164 ;  /* 0x0000005f63a47223 */ /* 0x000fc600000000a4 */
[----:B------:R-:W-:Y:S01]  /*3e50*/  FFMA R161, R99, R91, R98 ;  /* 0x0000005b63a17223 */ /* 0x000fe20000000062 */
[C---:B-1----:R-:W-:Y:S01]  /*3e60*/  FFMA R96, R108.reuse, R92, R187 ;  /* 0x0000005c6c607223 */ /* 0x042fe200000000bb */
[----:B------:R-:W-:-:S03]  /*3e70*/  FFMA R186, R108, R84, R186 ;  /* 0x000000546cba7223 */ /* 0x000fc600000000ba */
[C---:B------:R-:W-:Y:S02]  /*3e80*/  FFMA R33, R109.reuse, R93, R96 ;  /* 0x0000005d6d217223 */ /* 0x040fe40000000060 */
[----:B------:R-:W1:Y:S01]  /*3e90*/  LDS.128 R96, [R0.X4+UR5+0x3200] ;  /* 0x0032000500607984 */ /* 0x000e620008004c00 */
[C---:B------:R-:W-:Y:S01]  /*3ea0*/  FFMA R34, R108.reuse, R28, R185 ;  /* 0x0000001c6c227223 */ /* 0x040fe200000000b9 */
[----:B------:R-:W-:Y:S01]  /*3eb0*/  FFMA R108, R108, R88, R184 ;  /* 0x000000586c6c7223 */ /* 0x000fe200000000b8 */
[C---:B------:R-:W-:Y:S02]  /*3ec0*/  FFMA R35, R109.reuse, R85, R186 ;  /* 0x000000556d237223 */ /* 0x040fe400000000ba */
[C---:B------:R-:W-:Y:S01]  /*3ed0*/  FFMA R113, R109.reuse, R29, R34 ;  /* 0x0000001d6d717223 */ /* 0x040fe20000000022 */
[----:B------:R-:W-:Y:S01]  /*3ee0*/  FFMA R109, R109, R89, R108 ;  /* 0x000000596d6d7223 */ /* 0x000fe2000000006c */
[C---:B------:R-:W-:Y:S01]  /*3ef0*/  FFMA R34, R110.reuse, R86, R35 ;  /* 0x000000566e227223 */ /* 0x040fe20000000023 */
[C---:B------:R-:W-:Y:S01]  /*3f00*/  FFMA R160, R110.reuse, R94, R33 ;  /* 0x0000005e6ea07223 */ /* 0x040fe20000000021 */
[C---:B------:R-:W-:Y:S01]  /*3f10*/  FFMA R158, R110.reuse, R30, R113 ;  /* 0x0000001e6e9e7223 */ /* 0x040fe20000000071 */
[----:B------:R-:W-:Y:S01]  /*3f20*/  FFMA R110, R110, R90, R109 ;  /* 0x0000005a6e6e7223 */ /* 0x000fe2000000006d */
[C---:B------:R-:W-:Y:S01]  /*3f30*/  FFMA R159, R111.reuse, R87, R34 ;  /* 0x000000576f9f7223 */ /* 0x040fe20000000022 */
[C---:B--2---:R-:W-:Y:S01]  /*3f40*/  FFMA R34, R100.reuse, R28, R189 ;  /* 0x0000001c64227223 */ /* 0x044fe200000000bd */
[C---:B------:R-:W-:Y:S01]  /*3f50*/  FFMA R108, R100.reuse, R92, R191 ;  /* 0x0000005c646c7223 */ /* 0x040fe200000000bf */
[C---:B------:R-:W-:Y:S01]  /*3f60*/  FFMA R190, R100.reuse, R84, R190 ;  /* 0x0000005464be7223 */ /* 0x040fe200000000be */
[C---:B------:R-:W-:Y:S01]  /*3f70*/  FFMA R160, R111.reuse, R95, R160 ;  /* 0x0000005f6fa07223 */ /* 0x040fe200000000a0 */
[C---:B------:R-:W-:Y:S01]  /*3f80*/  FFMA R158, R111.reuse, R31, R158 ;  /* 0x0000001f6f9e7223 */ /* 0x040fe2000000009e */
[----:B------:R-:W-:Y:S01]  /*3f90*/  FFMA R33, R111, R91, R110 ;  /* 0x0000005b6f217223 */ /* 0x000fe2000000006e */
[----:B------:R-:W-:Y:S01]  /*3fa0*/  FFMA R100, R100, R88, R188 ;  /* 0x0000005864647223 */ /* 0x000fe200000000bc */
[C---:B------:R-:W-:Y:S01]  /*3fb0*/  FFMA R111, R101.reuse, R29, R34 ;  /* 0x0000001d656f7223 */ /* 0x040fe20000000022 */
[C---:B------:R-:W-:Y:S01]  /*3fc0*/  FFMA R35, R101.reuse, R93, R108 ;  /* 0x0000005d65237223 */ /* 0x040fe2000000006c */
[C---:B------:R-:W-:Y:S01]  /*3fd0*/  FFMA R109, R101.reuse, R85, R190 ;  /* 0x00000055656d7223 */ /* 0x040fe200000000be */
[----:B------:R-:W2:Y:S01]  /*3fe0*/  LDS.128 R112, [R0.X4+UR5+0x3300] ;  /* 0x0033000500707984 */ /* 0x000ea20008004c00 */
[----:B------:R-:W-:Y:S01]  /*3ff0*/  FFMA R101, R101, R89, R100 ;  /* 0x0000005965657223 */ /* 0x000fe20000000064 */
[C---:B------:R-:W-:Y:S01]  /*4000*/  FFMA R100, R102.reuse, R30, R111 ;  /* 0x0000001e66647223 */ /* 0x040fe2000000006f */
[C---:B------:R-:W-:Y:S01]  /*4010*/  FFMA R108, R102.reuse, R94, R35 ;  /* 0x0000005e666c7223 */ /* 0x040fe20000000023 */
[C---:B------:R-:W-:Y:S01]  /*4020*/  FFMA R156, R102.reuse, R86, R109 ;  /* 0x00000056669c7223 */ /* 0x040fe2000000006d */
[----:B------:R-:W-:Y:S01]  /*4030*/  FFMA R34, R102, R90, R101 ;  /* 0x0000005a66227223 */ /* 0x000fe20000000065 */
[----:B------:R-:W-:Y:S01]  /*4040*/  FFMA R155, R103, R31, R100 ;  /* 0x0000001f679b7223 */ /* 0x000fe20000000064 */
[C---:B---3--:R-:W-:Y:S01]  /*4050*/  FFMA R102, R104.reuse, R92, R195 ;  /* 0x0000005c68667223 */ /* 0x048fe200000000c3 */
        /* <DEDUP_REMOVED lines=9> */
[----:B------:R-:W-:Y:S01]  /*40f0*/  FFMA R34, R103, R91, R34 ;  /* 0x0000005b67227223 */ /* 0x000fe20000000022 */
[C---:B------:R-:W-:Y:S01]  /*4100*/  FFMA R154, R106.reuse, R94, R35 ;  /* 0x0000005e6a9a7223 */ /* 0x040fe20000000023 */
[----:B------:R-:W3:Y:S01]  /*4110*/  LDS.128 R100, [R0.X4+UR5+0x4000] ;  /* 0x0040000500647984 */ /* 0x000ee20008004c00 */
[C---:B------:R-:W-:Y:S01]  /*4120*/  FFMA R104, R106.reuse, R86, R109 ;  /* 0x000000566a687223 */ /* 0x040fe2000000006d */
[C---:B------:R-:W-:Y:S01]  /*4130*/  FFMA R152, R106.reuse, R30, R111 ;  /* 0x0000001e6a987223 */ /* 0x040fe2000000006f */
[----:B------:R-:W-:-:S02]  /*4140*/  FFMA R106, R106, R90, R105 ;  /* 0x0000005a6a6a7223 */ /* 0x000fc40000000069 */
[C---:B------:R-:W-:Y:S01]  /*4150*/  FFMA R153, R107.reuse, R87, R104 ;  /* 0x000000576b997223 */ /* 0x040fe20000000068 */
[C---:B-1----:R-:W-:Y:S01]  /*4160*/  FFMA R104, R96.reuse, R28, R197 ;  /* 0x0000001c60687223 */ /* 0x042fe200000000c5 */
[C---:B------:R-:W-:Y:S01]  /*4170*/  FFMA R35, R107.reuse, R91, R106 ;  /* 0x0000005b6b237223 */ /* 0x040fe2000000006a */
[C---:B------:R-:W-:Y:S01]  /*4180*/  FFMA R106, R96.reuse, R92, R199 ;  /* 0x0000005c606a7223 */ /* 0x040fe200000000c7 */
[C---:B------:R-:W-:Y:S01]  /*4190*/  FFMA R154, R107.reuse, R95, R154 ;  /* 0x0000005f6b9a7223 */ /* 0x040fe2000000009a */
[----:B------:R-:W-:Y:S01]  /*41a0*/  FFMA R152, R107, R31, R152 ;  /* 0x0000001f6b987223 */ /* 0x000fe20000000098 */
[C---:B------:R-:W-:Y:S01]  /*41b0*/  FFMA R117, R97.reuse, R29, R104 ;  /* 0x0000001d61757223 */ /* 0x040fe20000000068 */
[----:B------:R-:W-:Y:S02]  /*41c0*/  FFMA R109, R97, R93, R106 ;  /* 0x0000005d616d7223 */ /* 0x000fe4000000006a */
[----:B------:R-:W1:Y:S01]  /*41d0*/  LDS.128 R104, [R0.X4+UR5+0x4100] ;  /* 0x0041000500687984 */ /* 0x000e620008004c00 */
[C---:B------:R-:W-:Y:S01]  /*41e0*/  FFMA R198, R96.reuse, R84, R198 ;  /* 0x0000005460c67223 */ /* 0x040fe200000000c6 */
[----:B------:R-:W-:Y:S01]  /*41f0*/  FFMA R96, R96, R88, R196 ;  /* 0x0000005860607223 */ /* 0x000fe200000000c4 */
[----:B------:R-:W-:-:S02]  /*4200*/  FFMA R108, R98, R30, R117 ;  /* 0x0000001e626c7223 */ /* 0x000fc40000000075 */
[C---:B------:R-:W-:Y:S01]  /*4210*/  FFMA R111, R97.reuse, R85, R198 ;  /* 0x00000055616f7223 */ /* 0x040fe200000000c6 */
[----:B------:R-:W-:Y:S01]  /*4220*/  FFMA R97, R97, R89, R96 ;  /* 0x0000005961617223 */ /* 0x000fe20000000060 */
[C---:B------:R-:W-:Y:S01]  /*4230*/  FFMA R149, R99.reuse, R31, R108 ;  /* 0x0000001f63957223 */ /* 0x040fe2000000006c */
[C---:B------:R-:W-:Y:S01]  /*4240*/  FFMA R110, R98.reuse, R94, R109 ;  /* 0x0000005e626e7223 */ /* 0x040fe2000000006d */
[C---:B------:R-:W-:Y:S01]  /*4250*/  FFMA R150, R98.reuse, R86, R111 ;  /* 0x0000005662967223 */ /* 0x040fe2000000006f */
[----:B------:R-:W-:Y:S01]  /*4260*/  FFMA R96, R98, R90, R97 ;  /* 0x0000005a62607223 */ /* 0x000fe20000000061 */
[C---:B--2---:R-:W-:Y:S01]  /*4270*/  FFMA R108, R112.reuse, R92, R203 ;  /* 0x0000005c706c7223 */ /* 0x044fe200000000cb */
        /* <DEDUP_REMOVED lines=8> */
[----:B------:R-:W2:Y:S01]  /*4300*/  LDS.128 R108, [R0.X4+UR5+0x4200] ;  /* 0x00420005006c7984 */ /* 0x000ea20008004c00 */
[C---:B------:R-:W-:Y:S01]  /*4310*/  FFMA R117, R113.reuse, R29, R98 ;  /* 0x0000001d71757223 */ /* 0x040fe20000000062 */
[C---:B------:R-:W-:Y:S01]  /*4320*/  FFMA R98, R114.reuse, R86, R99 ;  /* 0x0000005672627223 */ /* 0x040fe20000000063 */
[----:B------:R-:W-:Y:S01]  /*4330*/  FFMA R113, R113, R89, R112 ;  /* 0x0000005971717223 */ /* 0x000fe20000000070 */
[C---:B------:R-:W-:Y:S01]  /*4340*/  FFMA R148, R114.reuse, R94, R97 ;  /* 0x0000005e72947223 */ /* 0x040fe20000000061 */
[C---:B------:R-:W-:Y:S01]  /*4350*/  FFMA R146, R114.reuse, R30, R117 ;  /* 0x0000001e72927223 */ /* 0x040fe20000000075 */
[C---:B------:R-:W-:Y:S01]  /*4360*/  FFMA R147, R115.reuse, R87, R98 ;  /* 0x0000005773937223 */ /* 0x040fe20000000062 */
[----:B------:R-:W-:Y:S01]  /*4370*/  FFMA R114, R114, R90, R113 ;  /* 0x0000005a72727223 */ /* 0x000fe20000000071 */
[C---:B---3--:R-:W-:Y:S01]  /*4380*/  FFMA R112, R100.reuse, R92, R207 ;  /* 0x0000005c64707223 */ /* 0x048fe200000000cf */
[C---:B------:R-:W-:Y:S01]  /*4390*/  FFMA R98, R100.reuse, R28, R205 ;  /* 0x0000001c64627223 */ /* 0x040fe200000000cd */
[C---:B------:R-:W-:Y:S01]  /*43a0*/  FFMA R206, R100.reuse, R84, R206 ;  /* 0x0000005464ce7223 */ /* 0x040fe200000000ce */
[----:B------:R-:W-:Y:S01]  /*43b0*/  FFMA R100, R100, R88, R204 ;  /* 0x0000005864647223 */ /* 0x000fe200000000cc */
[----:B------:R-:W-:Y:S01]  /*43c0*/  FFMA R148, R115, R95, R148 ;  /* 0x0000005f73947223 */ /* 0x000fe20000000094 */
[----:B------:R-:W-:Y:S01]  /*43d0*/  FFMA R119, R101, R29, R98 ;  /* 0x0000001d65777223 */ /* 0x000fe20000000062 */
[C---:B------:R-:W-:Y:S01]  /*43e0*/  FFMA R146, R115.reuse, R31, R146 ;  /* 0x0000001f73927223 */ /* 0x040fe20000000092 */
[----:B------:R-:W-:Y:S01]  /*43f0*/  FFMA R97, R115, R91, R114 ;  /* 0x0000005b73617223 */ /* 0x000fe20000000072 */
[C---:B------:R-:W-:Y:S01]  /*4400*/  FFMA R99, R101.reuse, R93, R112 ;  /* 0x0000005d65637223 */ /* 0x040fe20000000070 */
[C---:B------:R-:W-:Y:S01]  /*4410*/  FFMA R117, R101.reuse, R85, R206 ;  /* 0x0000005565757223 */ /* 0x040fe200000000ce */
[----:B------:R-:W3:Y:S01]  /*4420*/  LDS.128 R112, [R0.X4+UR5+0x4300] ;  /* 0x0043000500707984 */ /* 0x000ee20008004c00 */
[----:B------:R-:W-:Y:S01]  /*4430*/  FFMA R101, R101, R89, R100 ;  /* 0x0000005965657223 */ /* 0x000fe20000000064 */
[C---:B------:R-:W-:Y:S01]  /*4440*/  FFMA R100, R102.reuse, R30, R119 ;  /* 0x0000001e66647223 */ /* 0x040fe20000000077 */
[C---:B------:R-:W-:Y:S01]  /*4450*/  FFMA R116, R102.reuse, R94, R99 ;  /* 0x0000005e66747223 */ /* 0x040fe20000000063 */
[C---:B------:R-:W-:Y:S01]  /*4460*/  FFMA R144, R102.reuse, R86, R117 ;  /* 0x0000005666907223 */ /* 0x040fe20000000075 */
[----:B------:R-:W-:Y:S01]  /*4470*/  FFMA R98, R102, R90, R101 ;  /* 0x0000005a66627223 */ /* 0x000fe20000000065 */
[C---:B------:R-:W-:Y:S01]  /*4480*/  FFMA R143, R103.reuse, R31, R100 ;  /* 0x0000001f678f7223 */ /* 0x040fe20000000064 */
[C---:B-1----:R-:W-:Y:S01]  /*4490*/  FFMA R102, R104.reuse, R92, R211 ;  /* 0x0000005c68667223 */ /* 0x042fe200000000d3 */
        /* <DEDUP_REMOVED lines=8> */
[----:B------:R-:W1:Y:S01]  /*4520*/  LDS.128 R100, [R0.X4+UR5+0x5000] ;  /* 0x0050000500647984 */ /* 0x000e620008004c00 */
[----:B------:R-:W-:-:S02]  /*4530*/  FFMA R117, R105, R85, R210 ;  /* 0x0000005569757223 */ /* 0x000fc400000000d2 */
        /* <DEDUP_REMOVED lines=8> */
[----:B------:R-:W-:Y:S01]  /*45c0*/  FFMA R99, R107, R91, R106 ;  /* 0x0000005b6b637223 */ /* 0x000fe2000000006a */
[C---:B------:R-:W-:Y:S01]  /*45d0*/  FFMA R106, R108.reuse, R92, R215 ;  /* 0x0000005c6c6a7223 */ /* 0x040fe200000000d7 */
[----:B------:R-:W-:Y:S01]  /*45e0*/  FFMA R108, R108, R88, R212 ;  /* 0x000000586c6c7223 */ /* 0x000fe200000000d4 */
[C---:B------:R-:W-:Y:S01]  /*45f0*/  FFMA R119, R109.reuse, R85, R214 ;  /* 0x000000556d777223 */ /* 0x040fe200000000d6 */
[C---:B------:R-:W-:Y:S01]  /*4600*/  FFMA R121, R109.reuse, R29, R104 ;  /* 0x0000001d6d797223 */ /* 0x040fe20000000068 */
[----:B------:R-:W-:Y:S01]  /*4610*/  FFMA R117, R109, R93, R106 ;  /* 0x0000005d6d757223 */ /* 0x000fe2000000006a */
[C---:B------:R-:W-:Y:S01]  /*4620*/  FFMA R142, R107.reuse, R95, R142 ;  /* 0x0000005f6b8e7223 */ /* 0x040fe2000000008e */
[----:B------:R-:W-:Y:S01]  /*4630*/  FFMA R128, R107, R31, R128 ;  /* 0x0000001f6b807223 */ /* 0x000fe20000000080 */
[----:B------:R-:W-:Y:S01]  /*4640*/  FFMA R109, R109, R89, R108 ;  /* 0x000000596d6d7223 */ /* 0x000fe2000000006c */
[----:B------:R-:W2:Y:S01]  /*4650*/  LDS.128 R104, [R0.X4+UR5+0x5100] ;  /* 0x0051000500687984 */ /* 0x000ea20008004c00 */
        /* <DEDUP_REMOVED lines=16> */
[----:B------:R-:W3:Y:S01]  /*4760*/  LDS.128 R108, [R0.X4+UR5+0x5200] ;  /* 0x00520005006c7984 */ /* 0x000ee20008004c00 */
[C---:B------:R-:W-:Y:S01]  /*4770*/  FFMA R136, R114.reuse, R94, R117 ;  /* 0x0000005e72887223 */ /* 0x040fe20000000075 */
        /* <DEDUP_REMOVED lines=10> */
[----:B------:R-:W-:Y:S01]  /*4820*/  FFMA R134, R115, R31, R134 ;  /* 0x0000001f73867223 */ /* 0x000fe20000000086 */
[C---:B------:R-:W-:Y:S01]  /*4830*/  FFMA R113, R101.reuse, R93, R114 ;  /* 0x0000005d65717223 */ /* 0x040fe20000000072 */
[C---:B------:R-:W-:Y:S01]  /*4840*/  FFMA R115, R101.reuse, R85, R112 ;  /* 0x0000005565737223 */ /* 0x040fe20000000070 */
[C---:B------:R-:W-:Y:S01]  /*4850*/  FFMA R117, R101.reuse, R29, R82 ;  /* 0x0000001d65757223 */ /* 0x040fe20000000052 */
[----:B------:R-:W-:-:S02]  /*4860*/  FFMA R101, R101, R89, R80 ;  /* 0x0000005965657223 */ /* 0x000fc40000000050 */
[----:B------:R-:W1:Y:S01]  /*4870*/  LDS.128 R80, [R0.X4+UR5+0x5300] ;  /* 0x0053000500507984 */ /* 0x000e620008004c00 */
[C---:B------:R-:W-:Y:S01]  /*4880*/  FFMA R132, R102.reuse, R94, R113 ;  /* 0x0000005e66847223 */ /* 0x040fe20000000071 */
[C---:B------:R-:W-:Y:S01]  /*4890*/  FFMA R100, R102.reuse, R86, R115 ;  /* 0x0000005666647223 */ /* 0x040fe20000000073 */
[C---:B------:R-:W-:Y:S01]  /*48a0*/  FFMA R130, R102.reuse, R30, R117 ;  /* 0x0000001e66827223 */ /* 0x040fe20000000075 */
[----:B------:R-:W-:Y:S02]  /*48b0*/  FFMA R102, R102, R90, R101 ;  /* 0x0000005a66667223 */ /* 0x000fe40000000065 */
        /* <DEDUP_REMOVED lines=9> */
[----:B------:R-:W-:-:S02]  /*4950*/  FFMA R39, R105, R85, R100 ;  /* 0x0000005569277223 */ /* 0x000fc40000000064 */
[----:B------:R-:W2:Y:S01]  /*4960*/  LDS.128 R100, [R0.X4+UR5+0x6000] ;  /* 0x0060000500647984 */ /* 0x000ea20008004c00 */
[C---:B------:R-:W-:Y:S01]  /*4970*/  FFMA R113, R105.reuse, R29, R38 ;  /* 0x0000001d69717223 */ /* 0x040fe20000000026 */
[----:B------:R-:W-:Y:S01]  /*4980*/  FFMA R105, R105, R89, R36 ;  /* 0x0000005969697223 */ /* 0x000fe20000000024 */
[C---:B------:R-:W-:Y:S01]  /*4990*/  FFMA R104, R106.reuse, R86, R39 ;  /* 0x000000566a687223 */ /* 0x040fe20000000027 */
[C---:B------:R-:W-:Y:S01]  /*49a0*/  FFMA R112, R106.reuse, R94, R37 ;  /* 0x0000005e6a707223 */ /* 0x040fe20000000025 */
[C---:B------:R-:W-:Y:S01]  /*49b0*/  FFMA R38, R106.reuse, R30, R113 ;  /* 0x0000001e6a267223 */ /* 0x040fe20000000071 */
[----:B------:R-:W-:Y:S01]  /*49c0*/  FFMA R36, R106, R90, R105 ;  /* 0x0000005a6a247223 */ /* 0x000fe20000000069 */
[C---:B------:R-:W-:Y:S01]  /*49d0*/  FFMA R37, R107.reuse, R87, R104 ;  /* 0x000000576b257223 */ /* 0x040fe20000000068 */
[C---:B---3--:R-:W-:Y:S01]  /*49e0*/  FFMA R106, R108.reuse, R92, R43 ;  /* 0x0000005c6c6a7223 */ /* 0x048fe2000000002b */
        /* <DEDUP_REMOVED lines=8> */
[----:B------:R-:W3:Y:S01]  /*4a70*/  LDS.128 R104, [R0.X4+UR5+0x6100] ;  /* 0x0061000500687984 */ /* 0x000ee20008004c00 */
[C---:B------:R-:W-:Y:S01]  /*4a80*/  FFMA R113, R109.reuse, R29, R42 ;  /* 0x0000001d6d717223 */ /* 0x040fe2000000002a */
        /* <DEDUP_REMOVED lines=15> */
[----:B------:R-:W1:Y:S01]  /*4b80*/  LDS.128 R108, [R0.X4+UR5+0x6200] ;  /* 0x00620005006c7984 */ /* 0x000e620008004c00 */
        /* <DEDUP_REMOVED lines=13> */
[----:B------:R-:W-:-:S02]  /*4c60*/  FFMA R48, R100, R88, R48 ;  /* 0x0000005864307223 */ /* 0x000fc40000000030 */
[C---:B------:R-:W-:Y:S01]  /*4c70*/  FFMA R113, R101.reuse, R29, R50 ;  /* 0x0000001d65717223 */ /* 0x040fe20000000032 */
[C---:B------:R-:W-:Y:S01]  /*4c80*/  FFMA R47, R101.reuse, R85, R82 ;  /* 0x00000055652f7223 */ /* 0x040fe20000000052 */
[C---:B------:R-:W-:Y:S01]  /*4c90*/  FFMA R81, R101.reuse, R93, R80 ;  /* 0x0000005d65517223 */ /* 0x040fe20000000050 */
[----:B------:R-:W-:Y:S01]  /*4ca0*/  FFMA R101, R101, R89, R48 ;  /* 0x0000005965657223 */ /* 0x000fe20000000030 */
[C---:B------:R-:W-:Y:S01]  /*4cb0*/  FFMA R100, R102.reuse, R30, R113 ;  /* 0x0000001e66647223 */ /* 0x040fe20000000071 */
        /* <DEDUP_REMOVED lines=15> */
[----:B------:R-:W3:Y:S01]  /*4db0*/  LDS.128 R52, [R0.X4+UR5+0x7000] ;  /* 0x0070000500347984 */ /* 0x000ee20008004c00 */
[C---:B------:R-:W-:Y:S01]  /*4dc0*/  FFMA R100, R106.reuse, R94, R103 ;  /* 0x0000005e6a647223 */ /* 0x040fe20000000067 */
[----:B------:R-:W-:Y:S01]  /*4dd0*/  FFMA R114, R106, R90, R113 ;  /* 0x0000005a6a727223 */ /* 0x000fe20000000071 */
[----:B------:R-:W-:-:S02]  /*4de0*/  FFMA R105, R105, R29, R104 ;  /* 0x0000001d69697223 */ /* 0x000fc40000000068 */
[----:B------:R-:W-:Y:S01]  /*4df0*/  FFMA R113, R107, R95, R100 ;  /* 0x0000005f6b717223 */ /* 0x000fe20000000064 */
[C---:B-1----:R-:W-:Y:S01]  /*4e00*/  FFMA R100, R108.reuse, R84, R58 ;  /* 0x000000546c647223 */ /* 0x042fe2000000003a */
[C---:B------:R-:W-:Y:S01]  /*4e10*/  FFMA R58, R108.reuse, R92, R59 ;  /* 0x0000005c6c3a7223 */ /* 0x040fe2000000003b */
[----:B------:R-:W-:Y:S01]  /*4e20*/  FFMA R56, R108, R88, R56 ;  /* 0x000000586c387223 */ /* 0x000fe20000000038 */
[C---:B------:R-:W-:Y:S01]  /*4e30*/  FFMA R112, R106.reuse, R86, R101 ;  /* 0x000000566a707223 */ /* 0x040fe20000000065 */
[----:B------:R-:W-:Y:S01]  /*4e40*/  FFMA R106, R106, R30, R105 ;  /* 0x0000001e6a6a7223 */ /* 0x000fe20000000069 */
        /* <DEDUP_REMOVED lines=42> */
[----:B------:R-:W-:Y:S01]  /*50f0*/  LDS.128 R100, [R32+0x210] ;  /* 0x0002100020647984 */ /* 0x000fe20000000c00 */
[----:B------:R-:W-:Y:S01]  /*5100*/  FFMA R122, R54, R30, R53 ;  /* 0x0000001e367a7223 */ /* 0x000fe20000000035 */
[----:B------:R-:W-:-:S02]  /*5110*/  FFMA R123, R55, R91, R52 ;  /* 0x0000005b377b7223 */ /* 0x000fc40000000034 */
[----:B------:R-:W3:Y:S01]  /*5120*/  LDS.128 R48, [R0.X4+UR5+0x7300] ;  /* 0x0073000500307984 */ /* 0x000ee20008004c00 */
        /* <DEDUP_REMOVED lines=9> */
[----:B------:R-:W-:Y:S01]  /*51c0*/  FFMA R127, R57, R89, R68 ;  /* 0x00000059397f7223 */ /* 0x000fe20000000044 */
[C---:B------:R-:W-:Y:S01]  /*51d0*/  FFMA R126, R58.reuse, R30, R55 ;  /* 0x0000001e3a7e7223 */ /* 0x040fe20000000037 */
[----:B------:R-:W-:Y:S01]  /*51e0*/  FFMA R124, R58, R86, R53 ;  /* 0x000000563a7c7223 */ /* 0x000fe20000000035 */
[----:B------:R-:W-:Y:S01]  /*51f0*/  LDS.128 R68, [R32+0x110] ;  /* 0x0001100020447984 */ /* 0x000fe20000000c00 */
[----:B------:R-:W-:-:S03]  /*5200*/  FFMA R112, R107, R87, R112 ;  /* 0x000000576b707223 */ /* 0x000fc60000000070 */
[----:B------:R-:W1:Y:S01]  /*5210*/  LDS.128 R52, [R0.X4+UR5+0x10] ;  /* 0x0000100500347984 */ /* 0x000e620008004c00 */
[C---:B------:R-:W-:Y:S01]  /*5220*/  FFMA R114, R107.reuse, R91, R114 ;  /* 0x0000005b6b727223 */ /* 0x040fe20000000072 */
[----:B------:R-:W-:Y:S02]  /*5230*/  FFMA R115, R107, R31, R106 ;  /* 0x0000001f6b737223 */ /* 0x000fe4000000006a */
[----:B------:R-:W4:Y:S01]  /*5240*/  LDS.128 R64, [R32+0x10] ;  /* 0x0000100020407984 */ /* 0x000f220000000c00 */
[----:B------:R-:W-:-:S03]  /*5250*/  FFMA R125, R57, R93, R56 ;  /* 0x0000005d397d7223 */ /* 0x000fc60000000038 */
[----:B------:R-:W4:Y:S01]  /*5260*/  LDS.128 R104, [R32+0x310] ;  /* 0x0003100020687984 */ /* 0x000f220000000c00 */
[C---:B------:R-:W-:Y:S01]  /*5270*/  FFMA R127, R58.reuse, R90, R127 ;  /* 0x0000005a3a7f7223 */ /* 0x040fe2000000007f */
[----:B------:R-:W-:Y:S01]  /*5280*/  FFMA R125, R58, R94, R125 ;  /* 0x0000005e3a7d7223 */ /* 0x000fe2000000007d */
[C---:B------:R-:W-:Y:S01]  /*5290*/  FFMA R124, R59.reuse, R87, R124 ;  /* 0x000000573b7c7223 */ /* 0x040fe2000000007c */
[C---:B------:R-:W-:Y:S01]  /*52a0*/  FFMA R126, R59.reuse, R31, R126 ;  /* 0x0000001f3b7e7223 */ /* 0x040fe2000000007e */
[C---:B------:R-:W-:Y:S01]  /*52b0*/  FFMA R127, R59.reuse, R91, R127 ;  /* 0x0000005b3b7f7223 */ /* 0x040fe2000000007f */
[----:B------:R-:W-:Y:S01]  /*52c0*/  FFMA R125, R59, R95, R125 ;  /* 0x0000005f3b7d7223 */ /* 0x000fe2000000007d */
[C---:B--2---:R-:W-:Y:S01]  /*52d0*/  FFMA R206, R60.reuse, R92, R75 ;  /* 0x0000005c3cce7223 */ /* 0x044fe2000000004b */
        /* <DEDUP_REMOVED lines=17> */
[----:B------:R-:W3:Y:S01]  /*53f0*/  LDS.128 R60, [R0.X4+UR5+0x210] ;  /* 0x00021005003c7984 */ /* 0x000ee20008004c00 */
        /* <DEDUP_REMOVED lines=12> */
[C---:B-1----:R-:W-:Y:S01]  /*54c0*/  FFMA R28, R52.reuse, R68, R5 ;  /* 0x00000044341c7223 */ /* 0x042fe20000000005 */
[C---:B------:R-:W-:Y:S01]  /*54d0*/  FFMA R30, R52.reuse, R100, R3 ;  /* 0x00000064341e7223 */ /* 0x040fe20000000003 */
[C---:B----4-:R-:W-:Y:S01]  /*54e0*/  FFMA R4, R52.reuse, R64, R4 ;  /* 0x0000004034047223 */ /* 0x050fe20000000004 */
[----:B------:R-:W-:Y:S01]  /*54f0*/  FFMA R6, R52, R104, R6 ;  /* 0x0000006834067223 */ /* 0x000fe20000000006 */
[C---:B------:R-:W-:Y:S01]  /*5500*/  FFMA R5, R53.reuse, R69, R28 ;  /* 0x0000004535057223 */ /* 0x040fe2000000001c */
[C---:B------:R-:W-:Y:S01]  /*5510*/  FFMA R3, R53.reuse, R101, R30 ;  /* 0x0000006535037223 */ /* 0x040fe2000000001e */
[C---:B------:R-:W-:Y:S01]  /*5520*/  FFMA R49, R53.reuse, R65, R4 ;  /* 0x0000004135317223 */ /* 0x040fe20000000004 */
[----:B------:R-:W1:Y:S01]  /*5530*/  LDS.128 R28, [R0.X4+UR5+0x310] ;  /* 0x00031005001c7984 */ /* 0x000e620008004c00 */
[----:B------:R-:W-:Y:S01]  /*5540*/  FFMA R53, R53, R105, R6 ;  /* 0x0000006935357223 */ /* 0x000fe20000000006 */
[C---:B------:R-:W-:Y:S01]  /*5550*/  FFMA R6, R54.reuse, R70, R5 ;  /* 0x0000004636067223 */ /* 0x040fe20000000005 */
[C---:B------:R-:W-:Y:S01]  /*5560*/  FFMA R4, R54.reuse, R66, R49 ;  /* 0x0000004236047223 */ /* 0x040fe20000000031 */
[C---:B------:R-:W-:Y:S01]  /*5570*/  FFMA R95, R51.reuse, R95, R94 ;  /* 0x0000005f335f7223 */ /* 0x040fe2000000005e */
[C---:B------:R-:W-:Y:S01]  /*5580*/  FFMA R87, R51.reuse, R87, R78 ;  /* 0x0000005733577223 */ /* 0x040fe2000000004e */
[----:B------:R-:W-:Y:S01]  /*5590*/  FFMA R51, R51, R91, R50 ;  /* 0x0000005b33337223 */ /* 0x000fe20000000032 */
[----:B------:R-:W-:Y:S01]  /*55a0*/  FFMA R50, R54, R102, R3 ;  /* 0x0000006636327223 */ /* 0x000fe20000000003 */
[-C--:B------:R-:W-:Y:S01]  /*55b0*/  FFMA R49, R67, R55.reuse, R4 ;  /* 0x0000003743317223 */ /* 0x080fe20000000004 */
[----:B------:R-:W-:Y:S01]  /*55c0*/  FFMA R3, R71, R55, R6 ;  /* 0x0000003747037223 */ /* 0x000fe20000000006 */
[C---:B--2---:R-:W-:Y:S01]  /*55d0*/  FFMA R6, R56.reuse, R100, R9 ;  /* 0x0000006438067223 */ /* 0x044fe20000000009 */
[----:B------:R-:W-:Y:S01]  /*55e0*/  FFMA R4, R56, R68, R7 ;  /* 0x0000004438047223 */ /* 0x000fe20000000007 */
[----:B------:R-:W-:Y:S01]  /*55f0*/  FFMA R54, R54, R106, R53 ;  /* 0x0000006a36367223 */ /* 0x000fe20000000035 */
[----:B------:R-:W-:Y:S01]  /*5600*/  FFMA R8, R56, R104, R8 ;  /* 0x0000006838087223 */ /* 0x000fe20000000008 */
[C---:B------:R-:W-:Y:S01]  /*5610*/  FFMA R53, R57.reuse, R101, R6 ;  /* 0x0000006539357223 */ /* 0x040fe20000000006 */
[----:B------:R-:W-:-:S02]  /*5620*/  FFMA R73, R57, R69, R4 ;  /* 0x0000004539497223 */ /* 0x000fc40000000004 */
[----:B------:R-:W2:Y:S01]  /*5630*/  LDS.128 R4, [R0.X4+UR5+0x1010] ;  /* 0x0010100500047984 */ /* 0x000ea20008004c00 */
[----:B------:R-:W-:Y:S01]  /*5640*/  FFMA R9, R57, R105, R8 ;  /* 0x0000006939097223 */ /* 0x000fe20000000008 */
[----:B------:R-:W-:Y:S01]  /*5650*/  FFMA R8, R58, R70, R73 ;  /* 0x000000463a087223 */ /* 0x000fe20000000049 */
[-C--:B------:R-:W-:Y:S01]  /*5660*/  FFMA R50, R103, R55.reuse, R50 ;  /* 0x0000003767327223 */ /* 0x080fe20000000032 */
[----:B------:R-:W-:Y:S01]  /*5670*/  FFMA R10, R56, R64, R10 ;  /* 0x00000040380a7223 */ /* 0x000fe2000000000a */
[----:B------:R-:W-:Y:S01]  /*5680*/  FFMA R55, R107, R55, R54 ;  /* 0x000000376b377223 */ /* 0x000fe20000000036 */
[----:B------:R-:W-:Y:S01]  /*5690*/  FFMA R54, R58, R102, R53 ;  /* 0x000000663a367223 */ /* 0x000fe20000000035 */
[----:B------:R-:W-:Y:S01]  /*56a0*/  FFMA R53, R71, R59, R8 ;  /* 0x0000003b47357223 */ /* 0x000fe20000000008 */
[----:B------:R-:W-:Y:S01]  /*56b0*/  FFMA R57, R57, R65, R10 ;  /* 0x0000004139397223 */ /* 0x000fe2000000000a */
[----:B---3--:R-:W-:Y:S01]  /*56c0*/  FFMA R8, R60, R100, R13 ;  /* 0x000000643c087223 */ /* 0x008fe2000000000d */
[----:B------:R-:W-:Y:S01]  /*56d0*/  FFMA R52, R58, R106, R9 ;  /* 0x0000006a3a347223 */ /* 0x000fe20000000009 */
[----:B------:R-:W-:Y:S01]  /*56e0*/  FFMA R14, R60, R104, R14 ;  /* 0x000000683c0e7223 */ /* 0x000fe2000000000e */
[----:B------:R-:W-:Y:S01]  /*56f0*/  FFMA R58, R58, R66, R57 ;  /* 0x000000423a3a7223 */ /* 0x000fe20000000039 */
[C---:B------:R-:W-:Y:S01]  /*5700*/  FFMA R12, R60.reuse, R68, R12 ;  /* 0x000000443c0c7223 */ /* 0x040fe2000000000c */
[----:B------:R-:W-:Y:S01]  /*5710*/  FFMA R60, R60, R64, R11 ;  /* 0x000000403c3c7223 */ /* 0x000fe2000000000b */
[----:B------:R-:W-:-:S02]  /*5720*/  FFMA R57, R61, R101, R8 ;  /* 0x000000653d397223 */ /* 0x000fc40000000008 */
[----:B------:R-:W3:Y:S01]  /*5730*/  LDS.128 R8, [R0.X4+UR5+0x1110] ;  /* 0x0011100500087984 */ /* 0x000ee20008004c00 */
[C---:B------:R-:W-:Y:S01]  /*5740*/  FFMA R13, R61.reuse, R105, R14 ;  /* 0x000000693d0d7223 */ /* 0x040fe2000000000e */
[----:B------:R-:W-:Y:S01]  /*5750*/  FFMA R73, R61, R69, R12 ;  /* 0x000000453d497223 */ /* 0x000fe2000000000c */
[-C--:B------:R-:W-:Y:S01]  /*5760*/  FFMA R52, R107, R59.reuse, R52 ;  /* 0x0000003b6b347223 */ /* 0x080fe20000000034 */
[-C--:B------:R-:W-:Y:S01]  /*5770*/  FFMA R54, R103, R59.reuse, R54 ;  /* 0x0000003b67367223 */ /* 0x080fe20000000036 */
[C---:B------:R-:W-:Y:S01]  /*5780*/  FFMA R12, R62.reuse, R106, R13 ;  /* 0x0000006a3e0c7223 */ /* 0x040fe2000000000d */
[----:B------:R-:W-:Y:S01]  /*5790*/  FFMA R59, R67, R59, R58 ;  /* 0x0000003b433b7223 */ /* 0x000fe2000000003a */
[----:B------:R-:W-:Y:S01]  /*57a0*/  FFMA R58, R62, R102, R57 ;  /* 0x000000663e3a7223 */ /* 0x000fe20000000039 */
[----:B------:R-:W-:Y:S01]  /*57b0*/  FFMA R61, R61, R65, R60 ;  /* 0x000000413d3d7223 */ /* 0x000fe2000000003c */
[----:B------:R-:W-:Y:S01]  /*57c0*/  FFMA R57, R107, R63, R12 ;  /* 0x0000003f6b397223 */ /* 0x000fe2000000000c */
[C---:B-1----:R-:W-:Y:S01]  /*57d0*/  FFMA R14, R28.reuse, R104, R15 ;  /* 0x000000681c0e7223 */ /* 0x042fe2000000000f */
        /* <DEDUP_REMOVED lines=8> */
[----:B------:R-:W-:Y:S01]  /*5860*/  FFMA R29, R29, R65, R18 ;  /* 0x000000411d1d7223 */ /* 0x000fe20000000012 */
[----:B------:R-:W1:Y:S01]  /*5870*/  LDS.128 R12, [R0.X4+UR5+0x1210] ;  /* 0x00121005000c7984 */ /* 0x000e620008004c00 */
[C---:B------:R-:W-:Y:S01]  /*5880*/  FFMA R60, R30.reuse, R106, R17 ;  /* 0x0000006a1e3c7223 */ /* 0x040fe20000000011 */
[C---:B------:R-:W-:Y:S01]  /*5890*/  FFMA R28, R30.reuse, R102, R61 ;  /* 0x000000661e1c7223 */ /* 0x040fe2000000003d */
[C---:B------:R-:W-:Y:S01]  /*58a0*/  FFMA R18, R30.reuse, R70, R73 ;  /* 0x000000461e127223 */ /* 0x040fe20000000049 */
[----:B------:R-:W-:Y:S01]  /*58b0*/  FFMA R16, R30, R66, R29 ;  /* 0x000000421e107223 */ /* 0x000fe2000000001d */
[-C--:B------:R-:W-:Y:S01]  /*58c0*/  FFMA R29, R107, R31.reuse, R60 ;  /* 0x0000001f6b1d7223 */ /* 0x080fe2000000003c */
[-C--:B------:R-:W-:Y:S01]  /*58d0*/  FFMA R28, R103, R31.reuse, R28 ;  /* 0x0000001f671c7223 */ /* 0x080fe2000000001c */
[-C--:B------:R-:W-:Y:S01]  /*58e0*/  FFMA R30, R71, R31.reuse, R18 ;  /* 0x0000001f471e7223 */ /* 0x080fe20000000012 */
[----:B------:R-:W-:Y:S01]  /*58f0*/  FFMA R31, R67, R31, R16 ;  /* 0x0000001f431f7223 */ /* 0x000fe20000000010 */
[C---:B--2---:R-:W-:Y:S01]  /*5900*/  FFMA R18, R4.reuse, R104, R19 ;  /* 0x0000006804127223 */ /* 0x044fe20000000013 */
[C---:B------:R-:W-:Y:S01]  /*5910*/  FFMA R16, R4.reuse, R100, R21 ;  /* 0x0000006404107223 */ /* 0x040fe20000000015 */
[----:B------:R-:W-:-:S02]  /*5920*/  FFMA R22, R4, R68, R22 ;  /* 0x0000004404167223 */ /* 0x000fc40000000016 */
[C---:B------:R-:W-:Y:S01]  /*5930*/  FFMA R21, R5.reuse, R105, R18 ;  /* 0x0000006905157223 */ /* 0x040fe20000000012 */
[C---:B------:R-:W-:Y:S01]  /*5940*/  FFMA R61, R5.reuse, R101, R16 ;  /* 0x00000065053d7223 */ /* 0x040fe20000000010 */
[C---:B------:R-:W-:Y:S01]  /*5950*/  FFMA R73, R5.reuse, R69, R22 ;  /* 0x0000004505497223 */ /* 0x040fe20000000016 */
[----:B------:R-:W2:Y:S01]  /*5960*/  LDS.128 R16, [R0.X4+UR5+0x1310] ;  /* 0x0013100500107984 */ /* 0x000ea20008004c00 */
[----:B------:R-:W-:Y:S02]  /*5970*/  FFMA R20, R4, R64, R20 ;  /* 0x0000004004147223 */ /* 0x000fe40000000014 */
[C---:B------:R-:W-:Y:S01]  /*5980*/  FFMA R4, R6.reuse, R70, R73 ;  /* 0x0000004606047223 */ /* 0x040fe20000000049 */
[----:B------:R-:W-:Y:S01]  /*5990*/  FFMA R22, R6, R106, R21 ;  /* 0x0000006a06167223 */ /* 0x000fe20000000015 */
[----:B------:R-:W-:Y:S02]  /*59a0*/  FFMA R5, R5, R65, R20 ;  /* 0x0000004105057223 */ /* 0x000fe40000000014 */
[-C--:B------:R-:W-:Y:S01]  /*59b0*/  FFMA R21, R71, R7.reuse, R4 ;  /* 0x0000000747157223 */ /* 0x080fe20000000004 */
[----:B---3--:R-:W-:Y:S01]  /*59c0*/  FFMA R4, R8, R100, R25 ;  /* 0x0000006408047223 */ /* 0x008fe20000000019 */
[C---:B------:R-:W-:Y:S01]  /*59d0*/  FFMA R20, R6.reuse, R102, R61 ;  /* 0x0000006606147223 */ /* 0x040fe2000000003d */
[----:B------:R-:W-:Y:S01]  /*59e0*/  FFMA R60, R6, R66, R5 ;  /* 0x00000042063c7223 */ /* 0x000fe20000000005 */
[-C--:B------:R-:W-:Y:S01]  /*59f0*/  FFMA R22, R107, R7.reuse, R22 ;  /* 0x000000076b167223 */ /* 0x080fe20000000016 */
[C---:B------:R-:W-:Y:S01]  /*5a00*/  FFMA R226, R8.reuse, R104, R226 ;  /* 0x0000006808e27223 */ /* 0x040fe200000000e2 */
[-C--:B------:R-:W-:Y:S01]  /*5a10*/  FFMA R20, R103, R7.reuse, R20 ;  /* 0x0000000767147223 */ /* 0x080fe20000000014 */
[----:B------:R-:W-:Y:S01]  /*5a20*/  FFMA R60, R67, R7, R60 ;  /* 0x00000007433c7223 */ /* 0x000fe2000000003c */
[C---:B------:R-:W-:Y:S01]  /*5a30*/  FFMA R24, R8.reuse, R68, R24 ;  /* 0x0000004408187223 */ /* 0x040fe20000000018 */
[C---:B------:R-:W-:Y:S01]  /*5a40*/  FFMA R25, R9.reuse, R101, R4 ;  /* 0x0000006509197223 */ /* 0x040fe20000000004 */
[----:B------:R-:W-:Y:S01]  /*5a50*/  FFMA R8, R8, R64, R23 ;  /* 0x0000004008087223 */ /* 0x000fe20000000017 */
[----:B------:R-:W3:Y:S01]  /*5a60*/  LDS.128 R4, [R0.X4+UR5+0x2010] ;  /* 0x0020100500047984 */ /* 0x000ee20008004c00 */
[C---:B------:R-:W-:Y:S01]  /*5a70*/  FFMA R23, R9.reuse, R105, R226 ;  /* 0x0000006909177223 */ /* 0x040fe200000000e2 */
[C---:B------:R-:W-:Y:S01]  /*5a80*/  FFMA R61, R9.reuse, R69, R24 ;  /* 0x00000045093d7223 */ /* 0x040fe20000000018 */
[----:B------:R-:W-:Y:S01]  /*5a90*/  FFMA R9, R9, R65, R8 ;  /* 0x0000004109097223 */ /* 0x000fe20000000008 */
[-C--:B------:R-:W-:Y:S01]  /*5aa0*/  FFMA R58, R103, R63.reuse, R58 ;  /* 0x0000003f673a7223 */ /* 0x080fe2000000003a */
[-C--:B------:R-:W-:Y:S01]  /*5ab0*/  FFMA R56, R71, R63.reuse, R56 ;  /* 0x0000003f47387223 */ /* 0x080fe20000000038 */
[----:B------:R-:W-:Y:S01]  /*5ac0*/  FFMA R63, R67, R63, R62 ;  /* 0x0000003f433f7223 */ /* 0x000fe2000000003e */
[C---:B------:R-:W-:Y:S01]  /*5ad0*/  FFMA R62, R10.reuse, R106, R23 ;  /* 0x0000006a0a3e7223 */ /* 0x040fe20000000017 */
[C---:B------:R-:W-:Y:S01]  /*5ae0*/  FFMA R24, R10.reuse, R102, R25 ;  /* 0x000000660a187223 */ /* 0x040fe20000000019 */
[C---:B------:R-:W-:Y:S01]  /*5af0*/  FFMA R8, R10.reuse, R70, R61 ;  /* 0x000000460a087223 */ /* 0x040fe2000000003d */
[----:B------:R-:W-:-:S03]  /*5b00*/  FFMA R10, R10, R66, R9 ;  /* 0x000000420a0a7223 */ /* 0x000fc60000000009 */
[-C--:B------:R-:W-:Y:S01]  /*5b10*/  FFMA R23, R71, R11.reuse, R8 ;  /* 0x0000000b47177223 */ /* 0x080fe20000000008 */
[-C--:B------:R-:W-:Y:S01]  /*5b20*/  FFMA R61, R67, R11.reuse, R10 ;  /* 0x0000000b433d7223 */ /* 0x080fe2000000000a */
[C---:B-1----:R-:W-:Y:S01]  /*5b30*/  FFMA R10, R12.reuse, R104, R225 ;  /* 0x000000680c0a7223 */ /* 0x042fe200000000e1 */
[C---:B------:R-:W-:Y:S01]  /*5b40*/  FFMA R8, R12.reuse, R68, R223 ;  /* 0x000000440c087223 */ /* 0x040fe200000000df */
[C---:B------:R-:W-:Y:S01]  /*5b50*/  FFMA R224, R12.reuse, R100, R224 ;  /* 0x000000640ce07223 */ /* 0x040fe200000000e0 */
[-C--:B------:R-:W-:Y:S01]  /*5b60*/  FFMA R25, R107, R11.reuse, R62 ;  /* 0x0000000b6b197223 */ /* 0x080fe2000000003e */
        /* <DEDUP_REMOVED lines=15> */
[-C--:B------:R-:W-:Y:S01]  /*5c60*/  FFMA R72, R107, R15.reuse, R72 ;  /* 0x0000000f6b487223 */ /* 0x080fe20000000048 */
[-C--:B------:R-:W-:Y:S01]  /*5c70*/  FFMA R62, R103, R15.reuse, R62 ;  /* 0x0000000f673e7223 */ /* 0x080fe2000000003e */
[-C--:B------:R-:W-:Y:S01]  /*5c80*/  FFMA R26, R71, R15.reuse, R26 ;  /* 0x0000000f471a7223 */ /* 0x080fe2000000001a */
[----:B------:R-:W-:Y:S01]  /*5c90*/  FFMA R73, R67, R15, R14 ;  /* 0x0000000f43497223 */ /* 0x000fe2000000000e */
[C---:B------:R-:W-:Y:S01]  /*5ca0*/  FFMA R75, R17.reuse, R101, R12 ;  /* 0x00000065114b7223 */ /* 0x040fe2000000000c */
[C---:B------:R-:W-:Y:S01]  /*5cb0*/  FFMA R77, R17.reuse, R69, R220 ;  /* 0x00000045114d7223 */ /* 0x040fe200000000dc */
[----:B------:R-:W2:Y:S01]  /*5cc0*/  LDS.128 R12, [R0.X4+UR5+0x2210] ;  /* 0x00221005000c7984 */ /* 0x000ea20008004c00 */
[C---:B------:R-:W-:Y:S01]  /*5cd0*/  FFMA R27, R17.reuse, R105, R222 ;  /* 0x00000069111b7223 */ /* 0x040fe200000000de */
[----:B------:R-:W-:Y:S01]  /*5ce0*/  FFMA R17, R17, R65, R16 ;  /* 0x0000004111117223 */ /* 0x000fe20000000010 */
[C---:B------:R-:W-:Y:S01]  /*5cf0*/  FFMA R16, R18.reuse, R70, R77 ;  /* 0x0000004612107223 */ /* 0x040fe2000000004d */
[C---:B------:R-:W-:Y:S01]  /*5d00*/  FFMA R74, R18.reuse, R102, R75 ;  /* 0x00000066124a7223 */ /* 0x040fe2000000004b */
[----:B------:R-:W-:-:S02]  /*5d10*/  FFMA R78, R18, R106, R27 ;  /* 0x0000006a124e7223 */ /* 0x000fc4000000001b */
[-C--:B------:R-:W-:Y:S01]  /*5d20*/  FFMA R75, R71, R19.reuse, R16 ;  /* 0x00000013474b7223 */ /* 0x080fe20000000010 */
[----:B---3--:R-:W-:Y:S01]  /*5d30*/  FFMA R16, R4, R100, R171 ;  /* 0x0000006404107223 */ /* 0x008fe200000000ab */
[----:B------:R-:W-:Y:S01]  /*5d40*/  FFMA R76, R18, R66, R17 ;  /* 0x00000042124c7223 */ /* 0x000fe20000000011 */
[-C--:B------:R-:W-:Y:S01]  /*5d50*/  FFMA R27, R107, R19.reuse, R78 ;  /* 0x000000136b1b7223 */ /* 0x080fe2000000004e */
[----:B------:R-:W-:Y:S01]  /*5d60*/  FFMA R74, R103, R19, R74 ;  /* 0x00000013674a7223 */ /* 0x000fe2000000004a */
[----:B------:R-:W-:Y:S01]  /*5d70*/  FFMA R79, R5, R101, R16 ;  /* 0x00000065054f7223 */ /* 0x000fe20000000010 */
[----:B------:R-:W-:Y:S02]  /*5d80*/  FFMA R76, R67, R19, R76 ;  /* 0x00000013434c7223 */ /* 0x000fe4000000004c */
[----:B------:R-:W3:Y:S01]  /*5d90*/  LDS.128 R16, [R0.X4+UR5+0x2310] ;  /* 0x0023100500107984 */ /* 0x000ee20008004c00 */
[C---:B------:R-:W-:Y:S01]  /*5da0*/  FFMA R172, R4.reuse, R104, R172 ;  /* 0x0000006804ac7223 */ /* 0x040fe200000000ac */
[C---:B------:R-:W-:Y:S01]  /*5db0*/  FFMA R170, R4.reuse, R68, R170 ;  /* 0x0000004404aa7223 */ /* 0x040fe200000000aa */
[----:B------:R-:W-:-:S02]  /*5dc0*/  FFMA R4, R4, R64, R169 ;  /* 0x0000004004047223 */ /* 0x000fc400000000a9 */
[C---:B------:R-:W-:Y:S01]  /*5dd0*/  FFMA R77, R5.reuse, R105, R172 ;  /* 0x00000069054d7223 */ /* 0x040fe200000000ac */
[C---:B------:R-:W-:Y:S01]  /*5de0*/  FFMA R85, R5.reuse, R69, R170 ;  /* 0x0000004505557223 */ /* 0x040fe200000000aa */
[----:B------:R-:W-:Y:S01]  /*5df0*/  FFMA R5, R5, R65, R4 ;  /* 0x0000004105057223 */ /* 0x000fe20000000004 */
[C---:B------:R-:W-:Y:S01]  /*5e00*/  FFMA R4, R6.reuse, R102, R79 ;  /* 0x0000006606047223 */ /* 0x040fe2000000004f */
[C---:B------:R-:W-:Y:S01]  /*5e10*/  FFMA R202, R6.reuse, R106, R77 ;  /* 0x0000006a06ca7223 */ /* 0x040fe2000000004d */
[C---:B------:R-:W-:Y:S01]  /*5e20*/  FFMA R200, R6.reuse, R70, R85 ;  /* 0x0000004606c87223 */ /* 0x040fe20000000055 */
[----:B------:R-:W-:Y:S01]  /*5e30*/  FFMA R6, R6, R66, R5 ;  /* 0x0000004206067223 */ /* 0x000fe20000000005 */
[-C--:B------:R-:W-:Y:S01]  /*5e40*/  FFMA R201, R103, R7.reuse, R4 ;  /* 0x0000000767c97223 */ /* 0x080fe20000000004 */
[C---:B-1----:R-:W-:Y:S01]  /*5e50*/  FFMA R4, R8.reuse, R100, R167 ;  /* 0x0000006408047223 */ /* 0x042fe200000000a7 */
[C---:B------:R-:W-:Y:S01]  /*5e60*/  FFMA R166, R8.reuse, R68, R166 ;  /* 0x0000004408a67223 */ /* 0x040fe200000000a6 */
[C---:B------:R-:W-:Y:S01]  /*5e70*/  FFMA R168, R8.reuse, R104, R168 ;  /* 0x0000006808a87223 */ /* 0x040fe200000000a8 */
[----:B------:R-:W-:Y:S01]  /*5e80*/  FFMA R8, R8, R64, R165 ;  /* 0x0000004008087223 */ /* 0x000fe200000000a5 */
[----:B------:R-:W-:Y:S01]  /*5e90*/  FFMA R202, R107, R7, R202 ;  /* 0x000000076bca7223 */ /* 0x000fe200000000ca */
[----:B------:R-:W-:Y:S01]  /*5ea0*/  FFMA R89, R9, R69, R166 ;  /* 0x0000004509597223 */ /* 0x000fe200000000a6 */
[-C--:B------:R-:W-:Y:S01]  /*5eb0*/  FFMA R200, R71, R7.reuse, R200 ;  /* 0x0000000747c87223 */ /* 0x080fe200000000c8 */
[----:B------:R-:W-:Y:S01]  /*5ec0*/  FFMA R77, R67, R7, R6 ;  /* 0x00000007434d7223 */ /* 0x000fe20000000006 */
[C---:B------:R-:W-:Y:S01]  /*5ed0*/  FFMA R85, R9.reuse, R101, R4 ;  /* 0x0000006509557223 */ /* 0x040fe20000000004 */
[C---:B------:R-:W-:Y:S01]  /*5ee0*/  FFMA R79, R9.reuse, R105, R168 ;  /* 0x00000069094f7223 */ /* 0x040fe200000000a8 */
[----:B------:R-:W1:Y:S01]  /*5ef0*/  LDS.128 R4, [R0.X4+UR5+0x3010] ;  /* 0x0030100500047984 */ /* 0x000e620008004c00 */
[----:B------:R-:W-:Y:S01]  /*5f00*/  FFMA R9, R9, R65, R8 ;  /* 0x0000004109097223 */ /* 0x000fe20000000008 */
[C---:B------:R-:W-:Y:S01]  /*5f10*/  FFMA R8, R10.reuse, R70, R89 ;  /* 0x000000460a087223 */ /* 0x040fe20000000059 */
[C---:B------:R-:W-:Y:S01]  /*5f20*/  FFMA R84, R10.reuse, R106, R79 ;  /* 0x0000006a0a547223 */ /* 0x040fe2000000004f */
[----:B------:R-:W-:-:S02]  /*5f30*/  FFMA R198, R10, R102, R85 ;  /* 0x000000660ac67223 */ /* 0x000fc40000000055 */
[-C--:B------:R-:W-:Y:S01]  /*5f40*/  FFMA R197, R71, R11.reuse, R8 ;  /* 0x0000000b47c57223 */ /* 0x080fe20000000008 */
[----:B--2---:R-:W-:Y:S01]  /*5f50*/  FFMA R8, R12, R100, R163 ;  /* 0x000000640c087223 */ /* 0x004fe200000000a3 */
[----:B------:R-:W-:Y:S01]  /*5f60*/  FFMA R78, R10, R66, R9 ;  /* 0x000000420a4e7223 */ /* 0x000fe20000000009 */
        /* <DEDUP_REMOVED lines=13> */
[C---:B------:R-:W-:Y:S01]  /*6040*/  FFMA R194, R14.reuse, R70, R89 ;  /* 0x000000460ec27223 */ /* 0x040fe20000000059 */
[----:B------:R-:W-:Y:S01]  /*6050*/  FFMA R14, R14, R66, R13 ;  /* 0x000000420e0e7223 */ /* 0x000fe2000000000d */
[-C--:B------:R-:W-:Y:S01]  /*6060*/  FFMA R195, R103, R15.reuse, R12 ;  /* 0x0000000f67c37223 */ /* 0x080fe2000000000c */
[C---:B---3--:R-:W-:Y:S01]  /*6070*/  FFMA R12, R16.reuse, R100, R159 ;  /* 0x00000064100c7223 */ /* 0x048fe2000000009f */
[-C--:B------:R-:W-:Y:S01]  /*6080*/  FFMA R196, R107, R15.reuse, R196 ;  /* 0x0000000f6bc47223 */ /* 0x080fe200000000c4 */
[-C--:B------:R-:W-:Y:S01]  /*6090*/  FFMA R194, R71, R15.reuse, R194 ;  /* 0x0000000f47c27223 */ /* 0x080fe200000000c2 */
[----:B------:R-:W-:Y:S01]  /*60a0*/  FFMA R79, R67, R15, R14 ;  /* 0x0000000f434f7223 */ /* 0x000fe2000000000e */
[C---:B------:R-:W-:Y:S01]  /*60b0*/  FFMA R160, R16.reuse, R104, R160 ;  /* 0x0000006810a07223 */ /* 0x040fe200000000a0 */
[C---:B------:R-:W-:Y:S01]  /*60c0*/  FFMA R158, R16.reuse, R68, R158 ;  /* 0x00000044109e7223 */ /* 0x040fe2000000009e */
[C---:B------:R-:W-:Y:S01]  /*60d0*/  FFMA R85, R17.reuse, R101, R12 ;  /* 0x0000006511557223 */ /* 0x040fe2000000000c */
[----:B------:R-:W-:Y:S01]  /*60e0*/  FFMA R16, R16, R64, R33 ;  /* 0x0000004010107223 */ /* 0x000fe20000000021 */
        /* <DEDUP_REMOVED lines=8> */
[----:B-1----:R-:W-:-:S02]  /*6170*/  FFMA R156, R4, R100, R156 ;  /* 0x00000064049c7223 */ /* 0x002fc4000000009c */
[-C--:B------:R-:W-:Y:S01]  /*6180*/  FFMA R191, R71, R19.reuse, R16 ;  /* 0x0000001347bf7223 */ /* 0x080fe20000000010 */
[----:B------:R-:W-:Y:S01]  /*6190*/  FFMA R33, R67, R19, R18 ;  /* 0x0000001343217223 */ /* 0x000fe20000000012 */
[C---:B------:R-:W-:Y:S01]  /*61a0*/  FFMA R18, R4.reuse, R104, R157 ;  /* 0x0000006804127223 */ /* 0x040fe2000000009d */
[C---:B------:R-:W-:Y:S01]  /*61b0*/  FFMA R16, R4.reuse, R68, R155 ;  /* 0x0000004404107223 */ /* 0x040fe2000000009b */
[----:B------:R-:W-:Y:S01]  /*61c0*/  FFMA R89, R5, R101, R156 ;  /* 0x0000006505597223 */ /* 0x000fe2000000009c */
[-C--:B------:R-:W-:Y:S01]  /*61d0*/  FFMA R193, R107, R19.reuse, R84 ;  /* 0x000000136bc17223 */ /* 0x080fe20000000054 */
[----:B------:R-:W-:Y:S01]  /*61e0*/  FFMA R192, R103, R19, R192 ;  /* 0x0000001367c07223 */ /* 0x000fe200000000c0 */
[C---:B------:R-:W-:Y:S01]  /*61f0*/  FFMA R85, R5.reuse, R105, R18 ;  /* 0x0000006905557223 */ /* 0x040fe20000000012 */
[----:B------:R-:W-:Y:S01]  /*6200*/  FFMA R91, R5, R69, R16 ;  /* 0x00000045055b7223 */ /* 0x000fe20000000010 */
[----:B------:R-:W-:Y:S01]  /*6210*/  FFMA R34, R4, R64, R34 ;  /* 0x0000004004227223 */ /* 0x000fe20000000022 */
[----:B------:R-:W1:Y:S01]  /*6220*/  LDS.128 R16, [R0.X4+UR5+0x3310] ;  /* 0x0033100500107984 */ /* 0x000e620008004c00 */
[----:B------:R-:W-:-:S02]  /*6230*/  FFMA R4, R6, R102, R89 ;  /* 0x0000006606047223 */ /* 0x000fc40000000059 */
[----:B------:R-:W-:Y:S01]  /*6240*/  FFMA R5, R5, R65, R34 ;  /* 0x0000004105057223 */ /* 0x000fe20000000022 */
[C---:B--2---:R-:W-:Y:S01]  /*6250*/  FFMA R154, R8.reuse, R104, R154 ;  /* 0x00000068089a7223 */ /* 0x044fe2000000009a */
[----:B------:R-:W-:Y:S01]  /*6260*/  FFMA R189, R103, R7, R4 ;  /* 0x0000000767bd7223 */ /* 0x000fe20000000004 */
[C---:B------:R-:W-:Y:S01]  /*6270*/  FFMA R4, R8.reuse, R100, R153 ;  /* 0x0000006408047223 */ /* 0x040fe20000000099 */
[C---:B------:R-:W-:Y:S01]  /*6280*/  FFMA R152, R8.reuse, R68, R152 ;  /* 0x0000004408987223 */ /* 0x040fe20000000098 */
[----:B------:R-:W-:Y:S01]  /*6290*/  FFMA R8, R8, R64, R35 ;  /* 0x0000004008087223 */ /* 0x000fe20000000023 */
        /* <DEDUP_REMOVED lines=8> */
[-C--:B------:R-:W-:Y:S01]  /*6320*/  FFMA R188, R71, R7.reuse, R188 ;  /* 0x0000000747bc7223 */ /* 0x080fe200000000bc */
[----:B------:R-:W-:Y:S01]  /*6330*/  FFMA R34, R67, R7, R34 ;  /* 0x0000000743227223 */ /* 0x000fe20000000022 */
[C---:B------:R-:W-:Y:S01]  /*6340*/  FFMA R84, R10.reuse, R106, R35 ;  /* 0x0000006a0a547223 */ /* 0x040fe20000000023 */
[----:B------:R-:W2:Y:S01]  /*6350*/  LDS.128 R4, [R0.X4+UR5+0x4010] ;  /* 0x0040100500047984 */ /* 0x000ea20008004c00 */
[C---:B------:R-:W-:Y:S01]  /*6360*/  FFMA R186, R10.reuse, R102, R85 ;  /* 0x000000660aba7223 */ /* 0x040fe20000000055 */
[C---:B------:R-:W-:Y:S01]  /*6370*/  FFMA R8, R10.reuse, R70, R89 ;  /* 0x000000460a087223 */ /* 0x040fe20000000059 */
[----:B------:R-:W-:-:S03]  /*6380*/  FFMA R10, R10, R66, R9 ;  /* 0x000000420a0a7223 */ /* 0x000fc60000000009 */
[-C--:B------:R-:W-:Y:S01]  /*6390*/  FFMA R185, R71, R11.reuse, R8 ;  /* 0x0000000b47b97223 */ /* 0x080fe20000000008 */
[-C--:B------:R-:W-:Y:S01]  /*63a0*/  FFMA R35, R67, R11.reuse, R10 ;  /* 0x0000000b43237223 */ /* 0x080fe2000000000a */
[C---:B---3--:R-:W-:Y:S01]  /*63b0*/  FFMA R10, R12.reuse, R104, R151 ;  /* 0x000000680c0a7223 */ /* 0x048fe20000000097 */
[C---:B------:R-:W-:Y:S01]  /*63c0*/  FFMA R8, R12.reuse, R68, R149 ;  /* 0x000000440c087223 */ /* 0x040fe20000000095 */
[-C--:B------:R-:W-:Y:S01]  /*63d0*/  FFMA R187, R107, R11.reuse, R84 ;  /* 0x0000000b6bbb7223 */ /* 0x080fe20000000054 */
[----:B------:R-:W-:Y:S01]  /*63e0*/  FFMA R186, R103, R11, R186 ;  /* 0x0000000b67ba7223 */ /* 0x000fe200000000ba */
[C---:B------:R-:W-:Y:S01]  /*63f0*/  FFMA R85, R13.reuse, R105, R10 ;  /* 0x000000690d557223 */ /* 0x040fe2000000000a */
[----:B------:R-:W-:Y:S01]  /*6400*/  FFMA R91, R13, R69, R8 ;  /* 0x000000450d5b7223 */ /* 0x000fe20000000008 */
[C---:B------:R-:W-:Y:S01]  /*6410*/  FFMA R150, R12.reuse, R100, R150 ;  /* 0x000000640c967223 */ /* 0x040fe20000000096 */
[----:B------:R-:W3:Y:S01]  /*6420*/  LDS.128 R8, [R0.X4+UR5+0x4110] ;  /* 0x0041100500087984 */ /* 0x000ee20008004c00 */
[----:B------:R-:W-:-:S02]  /*6430*/  FFMA R96, R12, R64, R96 ;  /* 0x000000400c607223 */ /* 0x000fc40000000060 */
[C---:B------:R-:W-:Y:S02]  /*6440*/  FFMA R89, R13.reuse, R101, R150 ;  /* 0x000000650d597223 */ /* 0x040fe40000000096 */
[----:B------:R-:W-:Y:S02]  /*6450*/  FFMA R13, R13, R65, R96 ;  /* 0x000000410d0d7223 */ /* 0x000fe40000000060 */
[----:B------:R-:W-:Y:S01]  /*6460*/  FFMA R12, R14, R102, R89 ;  /* 0x000000660e0c7223 */ /* 0x000fe20000000059 */
[C---:B-1----:R-:W-:Y:S01]  /*6470*/  FFMA R148, R16.reuse, R104, R148 ;  /* 0x0000006810947223 */ /* 0x042fe20000000094 */
[C---:B------:R-:W-:Y:S02]  /*6480*/  FFMA R146, R16.reuse, R68, R146 ;  /* 0x0000004410927223 */ /* 0x040fe40000000092 */
[----:B------:R-:W-:Y:S01]  /*6490*/  FFMA R183, R103, R15, R12 ;  /* 0x0000000f67b77223 */ /* 0x000fe2000000000c */
[----:B------:R-:W-:Y:S01]  /*64a0*/  FFMA R12, R16, R100, R147 ;  /* 0x00000064100c7223 */ /* 0x000fe20000000093 */
[C---:B------:R-:W-:Y:S01]  /*64b0*/  FFMA R184, R14.reuse, R106, R85 ;  /* 0x0000006a0eb87223 */ /* 0x040fe20000000055 */
[C---:B------:R-:W-:Y:S01]  /*64c0*/  FFMA R182, R14.reuse, R70, R91 ;  /* 0x000000460eb67223 */ /* 0x040fe2000000005b */
[----:B------:R-:W-:Y:S01]  /*64d0*/  FFMA R84, R14, R66, R13 ;  /* 0x000000420e547223 */ /* 0x000fe2000000000d */
[----:B------:R-:W-:Y:S01]  /*64e0*/  FFMA R16, R16, R64, R97 ;  /* 0x0000004010107223 */ /* 0x000fe20000000061 */
[C---:B------:R-:W-:Y:S01]  /*64f0*/  FFMA R85, R17.reuse, R105, R148 ;  /* 0x0000006911557223 */ /* 0x040fe20000000094 */
[C---:B------:R-:W-:Y:S01]  /*6500*/  FFMA R89, R17.reuse, R101, R12 ;  /* 0x0000006511597223 */ /* 0x040fe2000000000c */
[----:B------:R-:W-:Y:S01]  /*6510*/  FFMA R91, R17, R69, R146 ;  /* 0x00000045115b7223 */ /* 0x000fe20000000092 */
[-C--:B------:R-:W-:Y:S01]  /*6520*/  FFMA R184, R107, R15.reuse, R184 ;  /* 0x0000000f6bb87223 */ /* 0x080fe200000000b8 */
[-C--:B------:R-:W-:Y:S01]  /*6530*/  FFMA R182, R71, R15.reuse, R182 ;  /* 0x0000000f47b67223 */ /* 0x080fe200000000b6 */
[----:B------:R-:W-:Y:S01]  /*6540*/  FFMA R84, R67, R15, R84 ;  /* 0x0000000f43547223 */ /* 0x000fe20000000054 */
[----:B------:R-:W-:Y:S01]  /*6550*/  FFMA R17, R17, R65, R16 ;  /* 0x0000004111117223 */ /* 0x000fe20000000010 */
[----:B------:R-:W1:Y:S01]  /*6560*/  LDS.128 R12, [R0.X4+UR5+0x4210] ;  /* 0x00421005000c7984 */ /* 0x000e620008004c00 */
[C---:B------:R-:W-:Y:S01]  /*6570*/  FFMA R86, R18.reuse, R106, R85 ;  /* 0x0000006a12567223 */ /* 0x040fe20000000055 */
[C---:B------:R-:W-:Y:S01]  /*6580*/  FFMA R180, R18.reuse, R102, R89 ;  /* 0x0000006612b47223 */ /* 0x040fe20000000059 */
[C---:B------:R-:W-:Y:S01]  /*6590*/  FFMA R16, R18.reuse, R70, R91 ;  /* 0x0000004612107223 */ /* 0x040fe2000000005b */
[----:B------:R-:W-:Y:S01]  /*65a0*/  FFMA R18, R18, R66, R17 ;  /* 0x0000004212127223 */ /* 0x000fe20000000011 */
[----:B--2---:R-:W-:-:S02]  /*65b0*/  FFMA R144, R4, R100, R144 ;  /* 0x0000006404907223 */ /* 0x004fc40000000090 */
        /* <DEDUP_REMOVED lines=10> */
[----:B------:R-:W2:Y:S01]  /*6660*/  LDS.128 R16, [R0.X4+UR5+0x4310] ;  /* 0x0043100500107984 */ /* 0x000ea20008004c00 */
[----:B------:R-:W-:-:S02]  /*6670*/  FFMA R4, R6, R102, R91 ;  /* 0x0000006606047223 */ /* 0x000fc4000000005b */
[----:B------:R-:W-:Y:S02]  /*6680*/  FFMA R5, R5, R65, R98 ;  /* 0x0000004105057223 */ /* 0x000fe40000000062 */
[----:B------:R-:W-:Y:S01]  /*6690*/  FFMA R177, R103, R7, R4 ;  /* 0x0000000767b17223 */ /* 0x000fe20000000004 */
[----:B---3--:R-:W-:Y:S01]  /*66a0*/  FFMA R4, R8, R100, R141 ;  /* 0x0000006408047223 */ /* 0x008fe2000000008d */
[C---:B------:R-:W-:Y:S01]  /*66b0*/  FFMA R178, R6.reuse, R106, R89 ;  /* 0x0000006a06b27223 */ /* 0x040fe20000000059 */
[C---:B------:R-:W-:Y:S01]  /*66c0*/  FFMA R176, R6.reuse, R70, R93 ;  /* 0x0000004606b07223 */ /* 0x040fe2000000005d */
[----:B------:R-:W-:Y:S01]  /*66d0*/  FFMA R86, R6, R66, R5 ;  /* 0x0000004206567223 */ /* 0x000fe20000000005 */
[----:B------:R-:W-:Y:S01]  /*66e0*/  FFMA R91, R9, R101, R4 ;  /* 0x00000065095b7223 */ /* 0x000fe20000000004 */
[-C--:B------:R-:W-:Y:S01]  /*66f0*/  FFMA R178, R107, R7.reuse, R178 ;  /* 0x000000076bb27223 */ /* 0x080fe200000000b2 */
[-C--:B------:R-:W-:Y:S01]  /*6700*/  FFMA R176, R71, R7.reuse, R176 ;  /* 0x0000000747b07223 */ /* 0x080fe200000000b0 */
[----:B------:R-:W-:Y:S01]  /*6710*/  FFMA R86, R67, R7, R86 ;  /* 0x0000000743567223 */ /* 0x000fe20000000056 */
[C---:B------:R-:W-:Y:S01]  /*6720*/  FFMA R128, R8.reuse, R68, R128 ;  /* 0x0000004408807223 */ /* 0x040fe20000000080 */
[----:B------:R-:W3:Y:S01]  /*6730*/  LDS.128 R4, [R0.X4+UR5+0x5010] ;  /* 0x0050100500047984 */ /* 0x000ee20008004c00 */
[C---:B------:R-:W-:Y:S01]  /*6740*/  FFMA R142, R8.reuse, R104, R142 ;  /* 0x00000068088e7223 */ /* 0x040fe2000000008e */
[----:B------:R-:W-:Y:S01]  /*6750*/  FFMA R8, R8, R64, R99 ;  /* 0x0000004008087223 */ /* 0x000fe20000000063 */
[C---:B------:R-:W-:Y:S01]  /*6760*/  FFMA R93, R9.reuse, R69, R128 ;  /* 0x00000045095d7223 */ /* 0x040fe20000000080 */
[C---:B------:R-:W-:Y:S01]  /*6770*/  FFMA R174, R10.reuse, R102, R91 ;  /* 0x000000660aae7223 */ /* 0x040fe2000000005b */
[C---:B------:R-:W-:Y:S01]  /*6780*/  FFMA R89, R9.reuse, R105, R142 ;  /* 0x0000006909597223 */ /* 0x040fe2000000008e */
[----:B------:R-:W-:Y:S01]  /*6790*/  FFMA R9, R9, R65, R8 ;  /* 0x0000004109097223 */ /* 0x000fe20000000008 */
[----:B------:R-:W-:Y:S01]  /*67a0*/  FFMA R8, R10, R70, R93 ;  /* 0x000000460a087223 */ /* 0x000fe2000000005d */
[----:B-1----:R-:W-:Y:S01]  /*67b0*/  FFMA R138, R12, R68, R138 ;  /* 0x000000440c8a7223 */ /* 0x002fe2000000008a */
[----:B------:R-:W-:Y:S01]  /*67c0*/  FFMA R88, R10, R106, R89 ;  /* 0x0000006a0a587223 */ /* 0x000fe20000000059 */
[C---:B------:R-:W-:Y:S01]  /*67d0*/  FFMA R140, R12.reuse, R104, R140 ;  /* 0x000000680c8c7223 */ /* 0x040fe2000000008c */
[-C--:B------:R-:W-:Y:S01]  /*67e0*/  FFMA R173, R71, R11.reuse, R8 ;  /* 0x0000000b47ad7223 */ /* 0x080fe20000000008 */
[----:B------:R-:W-:Y:S01]  /*67f0*/  FFMA R8, R12, R100, R139 ;  /* 0x000000640c087223 */ /* 0x000fe2000000008b */
[----:B------:R-:W-:Y:S01]  /*6800*/  FFMA R128, R10, R66, R9 ;  /* 0x000000420a807223 */ /* 0x000fe20000000009 */
[----:B------:R-:W-:Y:S01]  /*6810*/  FFMA R12, R12, R64, R137 ;  /* 0x000000400c0c7223 */ /* 0x000fe20000000089 */
[-C--:B------:R-:W-:Y:S01]  /*6820*/  FFMA R175, R107, R11.reuse, R88 ;  /* 0x0000000b6baf7223 */ /* 0x080fe20000000058 */
[-C--:B------:R-:W-:Y:S01]  /*6830*/  FFMA R174, R103, R11.reuse, R174 ;  /* 0x0000000b67ae7223 */ /* 0x080fe200000000ae */
[----:B------:R-:W-:Y:S01]  /*6840*/  FFMA R128, R67, R11, R128 ;  /* 0x0000000b43807223 */ /* 0x000fe20000000080 */
[C---:B------:R-:W-:Y:S01]  /*6850*/  FFMA R91, R13.reuse, R101, R8 ;  /* 0x000000650d5b7223 */ /* 0x040fe20000000008 */
[C---:B------:R-:W-:Y:S01]  /*6860*/  FFMA R93, R13.reuse, R69, R138 ;  /* 0x000000450d5d7223 */ /* 0x040fe2000000008a */
[----:B------:R-:W1:Y:S01]  /*6870*/  LDS.128 R8, [R0.X4+UR5+0x5110] ;  /* 0x0051100500087984 */ /* 0x000e620008004c00 */
[C---:B------:R-:W-:Y:S01]  /*6880*/  FFMA R89, R13.reuse, R105, R140 ;  /* 0x000000690d597223 */ /* 0x040fe2000000008c */
[----:B------:R-:W-:Y:S01]  /*6890*/  FFMA R13, R13, R65, R12 ;  /* 0x000000410d0d7223 */ /* 0x000fe2000000000c */
[C---:B------:R-:W-:Y:S01]  /*68a0*/  FFMA R12, R14.reuse, R70, R93 ;  /* 0x000000460e0c7223 */ /* 0x040fe2000000005d */
[C---:B------:R-:W-:Y:S01]  /*68b0*/  FFMA R168, R14.reuse, R102, R91 ;  /* 0x000000660ea87223 */ /* 0x040fe2000000005b */
[----:B------:R-:W-:Y:S01]  /*68c0*/  FFMA R172, R14, R106, R89 ;  /* 0x0000006a0eac7223 */ /* 0x000fe20000000059 */
[C---:B--2---:R-:W-:Y:S01]  /*68d0*/  FFMA R136, R16.reuse, R104, R136 ;  /* 0x0000006810887223 */ /* 0x044fe20000000088 */
[----:B------:R-:W-:Y:S01]  /*68e0*/  FFMA R167, R71, R15, R12 ;  /* 0x0000000f47a77223 */ /* 0x000fe2000000000c */
[----:B------:R-:W-:Y:S01]  /*68f0*/  FFMA R12, R16, R100, R135 ;  /* 0x00000064100c7223 */ /* 0x000fe20000000087 */
[----:B------:R-:W-:Y:S01]  /*6900*/  FFMA R138, R14, R66, R13 ;  /* 0x000000420e8a7223 */ /* 0x000fe2000000000d */
[C---:B------:R-:W-:Y:S01]  /*6910*/  FFMA R134, R16.reuse, R68, R134 ;  /* 0x0000004410867223 */ /* 0x040fe20000000086 */
[----:B------:R-:W-:Y:S01]  /*6920*/  FFMA R16, R16, R64, R133 ;  /* 0x0000004010107223 */ /* 0x000fe20000000085 */
[----:B------:R-:W-:Y:S01]  /*6930*/  FFMA R91, R17, R101, R12 ;  /* 0x00000065115b7223 */ /* 0x000fe2000000000c */
[-C--:B------:R-:W-:Y:S01]  /*6940*/  FFMA R172, R107, R15.reuse, R172 ;  /* 0x0000000f6bac7223 */ /* 0x080fe200000000ac */
[-C--:B------:R-:W-:Y:S01]  /*6950*/  FFMA R168, R103, R15.reuse, R168 ;  /* 0x0000000f67a87223 */ /* 0x080fe200000000a8 */
[----:B------:R-:W-:Y:S01]  /*6960*/  FFMA R138, R67, R15, R138 ;  /* 0x0000000f438a7223 */ /* 0x000fe2000000008a */
[C---:B------:R-:W-:Y:S01]  /*6970*/  FFMA R89, R17.reuse, R105, R136 ;  /* 0x0000006911597223 */ /* 0x040fe20000000088 */
[C---:B------:R-:W-:Y:S01]  /*6980*/  FFMA R93, R17.reuse, R69, R134 ;  /* 0x00000045115d7223 */ /* 0x040fe20000000086 */
[----:B------:R-:W2:Y:S01]  /*6990*/  LDS.128 R12, [R0.X4+UR5+0x5210] ;  /* 0x00521005000c7984 */ /* 0x000ea20008004c00 */
[----:B------:R-:W-:Y:S01]  /*69a0*/  FFMA R17, R17, R65, R16 ;  /* 0x0000004111117223 */ /* 0x000fe20000000010 */
[C---:B------:R-:W-:Y:S01]  /*69b0*/  FFMA R16, R18.reuse, R102, R91 ;  /* 0x0000006612107223 */ /* 0x040fe2000000005b */
[C---:B------:R-:W-:Y:S01]  /*69c0*/  FFMA R166, R18.reuse, R106, R89 ;  /* 0x0000006a12a67223 */ /* 0x040fe20000000059 */
[----:B------:R-:W-:Y:S01]  /*69d0*/  FFMA R164, R18, R70, R93 ;  /* 0x0000004612a47223 */ /* 0x000fe2000000005d */
[C---:B---3--:R-:W-:Y:S01]  /*69e0*/  FFMA R132, R4.reuse, R104, R132 ;  /* 0x0000006804847223 */ /* 0x048fe20000000084 */
[-C--:B------:R-:W-:Y:S01]  /*69f0*/  FFMA R165, R103, R19.reuse, R16 ;  /* 0x0000001367a57223 */ /* 0x080fe20000000010 */
[----:B------:R-:W-:Y:S01]  /*6a00*/  FFMA R16, R4, R100, R131 ;  /* 0x0000006404107223 */ /* 0x000fe20000000083 */
[----:B------:R-:W-:Y:S01]  /*6a10*/  FFMA R134, R18, R66, R17 ;  /* 0x0000004212867223 */ /* 0x000fe20000000011 */
[-C--:B------:R-:W-:Y:S01]  /*6a20*/  FFMA R166, R107, R19.reuse, R166 ;  /* 0x000000136ba67223 */ /* 0x080fe200000000a6 */
[-C--:B------:R-:W-:Y:S01]  /*6a30*/  FFMA R164, R71, R19.reuse, R164 ;  /* 0x0000001347a47223 */ /* 0x080fe200000000a4 */
[C---:B------:R-:W-:Y:S01]  /*6a40*/  FFMA R130, R4.reuse, R68, R130 ;  /* 0x0000004404827223 */ /* 0x040fe20000000082 */
[----:B------:R-:W-:Y:S01]  /*6a50*/  FFMA R134, R67, R19, R134 ;  /* 0x0000001343867223 */ /* 0x000fe20000000086 */
        /* <DEDUP_REMOVED lines=10> */
[C---:B-1----:R-:W-:Y:S01]  /*6b00*/  FFMA R38, R8.reuse, R68, R38 ;  /* 0x0000004408267223 */ /* 0x042fe20000000026 */
[----:B------:R-:W-:Y:S01]  /*6b10*/  LDS.128 R96, [R0.X4+UR5+0x2320] ;  /* 0x0023200500607984 */ /* 0x000fe20008004c00 */
[-C--:B------:R-:W-:Y:S01]  /*6b20*/  FFMA R135, R71, R7.reuse, R4 ;  /* 0x0000000747877223 */ /* 0x080fe20000000004 */
[----:B------:R-:W-:Y:S01]  /*6b30*/  FFMA R133, R67, R7, R6 ;  /* 0x0000000743857223 */ /* 0x000fe20000000006 */
[C---:B------:R-:W-:Y:S01]  /*6b40*/  FFMA R6, R8.reuse, R104, R39 ;  /* 0x0000006808067223 */ /* 0x040fe20000000027 */
[C---:B------:R-:W-:Y:S01]  /*6b50*/  FFMA R4, R8.reuse, R100, R37 ;  /* 0x0000006408047223 */ /* 0x040fe20000000025 */
[----:B------:R-:W-:Y:S01]  /*6b60*/  FFMA R36, R8, R64, R36 ;  /* 0x0000004008247223 */ /* 0x000fe20000000024 */
[C---:B------:R-:W-:Y:S01]  /*6b70*/  FFMA R89, R9.reuse, R69, R38 ;  /* 0x0000004509597223 */ /* 0x040fe20000000026 */
[C---:B------:R-:W-:Y:S01]  /*6b80*/  FFMA R37, R9.reuse, R105, R6 ;  /* 0x0000006909257223 */ /* 0x040fe20000000006 */
[----:B------:R-:W-:Y:S01]  /*6b90*/  FFMA R39, R9, R101, R4 ;  /* 0x0000006509277223 */ /* 0x000fe20000000004 */
        /* <DEDUP_REMOVED lines=8> */
[C---:B--2---:R-:W-:Y:S01]  /*6c20*/  FFMA R40, R12.reuse, R68, R40 ;  /* 0x000000440c287223 */ /* 0x044fe20000000028 */
[-C--:B------:R-:W-:Y:S01]  /*6c30*/  FFMA R156, R107, R11.reuse, R156 ;  /* 0x0000000b6b9c7223 */ /* 0x080fe2000000009c */
[-C--:B------:R-:W-:Y:S01]  /*6c40*/  FFMA R139, R71, R11.reuse, R8 ;  /* 0x0000000b478b7223 */ /* 0x080fe20000000008 */
[-C--:B------:R-:W-:Y:S01]  /*6c50*/  FFMA R137, R67, R11.reuse, R10 ;  /* 0x0000000b43897223 */ /* 0x080fe2000000000a */
[C---:B------:R-:W-:Y:S01]  /*6c60*/  FFMA R10, R12.reuse, R104, R43 ;  /* 0x000000680c0a7223 */ /* 0x040fe2000000002b */
[C---:B------:R-:W-:Y:S01]  /*6c70*/  FFMA R8, R12.reuse, R100, R41 ;  /* 0x000000640c087223 */ /* 0x040fe20000000029 */
[----:B------:R-:W-:Y:S01]  /*6c80*/  FFMA R140, R103, R11, R140 ;  /* 0x0000000b678c7223 */ /* 0x000fe2000000008c */
[----:B------:R-:W-:Y:S01]  /*6c90*/  FFMA R42, R12, R64, R42 ;  /* 0x000000400c2a7223 */ /* 0x000fe2000000002a */
[C---:B------:R-:W-:Y:S01]  /*6ca0*/  FFMA R37, R13.reuse, R105, R10 ;  /* 0x000000690d257223 */ /* 0x040fe2000000000a */
[C---:B------:R-:W-:Y:S01]  /*6cb0*/  FFMA R39, R13.reuse, R101, R8 ;  /* 0x000000650d277223 */ /* 0x040fe20000000008 */
[----:B------:R-:W-:Y:S01]  /*6cc0*/  LDS.128 R88, [R0.X4+UR5+0x220] ;  /* 0x0002200500587984 */ /* 0x000fe20008004c00 */
[----:B------:R-:W-:-:S03]  /*6cd0*/  FFMA R41, R13, R69, R40 ;  /* 0x000000450d297223 */ /* 0x000fc60000000028 */
[----:B------:R-:W2:Y:S01]  /*6ce0*/  LDS.128 R8, [R0.X4+UR5+0x6110] ;  /* 0x0061100500087984 */ /* 0x000ea20008004c00 */
[C---:B------:R-:W-:Y:S01]  /*6cf0*/  FFMA R12, R14.reuse, R102, R39 ;  /* 0x000000660e0c7223 */ /* 0x040fe20000000027 */
[----:B------:R-:W-:Y:S01]  /*6d00*/  FFMA R13, R13, R65, R42 ;  /* 0x000000410d0d7223 */ /* 0x000fe2000000002a */
[C---:B------:R-:W-:Y:S01]  /*6d10*/  FFMA R144, R14.reuse, R106, R37 ;  /* 0x0000006a0e907223 */ /* 0x040fe20000000025 */
[C---:B------:R-:W-:Y:S01]  /*6d20*/  FFMA R142, R14.reuse, R70, R41 ;  /* 0x000000460e8e7223 */ /* 0x040fe20000000029 */
[-C--:B------:R-:W-:Y:S01]  /*6d30*/  FFMA R143, R103, R15.reuse, R12 ;  /* 0x0000000f678f7223 */ /* 0x080fe2000000000c */
[----:B------:R-:W-:Y:S01]  /*6d40*/  FFMA R14, R14, R66, R13 ;  /* 0x000000420e0e7223 */ /* 0x000fe2000000000d */
        /* <DEDUP_REMOVED lines=17> */
[----:B-1----:R-:W-:-:S02]  /*6e60*/  FFMA R16, R4, R68, R47 ;  /* 0x0000004404107223 */ /* 0x002fc4000000002f */
[-C--:B------:R-:W-:Y:S01]  /*6e70*/  FFMA R145, R67, R19.reuse, R18 ;  /* 0x0000001343917223 */ /* 0x080fe20000000012 */
[C---:B------:R-:W-:Y:S01]  /*6e80*/  FFMA R18, R4.reuse, R104, R81 ;  /* 0x0000006804127223 */ /* 0x040fe20000000051 */
[-C--:B------:R-:W-:Y:S01]  /*6e90*/  FFMA R148, R107, R19.reuse, R148 ;  /* 0x000000136b947223 */ /* 0x080fe20000000094 */
        /* <DEDUP_REMOVED lines=8> */
[----:B------:R-:W-:Y:S01]  /*6f20*/  FFMA R5, R5, R65, R82 ;  /* 0x0000004105057223 */ /* 0x000fe20000000052 */
[C---:B------:R-:W-:Y:S01]  /*6f30*/  FFMA R150, R6.reuse, R70, R41 ;  /* 0x0000004606967223 */ /* 0x040fe20000000029 */
[C---:B------:R-:W-:Y:S01]  /*6f40*/  FFMA R152, R6.reuse, R102, R37 ;  /* 0x0000006606987223 */ /* 0x040fe20000000025 */
[-C--:B------:R-:W-:Y:S01]  /*6f50*/  FFMA R151, R107, R7.reuse, R4 ;  /* 0x000000076b977223 */ /* 0x080fe20000000004 */
[----:B------:R-:W-:Y:S01]  /*6f60*/  FFMA R6, R6, R66, R5 ;  /* 0x0000004206067223 */ /* 0x000fe20000000005 */
[C---:B--2---:R-:W-:Y:S01]  /*6f70*/  FFMA R4, R8.reuse, R104, R113 ;  /* 0x0000006808047223 */ /* 0x044fe20000000071 */
        /* <DEDUP_REMOVED lines=19> */
[----:B------:R-:W-:Y:S01]  /*70b0*/  FFMA R154, R107, R11, R154 ;  /* 0x0000000b6b9a7223 */ /* 0x000fe2000000009a */
[----:B------:R-:W-:Y:S01]  /*70c0*/  FFMA R39, R13, R105, R8 ;  /* 0x000000690d277223 */ /* 0x000fe20000000008 */
[----:B------:R-:W-:Y:S01]  /*70d0*/  FFMA R112, R71, R11, R112 ;  /* 0x0000000b47707223 */ /* 0x000fe20000000070 */
[C---:B------:R-:W-:Y:S01]  /*70e0*/  FFMA R108, R12.reuse, R100, R108 ;  /* 0x000000640c6c7223 */ /* 0x040fe2000000006c */
[----:B------:R-:W3:Y:S01]  /*70f0*/  LDS.128 R8, [R0.X4+UR5+0x7110] ;  /* 0x0071100500087984 */ /* 0x000ee20008004c00 */
[----:B------:R-:W-:Y:S01]  /*7100*/  FFMA R12, R12, R68, R111 ;  /* 0x000000440c0c7223 */ /* 0x000fe2000000006f */
[C---:B------:R-:W-:Y:S01]  /*7110*/  FFMA R41, R13.reuse, R65, R110 ;  /* 0x000000410d297223 */ /* 0x040fe2000000006e */
[C---:B------:R-:W-:Y:S01]  /*7120*/  FFMA R37, R13.reuse, R101, R108 ;  /* 0x000000650d257223 */ /* 0x040fe2000000006c */
[----:B------:R-:W-:Y:S01]  /*7130*/  LDS.128 R80, [R0.X4+UR5+0x20] ;  /* 0x0000200500507984 */ /* 0x000fe20008004c00 */
        /* <DEDUP_REMOVED lines=22> */
[-C--:B------:R-:W-:Y:S01]  /*72a0*/  FFMA R163, R107, R19.reuse, R16 ;  /* 0x000000136ba37223 */ /* 0x080fe20000000010 */
[C---:B------:R-:W-:Y:S01]  /*72b0*/  FFMA R16, R4.reuse, R64, R123 ;  /* 0x0000004004107223 */ /* 0x040fe2000000007b */
[-C--:B------:R-:W-:Y:S01]  /*72c0*/  FFMA R161, R71, R19.reuse, R18 ;  /* 0x0000001347a17223 */ /* 0x080fe20000000012 */
[C---:B------:R-:W-:Y:S01]  /*72d0*/  FFMA R18, R4.reuse, R104, R121 ;  /* 0x0000006804127223 */ /* 0x040fe20000000079 */
[-C--:B------:R-:W-:Y:S01]  /*72e0*/  FFMA R162, R103, R19.reuse, R162 ;  /* 0x0000001367a27223 */ /* 0x080fe200000000a2 */
        /* <DEDUP_REMOVED lines=9> */
[----:B------:R-:W1:Y:S01]  /*7380*/  LDS.128 R12, [R0.X4+UR5+0x7210] ;  /* 0x00721005000c7984 */ /* 0x000e620008004c00 */
[----:B------:R-:W-:Y:S01]  /*7390*/  FFMA R6, R6, R70, R5 ;  /* 0x0000004606067223 */ /* 0x000fe20000000005 */
[----:B------:R-:W-:-:S02]  /*73a0*/  FFMA R109, R67, R7, R4 ;  /* 0x00000007436d7223 */ /* 0x000fc40000000004 */
[----:B------:R-:W2:Y:S01]  /*73b0*/  LDS.128 R16, [R0.X4+UR5+0x7310] ;  /* 0x0073100500107984 */ /* 0x000ea20008004c00 */
[C---:B---3--:R-:W-:Y:S01]  /*73c0*/  FFMA R4, R8.reuse, R64, R127 ;  /* 0x0000004008047223 */ /* 0x048fe2000000007f */
[C---:B------:R-:W-:Y:S01]  /*73d0*/  FFMA R124, R8.reuse, R100, R124 ;  /* 0x00000064087c7223 */ /* 0x040fe2000000007c */
[-C--:B------:R-:W-:Y:S01]  /*73e0*/  FFMA R115, R107, R7.reuse, R36 ;  /* 0x000000076b737223 */ /* 0x080fe20000000024 */
[-C--:B------:R-:W-:Y:S01]  /*73f0*/  FFMA R114, R103, R7.reuse, R114 ;  /* 0x0000000767727223 */ /* 0x080fe20000000072 */
[----:B------:R-:W-:Y:S01]  /*7400*/  FFMA R113, R71, R7, R6 ;  /* 0x0000000747717223 */ /* 0x000fe20000000006 */
[C---:B------:R-:W-:Y:S01]  /*7410*/  FFMA R126, R8.reuse, R68, R126 ;  /* 0x00000044087e7223 */ /* 0x040fe2000000007e */
[C---:B------:R-:W-:Y:S01]  /*7420*/  FFMA R7, R9.reuse, R65, R4 ;  /* 0x0000004109077223 */ /* 0x040fe20000000004 */
[C---:B------:R-:W-:Y:S01]  /*7430*/  FFMA R5, R9.reuse, R101, R124 ;  /* 0x0000006509057223 */ /* 0x040fe2000000007c */
[----:B------:R-:W-:Y:S01]  /*7440*/  FFMA R8, R8, R104, R125 ;  /* 0x0000006808087223 */ /* 0x000fe2000000007d */
[----:B------:R-:W3:Y:S01]  /*7450*/  LDS.128 R40, [R32+0x220] ;  /* 0x0002200020287984 */ /* 0x000ee20000000c00 */
[C---:B------:R-:W-:Y:S01]  /*7460*/  FFMA R169, R9.reuse, R69, R126 ;  /* 0x0000004509a97223 */ /* 0x040fe2000000007e */
[C---:B------:R-:W-:Y:S01]  /*7470*/  FFMA R108, R10.reuse, R66, R7 ;  /* 0x000000420a6c7223 */ /* 0x040fe20000000007 */
[----:B------:R-:W-:Y:S01]  /*7480*/  FFMA R171, R9, R105, R8 ;  /* 0x0000006909ab7223 */ /* 0x000fe20000000008 */
[----:B------:R-:W4:Y:S01]  /*7490*/  LDS.128 R44, [R32+0x120] ;  /* 0x00012000202c7984 */ /* 0x000f220000000c00 */
[----:B------:R-:W-:-:S03]  /*74a0*/  FFMA R170, R10, R102, R5 ;  /* 0x000000660aaa7223 */ /* 0x000fc60000000005 */
[----:B------:R-:W4:Y:S01]  /*74b0*/  LDS.128 R4, [R32+0x20] ;  /* 0x0000200020047984 */ /* 0x000f220000000c00 */
[C---:B------:R-:W-:Y:S01]  /*74c0*/  FFMA R169, R10.reuse, R70, R169 ;  /* 0x000000460aa97223 */ /* 0x040fe200000000a9 */
[----:B------:R-:W-:Y:S01]  /*74d0*/  FFMA R171, R10, R106, R171 ;  /* 0x0000006a0aab7223 */ /* 0x000fe200000000ab */
[-C--:B------:R-:W-:Y:S01]  /*74e0*/  FFMA R170, R103, R11.reuse, R170 ;  /* 0x0000000b67aa7223 */ /* 0x080fe200000000aa */
[-C--:B------:R-:W-:Y:S01]  /*74f0*/  FFMA R108, R67, R11.reuse, R108 ;  /* 0x0000000b436c7223 */ /* 0x080fe2000000006c */
[-C--:B------:R-:W-:Y:S01]  /*7500*/  FFMA R169, R71, R11.reuse, R169 ;  /* 0x0000000b47a97223 */ /* 0x080fe200000000a9 */
[----:B------:R-:W-:Y:S01]  /*7510*/  FFMA R171, R107, R11, R171 ;  /* 0x0000000b6bab7223 */ /* 0x000fe200000000ab */
[----:B------:R-:W-:Y:S04]  /*7520*/  LDS.128 R36, [R32+0x320] ;  /* 0x0003200020247984 */ /* 0x000fe80000000c00 */
[----:B------:R-:W4:Y:S01]  /*7530*/  LDS.128 R8, [R0.X4+UR5+0x120] ;  /* 0x0001200500087984 */ /* 0x000f220008004c00 */
[C---:B-1----:R-:W-:Y:S01]  /*7540*/  FFMA R206, R12.reuse, R104, R206 ;  /* 0x000000680cce7223 */ /* 0x042fe200000000ce */
[C---:B------:R-:W-:Y:S01]  /*7550*/  FFMA R205, R12.reuse, R100, R205 ;  /* 0x000000640ccd7223 */ /* 0x040fe200000000cd */
[-C--:B------:R-:W-:Y:S01]  /*7560*/  FFMA R204, R12, R68.reuse, R204 ;  /* 0x000000440ccc7223 */ /* 0x080fe200000000cc */
[----:B--2---:R-:W-:Y:S01]  /*7570*/  FFMA R48, R16, R68, R48 ;  /* 0x0000004410307223 */ /* 0x004fe20000000030 */
[----:B------:R-:W-:Y:S01]  /*7580*/  FFMA R203, R12, R64, R203 ;  /* 0x000000400ccb7223 */ /* 0x000fe200000000cb */
        /* <DEDUP_REMOVED lines=11> */
[----:B------:R-:W-:Y:S01]  /*7640*/  FFMA R48, R18, R70, R48 ;  /* 0x0000004612307223 */ /* 0x000fe20000000030 */
[----:B---3--:R-:W-:Y:S01]  /*7650*/  FFMA R50, R80, R40, R50 ;  /* 0x0000002850327223 */ /* 0x008fe20000000032 */
[C---:B------:R-:W-:Y:S01]  /*7660*/  FFMA R209, R14.reuse, R106, R209 ;  /* 0x0000006a0ed17223 */ /* 0x040fe200000000d1 */
[C---:B------:R-:W-:Y:S01]  /*7670*/  FFMA R208, R14.reuse, R102, R208 ;  /* 0x000000660ed07223 */ /* 0x040fe200000000d0 */
[C---:B------:R-:W-:Y:S01]  /*7680*/  FFMA R207, R14.reuse, R70, R207 ;  /* 0x000000460ecf7223 */ /* 0x040fe200000000cf */
[----:B------:R-:W-:Y:S01]  /*7690*/  FFMA R206, R14, R66, R206 ;  /* 0x000000420ece7223 */ /* 0x000fe200000000ce */
[----:B----4-:R-:W-:Y:S01]  /*76a0*/  FFMA R14, R80, R44, R3 ;  /* 0x0000002c500e7223 */ /* 0x010fe20000000003 */
[C---:B------:R-:W-:Y:S01]  /*76b0*/  FFMA R106, R18.reuse, R106, R95 ;  /* 0x0000006a126a7223 */ /* 0x040fe2000000005f */
[C---:B------:R-:W-:Y:S01]  /*76c0*/  FFMA R204, R18.reuse, R102, R87 ;  /* 0x0000006612cc7223 */ /* 0x040fe20000000057 */
[----:B------:R-:W-:Y:S01]  /*76d0*/  FFMA R18, R18, R66, R51 ;  /* 0x0000004212127223 */ /* 0x000fe20000000033 */
[----:B------:R-:W-:Y:S01]  /*76e0*/  FFMA R203, R71, R19, R48 ;  /* 0x0000001347cb7223 */ /* 0x000fe20000000030 */
[----:B------:R-:W-:Y:S01]  /*76f0*/  FFMA R12, R80, R4, R49 ;  /* 0x00000004500c7223 */ /* 0x000fe20000000031 */
[C---:B------:R-:W-:Y:S01]  /*7700*/  FFMA R3, R81.reuse, R41, R50 ;  /* 0x0000002951037223 */ /* 0x040fe20000000032 */
[----:B------:R-:W-:Y:S01]  /*7710*/  FFMA R13, R81, R45, R14 ;  /* 0x0000002d510d7223 */ /* 0x000fe2000000000e */
[----:B------:R-:W1:Y:S01]  /*7720*/  LDS.128 R48, [R0.X4+UR5+0x320] ;  /* 0x0003200500307984 */ /* 0x000e620008004c00 */
[-C--:B------:R-:W-:Y:S01]  /*7730*/  FFMA R209, R107, R15.reuse, R209 ;  /* 0x0000000f6bd17223 */ /* 0x080fe200000000d1 */
[-C--:B------:R-:W-:Y:S01]  /*7740*/  FFMA R208, R103, R15.reuse, R208 ;  /* 0x0000000f67d07223 */ /* 0x080fe200000000d0 */
[----:B------:R-:W-:Y:S01]  /*7750*/  FFMA R14, R82, R46, R13 ;  /* 0x0000002e520e7223 */ /* 0x000fe2000000000d */
[-C--:B------:R-:W-:Y:S01]  /*7760*/  FFMA R207, R71, R15.reuse, R207 ;  /* 0x0000000f47cf7223 */ /* 0x080fe200000000cf */
[----:B------:R-:W-:Y:S01]  /*7770*/  FFMA R206, R67, R15, R206 ;  /* 0x0000000f43ce7223 */ /* 0x000fe200000000ce */
[----:B------:R-:W-:Y:S01]  /*7780*/  FFMA R15, R81, R5, R12 ;  /* 0x00000005510f7223 */ /* 0x000fe2000000000c */
[C---:B------:R-:W-:Y:S01]  /*7790*/  FFMA R52, R8.reuse, R36, R52 ;  /* 0x0000002408347223 */ /* 0x040fe20000000034 */
[C---:B------:R-:W-:Y:S01]  /*77a0*/  FFMA R54, R8.reuse, R40, R54 ;  /* 0x0000002808367223 */ /* 0x040fe20000000036 */
[----:B------:R-:W-:Y:S01]  /*77b0*/  FFMA R13, R47, R83, R14 ;  /* 0x000000532f0d7223 */ /* 0x000fe2000000000e */
[----:B------:R-:W-:Y:S01]  /*77c0*/  FFMA R14, R8, R44, R53 ;  /* 0x0000002c080e7223 */ /* 0x000fe20000000035 */
[----:B------:R-:W-:Y:S01]  /*77d0*/  FFMA R12, R82, R6, R15 ;  /* 0x00000006520c7223 */ /* 0x000fe2000000000f */
[----:B------:R-:W-:Y:S01]  /*77e0*/  FFMA R8, R8, R4, R59 ;  /* 0x0000000408087223 */ /* 0x000fe2000000003b */
[----:B------:R-:W-:Y:S01]  /*77f0*/  FFMA R80, R80, R36, R55 ;  /* 0x0000002450507223 */ /* 0x000fe20000000037 */
[C---:B------:R-:W-:Y:S01]  /*7800*/  FFMA R15, R9.reuse, R37, R52 ;  /* 0x00000025090f7223 */ /* 0x040fe20000000034 */
[C---:B------:R-:W-:Y:S01]  /*7810*/  FFMA R17, R9.reuse, R41, R54 ;  /* 0x0000002909117223 */ /* 0x040fe20000000036 */
[----:B------:R-:W-:Y:S01]  /*7820*/  FFMA R16, R82, R42, R3 ;  /* 0x0000002a52107223 */ /* 0x000fe20000000003 */
[----:B------:R-:W2:Y:S01]  /*7830*/  LDS.128 R52, [R0.X4+UR5+0x1020] ;  /* 0x0010200500347984 */ /* 0x000ea20008004c00 */
[C---:B------:R-:W-:Y:S01]  /*7840*/  FFMA R59, R9.reuse, R45, R14 ;  /* 0x0000002d093b7223 */ /* 0x040fe2000000000e */
[----:B------:R-:W-:Y:S01]  /*7850*/  FFMA R9, R9, R5, R8 ;  /* 0x0000000509097223 */ /* 0x000fe20000000008 */
[-C--:B------:R-:W-:Y:S01]  /*7860*/  FFMA R205, R107, R19.reuse, R106 ;  /* 0x000000136bcd7223 */ /* 0x080fe2000000006a */
        /* <DEDUP_REMOVED lines=9> */
[-C--:B------:R-:W-:Y:S01]  /*7900*/  FFMA R10, R39, R11.reuse, R18 ;  /* 0x0000000b270a7223 */ /* 0x080fe20000000012 */
[-C--:B------:R-:W-:Y:S01]  /*7910*/  FFMA R8, R43, R11.reuse, R8 ;  /* 0x0000000b2b087223 */ /* 0x080fe20000000008 */
[-C--:B------:R-:W-:Y:S01]  /*7920*/  FFMA R9, R47, R11.reuse, R16 ;  /* 0x0000000b2f097223 */ /* 0x080fe20000000010 */
[----:B------:R-:W-:Y:S01]  /*7930*/  FFMA R11, R7, R11, R14 ;  /* 0x0000000b070b7223 */ /* 0x000fe2000000000e */
[C---:B------:R-:W-:Y:S01]  /*7940*/  FFMA R14, R88.reuse, R36, R57 ;  /* 0x00000024580e7223 */ /* 0x040fe20000000039 */
[----:B------:R-:W-:Y:S01]  /*7950*/  FFMA R88, R88, R4, R63 ;  /* 0x0000000458587223 */ /* 0x000fe2000000003f */
[C---:B------:R-:W-:Y:S01]  /*7960*/  FFMA R17, R89.reuse, R41, R58 ;  /* 0x0000002959117223 */ /* 0x040fe2000000003a */
[C---:B------:R-:W-:Y:S01]  /*7970*/  FFMA R63, R89.reuse, R45, R56 ;  /* 0x0000002d593f7223 */ /* 0x040fe20000000038 */
[----:B------:R-:W3:Y:S04]  /*7980*/  LDS.128 R64, [R0.X4+UR5+0x1220] ;  /* 0x0012200500407984 */ /* 0x000ee80008004c00 */
[----:B------:R-:W4:Y:S01]  /*7990*/  LDS.128 R56, [R0.X4+UR5+0x1120] ;  /* 0x0011200500387984 */ /* 0x000f220008004c00 */
[----:B------:R-:W-:Y:S01]  /*79a0*/  FFMA R15, R89, R37, R14 ;  /* 0x00000025590f7223 */ /* 0x000fe2000000000e */
[----:B------:R-:W-:Y:S01]  /*79b0*/  FFMA R18, R90, R42, R17 ;  /* 0x0000002a5a127223 */ /* 0x000fe20000000011 */
[----:B-1----:R-:W-:Y:S01]  /*79c0*/  FFMA R30, R48, R44, R30 ;  /* 0x0000002c301e7223 */ /* 0x002fe2000000001e */
[----:B------:R-:W1:Y:S01]  /*79d0*/  LDS.128 R68, [R0.X4+UR5+0x1320] ;  /* 0x0013200500447984 */ /* 0x000e620008004c00 */
[----:B------:R-:W-:Y:S01]  /*79e0*/  FFMA R16, R90, R38, R15 ;  /* 0x000000265a107223 */ /* 0x000fe2000000000f */
[----:B------:R-:W-:Y:S01]  /*79f0*/  FFMA R15, R43, R91, R18 ;  /* 0x0000005b2b0f7223 */ /* 0x000fe20000000012 */
[C---:B------:R-:W-:Y:S01]  /*7a00*/  FFMA R18, R48.reuse, R36, R29 ;  /* 0x0000002430127223 */ /* 0x040fe2000000001d */
[C---:B------:R-:W-:Y:S01]  /*7a10*/  FFMA R28, R48.reuse, R40, R28 ;  /* 0x00000028301c7223 */ /* 0x040fe2000000001c */
[----:B------:R-:W-:Y:S01]  /*7a20*/  FFMA R48, R48, R4, R31 ;  /* 0x0000000430307223 */ /* 0x000fe2000000001f */
[C---:B------:R-:W-:Y:S01]  /*7a30*/  FFMA R31, R49.reuse, R45, R30 ;  /* 0x0000002d311f7223 */ /* 0x040fe2000000001e */
[C---:B------:R-:W-:Y:S01]  /*7a40*/  FFMA R17, R49.reuse, R37, R18 ;  /* 0x0000002531117223 */ /* 0x040fe20000000012 */
[----:B------:R-:W1:Y:S02]  /*7a50*/  LDS.128 R92, [R0.X4+UR5+0x2020] ;  /* 0x00202005005c7984 */ /* 0x000e640008004c00 */
[C---:B------:R-:W-:Y:S01]  /*7a60*/  FFMA R30, R50.reuse, R46, R31 ;  /* 0x0000002e321e7223 */ /* 0x040fe2000000001f */
[----:B------:R-:W-:Y:S01]  /*7a70*/  FFMA R18, R50, R38, R17 ;  /* 0x0000002632127223 */ /* 0x000fe20000000011 */
[----:B------:R-:W-:Y:S01]  /*7a80*/  FFMA R29, R49, R41, R28 ;  /* 0x00000029311d7223 */ /* 0x000fe2000000001c */
[C---:B--2---:R-:W-:Y:S01]  /*7a90*/  FFMA R60, R52.reuse, R4, R60 ;  /* 0x00000004343c7223 */ /* 0x044fe2000000003c */
[----:B------:R-:W-:Y:S01]  /*7aa0*/  FFMA R17, R47, R51, R30 ;  /* 0x000000332f117223 */ /* 0x000fe2000000001e */
[C---:B------:R-:W-:Y:S01]  /*7ab0*/  FFMA R30, R52.reuse, R36, R22 ;  /* 0x00000024341e7223 */ /* 0x040fe20000000016 */
[----:B------:R-:W-:Y:S01]  /*7ac0*/  FFMA R22, R52, R40, R20 ;  /* 0x0000002834167223 */ /* 0x000fe20000000014 */
[----:B------:R-:W-:Y:S01]  /*7ad0*/  FFMA R28, R50, R42, R29 ;  /* 0x0000002a321c7223 */ /* 0x000fe2000000001d */
[----:B------:R-:W-:Y:S01]  /*7ae0*/  FFMA R20, R52, R44, R21 ;  /* 0x0000002c34147223 */ /* 0x000fe20000000015 */
[----:B------:R-:W-:Y:S01]  /*7af0*/  LDS.128 R100, [R0.X4+UR5+0x3020] ;  /* 0x0030200500647984 */ /* 0x000fe20008004c00 */
[C---:B------:R-:W-:Y:S01]  /*7b00*/  FFMA R29, R53.reuse, R41, R22 ;  /* 0x00000029351d7223 */ /* 0x040fe20000000016 */
[C---:B------:R-:W-:Y:S01]  /*7b10*/  FFMA R21, R53.reuse, R37, R30 ;  /* 0x0000002535157223 */ /* 0x040fe2000000001e */
[----:B------:R-:W-:Y:S01]  /*7b20*/  FFMA R31, R53, R45, R20 ;  /* 0x0000002d351f7223 */ /* 0x000fe20000000014 */
[----:B------:R-:W-:Y:S01]  /*7b30*/  FFMA R192, R96, R40, R192 ;  /* 0x0000002860c07223 */ /* 0x000fe200000000c0 */
[C---:B------:R-:W-:Y:S01]  /*7b40*/  FFMA R30, R54.reuse, R42, R29 ;  /* 0x0000002a361e7223 */ /* 0x040fe2000000001d */
[----:B------:R-:W-:Y:S01]  /*7b50*/  FFMA R20, R54, R38, R21 ;  /* 0x0000002636147223 */ /* 0x000fe20000000015 */
[----:B------:R-:W-:Y:S01]  /*7b60*/  FFMA R49, R49, R5, R48 ;  /* 0x0000000531317223 */ /* 0x000fe20000000030 */
[----:B------:R-:W-:Y:S01]  /*7b70*/  LDS.128 R104, [R0.X4+UR5+0x3220] ;  /* 0x0032200500687984 */ /* 0x000fe20008004c00 */
[----:B------:R-:W-:Y:S01]  /*7b80*/  FFMA R21, R43, R55, R30 ;  /* 0x000000372b157223 */ /* 0x000fe2000000001e */
[-C--:B---3--:R-:W-:Y:S01]  /*7b90*/  FFMA R62, R64, R40.reuse, R62 ;  /* 0x00000028403e7223 */ /* 0x088fe2000000003e */
[C---:B----4-:R-:W-:Y:S01]  /*7ba0*/  FFMA R30, R56.reuse, R40, R24 ;  /* 0x00000028381e7223 */ /* 0x050fe20000000018 */
[C---:B------:R-:W-:Y:S01]  /*7bb0*/  FFMA R48, R56.reuse, R36, R25 ;  /* 0x0000002438307223 */ /* 0x040fe20000000019 */
[----:B------:R-:W-:Y:S01]  /*7bc0*/  FFMA R24, R56, R44, R23 ;  /* 0x0000002c38187223 */ /* 0x000fe20000000017 */
[-C--:B------:R-:W-:Y:S01]  /*7bd0*/  FFMA R22, R54, R46.reuse, R31 ;  /* 0x0000002e36167223 */ /* 0x080fe2000000001f */
[----:B------:R-:W-:Y:S01]  /*7be0*/  FFMA R14, R90, R46, R63 ;  /* 0x0000002e5a0e7223 */ /* 0x000fe2000000003f */
[C---:B------:R-:W-:Y:S01]  /*7bf0*/  FFMA R23, R57.reuse, R37, R48 ;  /* 0x0000002539177223 */ /* 0x040fe20000000030 */
[----:B------:R-:W-:Y:S01]  /*7c00*/  FFMA R29, R57, R45, R24 ;  /* 0x0000002d391d7223 */ /* 0x000fe20000000018 */
[----:B------:R-:W-:Y:S01]  /*7c10*/  FFMA R53, R53, R5, R60 ;  /* 0x0000000535357223 */ /* 0x000fe2000000003c */
[----:B------:R-:W-:Y:S01]  /*7c20*/  FFMA R56, R56, R4, R61 ;  /* 0x0000000438387223 */ /* 0x000fe2000000003d */
[----:B------:R-:W-:Y:S01]  /*7c30*/  FFMA R72, R64, R36, R72 ;  /* 0x0000002440487223 */ /* 0x000fe20000000048 */
[-C--:B------:R-:W-:Y:S01]  /*7c40*/  FFMA R31, R65, R41.reuse, R62 ;  /* 0x00000029411f7223 */ /* 0x080fe2000000003e */
[----:B------:R-:W-:Y:S01]  /*7c50*/  FFMA R25, R57, R41, R30 ;  /* 0x0000002939197223 */ /* 0x000fe2000000001e */
[----:B------:R-:W2:Y:S01]  /*7c60*/  LDS.128 R60, [R0.X4+UR5+0x2120] ;  /* 0x00212005003c7984 */ /* 0x000ea20008004c00 */
[C---:B------:R-:W-:Y:S01]  /*7c70*/  FFMA R48, R58.reuse, R38, R23 ;  /* 0x000000263a307223 */ /* 0x040fe20000000017 */
[C---:B------:R-:W-:Y:S01]  /*7c80*/  FFMA R24, R58.reuse, R46, R29 ;  /* 0x0000002e3a187223 */ /* 0x040fe2000000001d */
[----:B------:R-:W-:Y:S01]  /*7c90*/  FFMA R29, R65, R37, R72 ;  /* 0x00000025411d7223 */ /* 0x000fe20000000048 */
[----:B------:R-:W-:Y:S01]  /*7ca0*/  FFMA R30, R58, R42, R25 ;  /* 0x0000002a3a1e7223 */ /* 0x000fe20000000019 */
[-C--:B------:R-:W-:Y:S01]  /*7cb0*/  FFMA R25, R39, R59.reuse, R48 ;  /* 0x0000003b27197223 */ /* 0x080fe20000000030 */
[----:B-1----:R-:W-:Y:S01]  /*7cc0*/  FFMA R74, R68, R40, R74 ;  /* 0x00000028444a7223 */ /* 0x002fe2000000004a */
[----:B------:R-:W-:Y:S01]  /*7cd0*/  FFMA R48, R66, R38, R29 ;  /* 0x0000002642307223 */ /* 0x000fe2000000001d */
[----:B------:R-:W-:Y:S01]  /*7ce0*/  FFMA R23, R43, R59, R30 ;  /* 0x0000003b2b177223 */ /* 0x000fe2000000001e */
[----:B------:R-:W-:Y:S01]  /*7cf0*/  FFMA R26, R64, R44, R26 ;  /* 0x0000002c401a7223 */ /* 0x000fe2000000001a */
[----:B------:R-:W-:Y:S01]  /*7d00*/  FFMA R30, R66, R42, R31 ;  /* 0x0000002a421e7223 */ /* 0x000fe2000000001f */
[----:B------:R-:W-:Y:S01]  /*7d10*/  FFMA R29, R39, R67, R48 ;  /* 0x00000043271d7223 */ /* 0x000fe20000000030 */
[----:B------:R-:W-:Y:S01]  /*7d20*/  FFMA R64, R64, R4, R73 ;  /* 0x0000000440407223 */ /* 0x000fe20000000049 */
[----:B------:R-:W-:Y:S01]  /*7d30*/  FFMA R48, R68, R44, R75 ;  /* 0x0000002c44307223 */ /* 0x000fe2000000004b */
[----:B------:R-:W-:-:S02]  /*7d40*/  FFMA R31, R69, R41, R74 ;  /* 0x00000029451f7223 */ /* 0x000fc4000000004a */
[----:B------:R-:W1:Y:S01]  /*7d50*/  LDS.128 R72, [R0.X4+UR5+0x2220] ;  /* 0x0022200500487984 */ /* 0x000e620008004c00 */
[----:B------:R-:W-:Y:S01]  /*7d60*/  FFMA R50, R50, R6, R49 ;  /* 0x0000000632327223 */ /* 0x000fe20000000031 */
[-C--:B------:R-:W-:Y:S01]  /*7d70*/  FFMA R18, R39, R51.reuse, R18 ;  /* 0x0000003327127223 */ /* 0x080fe20000000012 */
[-C--:B------:R-:W-:Y:S02]  /*7d80*/  FFMA R28, R43, R51.reuse, R28 ;  /* 0x000000332b1c7223 */ /* 0x080fe4000000001c */
[----:B------:R-:W-:Y:S01]  /*7d90*/  FFMA R51, R7, R51, R50 ;  /* 0x0000003307337223 */ /* 0x000fe20000000032 */
[----:B------:R-:W-:-:S04]  /*7da0*/  FFMA R50, R68, R36, R27 ;  /* 0x0000002444327223 */ /* 0x000fc8000000001b */
[----:B------:R-:W-:Y:S01]  /*7db0*/  FFMA R27, R69, R37, R50 ;  /* 0x00000025451b7223 */ /* 0x000fe20000000032 */
[C---:B------:R-:W-:Y:S01]  /*7dc0*/  FFMA R50, R70.reuse, R42, R31 ;  /* 0x0000002a46327223 */ /* 0x040fe2000000001f */
[----:B------:R-:W-:Y:S02]  /*7dd0*/  FFMA R49, R65, R45, R26 ;  /* 0x0000002d41317223 */ /* 0x000fe4000000001a */
[----:B------:R-:W-:Y:S01]  /*7de0*/  FFMA R52, R70, R38, R27 ;  /* 0x0000002646347223 */ /* 0x000fe2000000001b */
[----:B------:R-:W-:Y:S01]  /*7df0*/  FFMA R27, R43, R71, R50 ;  /* 0x000000472b1b7223 */ /* 0x000fe20000000032 */
[----:B------:R-:W-:Y:S01]  /*7e00*/  FFMA R50, R92, R40, R201 ;  /* 0x000000285c327223 */ /* 0x000fe200000000c9 */
[----:B------:R-:W-:Y:S01]  /*7e10*/  FFMA R26, R66, R46, R49 ;  /* 0x0000002e421a7223 */ /* 0x000fe20000000031 */
[----:B------:R-:W-:Y:S01]  /*7e20*/  FFMA R54, R54, R6, R53 ;  /* 0x0000000636367223 */ /* 0x000fe20000000035 */
[----:B------:R-:W-:Y:S01]  /*7e30*/  FFMA R49, R69, R45, R48 ;  /* 0x0000002d45317223 */ /* 0x000fe20000000030 */
[----:B------:R-:W-:Y:S01]  /*7e40*/  FFMA R57, R57, R5, R56 ;  /* 0x0000000539397223 */ /* 0x000fe20000000038 */
[-C--:B------:R-:W-:Y:S01]  /*7e50*/  FFMA R202, R92, R36.reuse, R202 ;  /* 0x000000245cca7223 */ /* 0x080fe200000000ca */
[----:B------:R-:W-:Y:S01]  /*7e60*/  FFMA R53, R93, R41, R50 ;  /* 0x000000295d357223 */ /* 0x000fe20000000032 */
[-C--:B------:R-:W-:Y:S01]  /*7e70*/  FFMA R20, R39, R55.reuse, R20 ;  /* 0x0000003727147223 */ /* 0x080fe20000000014 */
[----:B--2---:R-:W-:Y:S01]  /*7e80*/  FFMA R56, R60, R36, R199 ;  /* 0x000000243c387223 */ /* 0x004fe200000000c7 */
[-C--:B------:R-:W-:Y:S01]  /*7e90*/  FFMA R22, R47, R55.reuse, R22 ;  /* 0x000000372f167223 */ /* 0x080fe20000000016 */
[----:B------:R-:W-:Y:S01]  /*7ea0*/  FFMA R55, R7, R55, R54 ;  /* 0x0000003707377223 */ /* 0x000fe20000000036 */
        /* <DEDUP_REMOVED lines=21> */
[C---:B------:R-:W-:Y:S01]  /*8000*/  FFMA R57, R61.reuse, R41, R198 ;  /* 0x000000293d397223 */ /* 0x040fe200000000c6 */
[----:B------:R-:W-:Y:S01]  /*8010*/  FFMA R65, R61, R45, R54 ;  /* 0x0000002d3d417223 */ /* 0x000fe20000000036 */
[C---:B-1----:R-:W-:Y:S01]  /*8020*/  FFMA R196, R72.reuse, R36, R196 ;  /* 0x0000002448c47223 */ /* 0x042fe200000000c4 */
[C---:B------:R-:W-:Y:S01]  /*8030*/  FFMA R58, R72.reuse, R40, R195 ;  /* 0x00000028483a7223 */ /* 0x040fe200000000c3 */
[----:B------:R-:W-:Y:S01]  /*8040*/  FFMA R194, R72, R44, R194 ;  /* 0x0000002c48c27223 */ /* 0x000fe200000000c2 */
[-C--:B------:R-:W-:Y:S01]  /*8050*/  FFMA R69, R69, R5.reuse, R76 ;  /* 0x0000000545457223 */ /* 0x080fe2000000004c */
[-C--:B------:R-:W-:Y:S01]  /*8060*/  FFMA R92, R92, R4.reuse, R77 ;  /* 0x000000045c5c7223 */ /* 0x080fe2000000004d */
[----:B------:R-:W-:Y:S01]  /*8070*/  FFMA R61, R61, R5, R78 ;  /* 0x000000053d3d7223 */ /* 0x000fe2000000004e */
[----:B------:R-:W-:-:S02]  /*8080*/  FFMA R72, R72, R4, R79 ;  /* 0x0000000448487223 */ /* 0x000fc4000000004f */
[----:B------:R-:W1:Y:S01]  /*8090*/  LDS.128 R76, [R0.X4+UR5+0x3120] ;  /* 0x00312005004c7984 */ /* 0x000e620008004c00 */
        /* <DEDUP_REMOVED lines=8> */
[----:B------:R-:W-:Y:S01]  /*8120*/  FFMA R62, R74, R46, R65 ;  /* 0x0000002e4a3e7223 */ /* 0x000fe20000000041 */
[----:B------:R-:W-:-:S02]  /*8130*/  FFMA R61, R73, R41, R58 ;  /* 0x00000029493d7223 */ /* 0x000fc4000000003a */
        /* <DEDUP_REMOVED lines=17> */
[----:B------:R-:W-:Y:S01]  /*8250*/  FFMA R73, R73, R5, R72 ;  /* 0x0000000549497223 */ /* 0x000fe20000000048 */
[-C--:B------:R-:W-:Y:S01]  /*8260*/  FFMA R61, R47, R99.reuse, R66 ;  /* 0x000000632f3d7223 */ /* 0x080fe20000000042 */
[-C--:B------:R-:W-:Y:S01]  /*8270*/  FFMA R33, R39, R99.reuse, R68 ;  /* 0x0000006327217223 */ /* 0x080fe20000000044 */
[-C--:B------:R-:W-:Y:S01]  /*8280*/  FFMA R62, R43, R99.reuse, R62 ;  /* 0x000000632b3e7223 */ /* 0x080fe2000000003e */
[----:B------:R-:W-:Y:S01]  /*8290*/  FFMA R64, R7, R99, R64 ;  /* 0x0000006307407223 */ /* 0x000fe20000000040 */
[C---:B------:R-:W-:Y:S01]  /*82a0*/  FFMA R190, R100.reuse, R36, R190 ;  /* 0x0000002464be7223 */ /* 0x040fe200000000be */
[C---:B------:R-:W-:Y:S01]  /*82b0*/  FFMA R66, R100.reuse, R40, R189 ;  /* 0x0000002864427223 */ /* 0x040fe200000000bd */
[C---:B------:R-:W-:Y:S01]  /*82c0*/  FFMA R188, R100.reuse, R44, R188 ;  /* 0x0000002c64bc7223 */ /* 0x040fe200000000bc */
[----:B------:R-:W-:Y:S01]  /*82d0*/  FFMA R34, R100, R4, R34 ;  /* 0x0000000464227223 */ /* 0x000fe20000000022 */
[----:B------:R-:W2:Y:S01]  /*82e0*/  LDS.128 R96, [R0.X4+UR5+0x3320] ;  /* 0x0033200500607984 */ /* 0x000ea20008004c00 */
[-C--:B------:R-:W-:Y:S01]  /*82f0*/  FFMA R70, R70, R6.reuse, R69 ;  /* 0x0000000646467223 */ /* 0x080fe20000000045 */
[----:B------:R-:W-:Y:S01]  /*8300*/  FFMA R74, R74, R6, R73 ;  /* 0x000000064a4a7223 */ /* 0x000fe20000000049 */
[C---:B------:R-:W-:Y:S01]  /*8310*/  FFMA R65, R101.reuse, R37, R190 ;  /* 0x0000002565417223 */ /* 0x040fe200000000be */
[C---:B------:R-:W-:Y:S01]  /*8320*/  FFMA R69, R101.reuse, R41, R66 ;  /* 0x0000002965457223 */ /* 0x040fe20000000042 */
[C---:B------:R-:W-:Y:S01]  /*8330*/  FFMA R73, R101.reuse, R45, R188 ;  /* 0x0000002d65497223 */ /* 0x040fe200000000bc */
[----:B------:R-:W-:Y:S01]  /*8340*/  FFMA R101, R101, R5, R34 ;  /* 0x0000000565657223 */ /* 0x000fe20000000022 */
[-C--:B------:R-:W-:Y:S01]  /*8350*/  FFMA R48, R47, R71.reuse, R48 ;  /* 0x000000472f307223 */ /* 0x080fe20000000030 */
[----:B------:R-:W-:Y:S01]  /*8360*/  FFMA R71, R7, R71, R70 ;  /* 0x0000004707477223 */ /* 0x000fe20000000046 */
        /* <DEDUP_REMOVED lines=8> */
[C---:B-1----:R-:W-:Y:S01]  /*83f0*/  FFMA R70, R76.reuse, R44, R185 ;  /* 0x0000002c4c467223 */ /* 0x042fe200000000b9 */
[----:B------:R-:W1:Y:S01]  /*8400*/  LDS.128 R100, [R0.X4+UR5+0x4020] ;  /* 0x0040200500647984 */ /* 0x000e620008004c00 */
        /* <DEDUP_REMOVED lines=9> */
[----:B------:R-:W-:Y:S01]  /*84a0*/  FFMA R75, R7, R75, R74 ;  /* 0x0000004b074b7223 */ /* 0x000fe2000000004a */
[C---:B------:R-:W-:Y:S01]  /*84b0*/  FFMA R74, R78.reuse, R46, R73 ;  /* 0x0000002e4e4a7223 */ /* 0x040fe20000000049 */
[C---:B------:R-:W-:Y:S01]  /*84c0*/  FFMA R76, R78.reuse, R38, R35 ;  /* 0x000000264e4c7223 */ /* 0x040fe20000000023 */
[C---:B------:R-:W-:Y:S01]  /*84d0*/  FFMA R70, R78.reuse, R42, R69 ;  /* 0x0000002a4e467223 */ /* 0x040fe20000000045 */
[----:B------:R-:W-:Y:S01]  /*84e0*/  FFMA R72, R78, R6, R77 ;  /* 0x000000064e487223 */ /* 0x000fe2000000004d */
[----:B------:R-:W-:Y:S01]  /*84f0*/  FFMA R81, R81, R37, R80 ;  /* 0x0000002551517223 */ /* 0x000fe20000000050 */
[-C--:B------:R-:W-:Y:S01]  /*8500*/  FFMA R69, R47, R79.reuse, R74 ;  /* 0x0000004f2f457223 */ /* 0x080fe2000000004a */
[C---:B------:R-:W-:Y:S01]  /*8510*/  FFMA R184, R104.reuse, R36, R184 ;  /* 0x0000002468b87223 */ /* 0x040fe200000000b8 */
[C---:B------:R-:W-:Y:S01]  /*8520*/  FFMA R74, R104.reuse, R40, R183 ;  /* 0x00000028684a7223 */ /* 0x040fe200000000b7 */
[C---:B------:R-:W-:Y:S01]  /*8530*/  FFMA R182, R104.reuse, R44, R182 ;  /* 0x0000002c68b67223 */ /* 0x040fe200000000b6 */
[-C--:B------:R-:W-:Y:S01]  /*8540*/  FFMA R35, R39, R79.reuse, R76 ;  /* 0x0000004f27237223 */ /* 0x080fe2000000004c */
[-C--:B------:R-:W-:Y:S01]  /*8550*/  FFMA R70, R43, R79.reuse, R70 ;  /* 0x0000004f2b467223 */ /* 0x080fe20000000046 */
[----:B------:R-:W-:Y:S01]  /*8560*/  FFMA R72, R7, R79, R72 ;  /* 0x0000004f07487223 */ /* 0x000fe20000000048 */
[----:B------:R-:W-:Y:S01]  /*8570*/  FFMA R84, R104, R4, R84 ;  /* 0x0000000468547223 */ /* 0x000fe20000000054 */
[----:B------:R-:W3:Y:S01]  /*8580*/  LDS.128 R76, [R0.X4+UR5+0x4120] ;  /* 0x00412005004c7984 */ /* 0x000ee20008004c00 */
[-C--:B------:R-:W-:Y:S01]  /*8590*/  FFMA R82, R82, R38.reuse, R81 ;  /* 0x0000002652527223 */ /* 0x080fe20000000051 */
[C---:B------:R-:W-:Y:S01]  /*85a0*/  FFMA R73, R105.reuse, R37, R184 ;  /* 0x0000002569497223 */ /* 0x040fe200000000b8 */
[C---:B------:R-:W-:Y:S01]  /*85b0*/  FFMA R81, R105.reuse, R41, R74 ;  /* 0x0000002969517223 */ /* 0x040fe2000000004a */
[C---:B------:R-:W-:Y:S01]  /*85c0*/  FFMA R87, R105.reuse, R45, R182 ;  /* 0x0000002d69577223 */ /* 0x040fe200000000b6 */
[----:B------:R-:W-:Y:S01]  /*85d0*/  FFMA R105, R105, R5, R84 ;  /* 0x0000000569697223 */ /* 0x000fe20000000054 */
[-C--:B------:R-:W-:Y:S01]  /*85e0*/  FFMA R12, R7, R83.reuse, R12 ;  /* 0x00000053070c7223 */ /* 0x080fe2000000000c */
[C---:B------:R-:W-:Y:S01]  /*85f0*/  FFMA R83, R39.reuse, R83, R82 ;  /* 0x0000005327537223 */ /* 0x040fe20000000052 */
        /* <DEDUP_REMOVED lines=9> */
[----:B------:R-:W2:Y:S01]  /*8690*/  LDS.128 R104, [R0.X4+UR5+0x4220] ;  /* 0x0042200500687984 */ /* 0x000ea20008004c00 */
[----:B------:R-:W-:Y:S01]  /*86a0*/  FFMA R89, R89, R5, R88 ;  /* 0x0000000559597223 */ /* 0x000fe20000000058 */
        /* <DEDUP_REMOVED lines=9> */
[-C--:B------:R-:W-:Y:S01]  /*8740*/  FFMA R16, R39, R91.reuse, R16 ;  /* 0x0000005b27107223 */ /* 0x080fe20000000010 */
[-C--:B------:R-:W-:Y:S01]  /*8750*/  FFMA R14, R47, R91.reuse, R14 ;  /* 0x0000005b2f0e7223 */ /* 0x080fe2000000000e */
[----:B------:R-:W-:Y:S01]  /*8760*/  FFMA R91, R7, R91, R90 ;  /* 0x0000005b075b7223 */ /* 0x000fe2000000005a */
[C---:B------:R-:W-:Y:S01]  /*8770*/  FFMA R82, R98.reuse, R46, R89 ;  /* 0x0000002e62527223 */ /* 0x040fe20000000059 */
[----:B------:R-:W-:Y:S01]  /*8780*/  FFMA R93, R93, R5, R92 ;  /* 0x000000055d5d7223 */ /* 0x000fe2000000005c */
        /* <DEDUP_REMOVED lines=13> */
[C---:B------:R-:W-:Y:S01]  /*8860*/  FFMA R99, R101.reuse, R45, R176 ;  /* 0x0000002d65637223 */ /* 0x040fe200000000b0 */
[----:B------:R-:W-:-:S02]  /*8870*/  FFMA R101, R101, R5, R86 ;  /* 0x0000000565657223 */ /* 0x000fc40000000056 */
[----:B------:R-:W1:Y:S01]  /*8880*/  LDS.128 R84, [R0.X4+UR5+0x4320] ;  /* 0x0043200500547984 */ /* 0x000e620008004c00 */
[----:B------:R-:W-:Y:S01]  /*8890*/  FFMA R96, R102, R38, R93 ;  /* 0x0000002666607223 */ /* 0x000fe2000000005d */
[----:B---3--:R-:W-:-:S03]  /*88a0*/  FFMA R98, R76, R36, R175 ;  /* 0x000000244c627223 */ /* 0x008fc600000000af */
[C---:B------:R-:W-:Y:S01]  /*88b0*/  FFMA R93, R39.reuse, R103, R96 ;  /* 0x00000067275d7223 */ /* 0x040fe20000000060 */
[----:B------:R-:W-:Y:S01]  /*88c0*/  FFMA R96, R76, R44, R173 ;  /* 0x0000002c4c607223 */ /* 0x000fe200000000ad */
[-C--:B------:R-:W-:Y:S01]  /*88d0*/  FFMA R52, R39, R95.reuse, R52 ;  /* 0x0000005f27347223 */ /* 0x080fe20000000034 */
        /* <DEDUP_REMOVED lines=8> */
[----:B------:R-:W-:Y:S01]  /*8960*/  FFMA R128, R76, R4, R128 ;  /* 0x000000044c807223 */ /* 0x000fe20000000080 */
[----:B------:R-:W3:Y:S01]  /*8970*/  LDS.128 R96, [R0.X4+UR5+0x5020] ;  /* 0x0050200500607984 */ /* 0x000ee20008004c00 */
[-C--:B------:R-:W-:Y:S01]  /*8980*/  FFMA R94, R43, R103.reuse, R94 ;  /* 0x000000672b5e7223 */ /* 0x080fe2000000005e */
[-C--:B------:R-:W-:Y:S01]  /*8990*/  FFMA R92, R47, R103.reuse, R92 ;  /* 0x000000672f5c7223 */ /* 0x080fe2000000005c */
[----:B------:R-:W-:Y:S01]  /*89a0*/  FFMA R120, R7, R103, R120 ;  /* 0x0000006707787223 */ /* 0x000fe20000000078 */
[----:B------:R-:W-:Y:S01]  /*89b0*/  FFMA R76, R78, R46, R117 ;  /* 0x0000002e4e4c7223 */ /* 0x000fe20000000075 */
[C---:B------:R-:W-:Y:S01]  /*89c0*/  FFMA R103, R77.reuse, R41, R174 ;  /* 0x000000294d677223 */ /* 0x040fe200000000ae */
[----:B------:R-:W-:-:S02]  /*89d0*/  FFMA R77, R77, R5, R128 ;  /* 0x000000054d4d7223 */ /* 0x000fc40000000080 */
[-C--:B------:R-:W-:Y:S01]  /*89e0*/  FFMA R121, R47, R79.reuse, R76 ;  /* 0x0000004f2f797223 */ /* 0x080fe2000000004c */
[----:B--2---:R-:W-:Y:S01]  /*89f0*/  FFMA R76, R104, R44, R167 ;  /* 0x0000002c684c7223 */ /* 0x004fe200000000a7 */
[C---:B------:R-:W-:Y:S01]  /*8a00*/  FFMA R100, R78.reuse, R38, R101 ;  /* 0x000000264e647223 */ /* 0x040fe20000000065 */
[C---:B------:R-:W-:Y:S01]  /*8a10*/  FFMA R122, R78.reuse, R42, R103 ;  /* 0x0000002a4e7a7223 */ /* 0x040fe20000000067 */
[----:B------:R-:W-:Y:S01]  /*8a20*/  FFMA R124, R78, R6, R77 ;  /* 0x000000064e7c7223 */ /* 0x000fe2000000004d */
[C---:B------:R-:W-:Y:S01]  /*8a30*/  FFMA R168, R104.reuse, R40, R168 ;  /* 0x0000002868a87223 */ /* 0x040fe200000000a8 */
[-C--:B------:R-:W-:Y:S01]  /*8a40*/  FFMA R123, R39, R79.reuse, R100 ;  /* 0x0000004f277b7223 */ /* 0x080fe20000000064 */
[-C--:B------:R-:W-:Y:S01]  /*8a50*/  FFMA R122, R43, R79.reuse, R122 ;  /* 0x0000004f2b7a7223 */ /* 0x080fe2000000007a */
[----:B------:R-:W-:Y:S01]  /*8a60*/  FFMA R124, R7, R79, R124 ;  /* 0x0000004f077c7223 */ /* 0x000fe2000000007c */
[C---:B------:R-:W-:Y:S02]  /*8a70*/  FFMA R117, R105.reuse, R45, R76 ;  /* 0x0000002d69757223 */ /* 0x040fe4000000004c */
[----:B------:R-:W2:Y:S01]  /*8a80*/  LDS.128 R76, [R0.X4+UR5+0x5120] ;  /* 0x00512005004c7984 */ /* 0x000ea20008004c00 */
[C---:B------:R-:W-:Y:S01]  /*8a90*/  FFMA R172, R104.reuse, R36, R172 ;  /* 0x0000002468ac7223 */ /* 0x040fe200000000ac */
[----:B------:R-:W-:Y:S01]  /*8aa0*/  FFMA R103, R105, R41, R168 ;  /* 0x0000002969677223 */ /* 0x000fe200000000a8 */
[----:B------:R-:W-:-:S02]  /*8ab0*/  FFMA R138, R104, R4, R138 ;  /* 0x00000004688a7223 */ /* 0x000fc4000000008a */
[C---:B------:R-:W-:Y:S01]  /*8ac0*/  FFMA R101, R105.reuse, R37, R172 ;  /* 0x0000002569657223 */ /* 0x040fe200000000ac */
[C---:B------:R-:W-:Y:S01]  /*8ad0*/  FFMA R100, R106.reuse, R42, R103 ;  /* 0x0000002a6a647223 */ /* 0x040fe20000000067 */
[----:B------:R-:W-:Y:S01]  /*8ae0*/  FFMA R105, R105, R5, R138 ;  /* 0x0000000569697223 */ /* 0x000fe2000000008a */
[C---:B------:R-:W-:Y:S01]  /*8af0*/  FFMA R126, R106.reuse, R46, R117 ;  /* 0x0000002e6a7e7223 */ /* 0x040fe20000000075 */
[C---:B------:R-:W-:Y:S01]  /*8b00*/  FFMA R102, R106.reuse, R38, R101 ;  /* 0x000000266a667223 */ /* 0x040fe20000000065 */
[-C--:B------:R-:W-:Y:S01]  /*8b10*/  FFMA R127, R43, R107.reuse, R100 ;  /* 0x0000006b2b7f7223 */ /* 0x080fe20000000064 */
[----:B------:R-:W-:Y:S01]  /*8b20*/  FFMA R128, R106, R6, R105 ;  /* 0x000000066a807223 */ /* 0x000fe20000000069 */
[C---:B-1----:R-:W-:Y:S01]  /*8b30*/  FFMA R100, R84.reuse, R40, R165 ;  /* 0x0000002854647223 */ /* 0x042fe200000000a5 */
        /* <DEDUP_REMOVED lines=8> */
[----:B------:R-:W-:Y:S01]  /*8bc0*/  FFMA R84, R86, R42, R107 ;  /* 0x0000002a56547223 */ /* 0x000fe2000000006b */
[C---:B------:R-:W-:Y:S01]  /*8bd0*/  FFMA R105, R85.reuse, R37, R166 ;  /* 0x0000002555697223 */ /* 0x040fe200000000a6 */
[C---:B------:R-:W-:Y:S01]  /*8be0*/  FFMA R117, R85.reuse, R45, R164 ;  /* 0x0000002d55757223 */ /* 0x040fe200000000a4 */
[----:B------:R-:W-:Y:S01]  /*8bf0*/  FFMA R85, R85, R5, R134 ;  /* 0x0000000555557223 */ /* 0x000fe20000000086 */
[----:B------:R-:W-:Y:S01]  /*8c00*/  FFMA R129, R43, R87, R84 ;  /* 0x000000572b817223 */ /* 0x000fe20000000054 */
[C---:B---3--:R-:W-:Y:S01]  /*8c10*/  FFMA R136, R96.reuse, R40, R136 ;  /* 0x0000002860887223 */ /* 0x048fe20000000088 */
[----:B------:R-:W-:Y:S01]  /*8c20*/  FFMA R84, R96, R44, R135 ;  /* 0x0000002c60547223 */ /* 0x000fe20000000087 */
[C---:B------:R-:W-:Y:S01]  /*8c30*/  FFMA R104, R86.reuse, R38, R105 ;  /* 0x0000002656687223 */ /* 0x040fe20000000069 */
[C---:B------:R-:W-:Y:S01]  /*8c40*/  FFMA R130, R86.reuse, R46, R117 ;  /* 0x0000002e56827223 */ /* 0x040fe20000000075 */
        /* <DEDUP_REMOVED lines=9> */
[----:B------:R-:W3:Y:S01]  /*8ce0*/  LDS.128 R84, [R0.X4+UR5+0x5320] ;  /* 0x0053200500547984 */ /* 0x000ee20008004c00 */
[----:B------:R-:W-:Y:S01]  /*8cf0*/  FFMA R97, R97, R5, R96 ;  /* 0x0000000561617223 */ /* 0x000fe20000000060 */
[C---:B------:R-:W-:Y:S01]  /*8d00*/  FFMA R96, R98.reuse, R42, R107 ;  /* 0x0000002a62607223 */ /* 0x040fe2000000006b */
[C---:B------:R-:W-:Y:S01]  /*8d10*/  FFMA R104, R98.reuse, R38, R105 ;  /* 0x0000002662687223 */ /* 0x040fe20000000069 */
[----:B------:R-:W-:-:S02]  /*8d20*/  FFMA R134, R98, R46, R117 ;  /* 0x0000002e62867223 */ /* 0x000fc40000000075 */
[-C--:B------:R-:W-:Y:S01]  /*8d30*/  FFMA R133, R43, R99.reuse, R96 ;  /* 0x000000632b857223 */ /* 0x080fe20000000060 */
[----:B--2---:R-:W-:Y:S01]  /*8d40*/  FFMA R96, R76, R44, R139 ;  /* 0x0000002c4c607223 */ /* 0x004fe2000000008b */
[----:B------:R-:W-:Y:S01]  /*8d50*/  FFMA R136, R98, R6, R97 ;  /* 0x0000000662887223 */ /* 0x000fe20000000061 */
[-C--:B------:R-:W-:Y:S01]  /*8d60*/  FFMA R135, R39, R99.reuse, R104 ;  /* 0x0000006327877223 */ /* 0x080fe20000000068 */
[----:B------:R-:W-:Y:S01]  /*8d70*/  FFMA R134, R47, R99, R134 ;  /* 0x000000632f867223 */ /* 0x000fe20000000086 */
[----:B------:R-:W-:Y:S01]  /*8d80*/  FFMA R117, R77, R45, R96 ;  /* 0x0000002d4d757223 */ /* 0x000fe20000000060 */
[----:B------:R-:W-:Y:S01]  /*8d90*/  FFMA R136, R7, R99, R136 ;  /* 0x0000006307887223 */ /* 0x000fe20000000088 */
[C---:B------:R-:W-:Y:S01]  /*8da0*/  FFMA R156, R76.reuse, R36, R156 ;  /* 0x000000244c9c7223 */ /* 0x040fe2000000009c */
[----:B------:R-:W2:Y:S01]  /*8db0*/  LDS.128 R96, [R0.X4+UR5+0x6020] ;  /* 0x0060200500607984 */ /* 0x000ea20008004c00 */
[C---:B------:R-:W-:Y:S01]  /*8dc0*/  FFMA R140, R76.reuse, R40, R140 ;  /* 0x000000284c8c7223 */ /* 0x040fe2000000008c */
[----:B------:R-:W-:Y:S01]  /*8dd0*/  FFMA R76, R76, R4, R137 ;  /* 0x000000044c4c7223 */ /* 0x000fe20000000089 */
[----:B------:R-:W-:-:S02]  /*8de0*/  FFMA R105, R77, R37, R156 ;  /* 0x000000254d697223 */ /* 0x000fc4000000009c */
[C---:B------:R-:W-:Y:S01]  /*8df0*/  FFMA R107, R77.reuse, R41, R140 ;  /* 0x000000294d6b7223 */ /* 0x040fe2000000008c */
[----:B------:R-:W-:Y:S01]  /*8e00*/  FFMA R77, R77, R5, R76 ;  /* 0x000000054d4d7223 */ /* 0x000fe2000000004c */
[C---:B------:R-:W-:Y:S01]  /*8e10*/  FFMA R76, R78.reuse, R46, R117 ;  /* 0x0000002e4e4c7223 */ /* 0x040fe20000000075 */
[C---:B------:R-:W-:Y:S01]  /*8e20*/  FFMA R104, R78.reuse, R38, R105 ;  /* 0x000000264e687223 */ /* 0x040fe20000000069 */
[----:B------:R-:W-:Y:S02]  /*8e30*/  FFMA R138, R78, R42, R107 ;  /* 0x0000002a4e8a7223 */ /* 0x000fe4000000006b */
[-C--:B------:R-:W-:Y:S01]  /*8e40*/  FFMA R139, R47, R79.reuse, R76 ;  /* 0x0000004f2f8b7223 */ /* 0x080fe2000000004c */
[----:B-1----:R-:W-:Y:S01]  /*8e50*/  FFMA R76, R100, R40, R143 ;  /* 0x00000028644c7223 */ /* 0x002fe2000000008f */
[----:B------:R-:W-:Y:S01]  /*8e60*/  FFMA R140, R78, R6, R77 ;  /* 0x000000064e8c7223 */ /* 0x000fe2000000004d */
[C---:B------:R-:W-:Y:S01]  /*8e70*/  FFMA R142, R100.reuse, R44, R142 ;  /* 0x0000002c648e7223 */ /* 0x040fe2000000008e */
[C---:B------:R-:W-:Y:S01]  /*8e80*/  FFMA R144, R100.reuse, R36, R144 ;  /* 0x0000002464907223 */ /* 0x040fe20000000090 */
[-C--:B------:R-:W-:Y:S01]  /*8e90*/  FFMA R137, R39, R79.reuse, R104 ;  /* 0x0000004f27897223 */ /* 0x080fe20000000068 */
[-C--:B------:R-:W-:Y:S01]  /*8ea0*/  FFMA R138, R43, R79.reuse, R138 ;  /* 0x0000004f2b8a7223 */ /* 0x080fe2000000008a */
[----:B------:R-:W-:Y:S01]  /*8eb0*/  FFMA R140, R7, R79, R140 ;  /* 0x0000004f078c7223 */ /* 0x000fe2000000008c */
[----:B------:R-:W-:Y:S01]  /*8ec0*/  FFMA R100, R100, R4, R141 ;  /* 0x0000000464647223 */ /* 0x000fe2000000008d */
[C---:B------:R-:W-:Y:S01]  /*8ed0*/  FFMA R107, R101.reuse, R41, R76 ;  /* 0x00000029656b7223 */ /* 0x040fe2000000004c */
[C---:B------:R-:W-:Y:S01]  /*8ee0*/  FFMA R117, R101.reuse, R45, R142 ;  /* 0x0000002d65757223 */ /* 0x040fe2000000008e */
[----:B------:R-:W1:Y:S01]  /*8ef0*/  LDS.128 R76, [R0.X4+UR5+0x6120] ;  /* 0x00612005004c7984 */ /* 0x000e620008004c00 */
[C---:B------:R-:W-:Y:S01]  /*8f00*/  FFMA R105, R101.reuse, R37, R144 ;  /* 0x0000002565697223 */ /* 0x040fe20000000090 */
[----:B------:R-:W-:Y:S01]  /*8f10*/  FFMA R101, R101, R5, R100 ;  /* 0x0000000565657223 */ /* 0x000fe20000000064 */
[----:B------:R-:W-:Y:S01]  /*8f20*/  FFMA R100, R102, R46, R117 ;  /* 0x0000002e66647223 */ /* 0x000fe20000000075 */
[----:B---3--:R-:W-:Y:S01]  /*8f30*/  FFMA R146, R84, R44, R146 ;  /* 0x0000002c54927223 */ /* 0x008fe20000000092 */
[----:B------:R-:W-:-:S02]  /*8f40*/  FFMA R104, R102, R38, R105 ;  /* 0x0000002666687223 */ /* 0x000fc40000000069 */
[----:B------:R-:W-:Y:S01]  /*8f50*/  FFMA R141, R47, R103, R100 ;  /* 0x000000672f8d7223 */ /* 0x000fe20000000064 */
[----:B------:R-:W-:Y:S01]  /*8f60*/  FFMA R100, R84, R40, R147 ;  /* 0x0000002854647223 */ /* 0x000fe20000000093 */
        /* <DEDUP_REMOVED lines=19> */
[-C--:B------:R-:W-:Y:S01]  /*90a0*/  FFMA R147, R43, R87.reuse, R104 ;  /* 0x000000572b937223 */ /* 0x080fe20000000068 */
[C---:B------:R-:W-:Y:S01]  /*90b0*/  FFMA R150, R96.reuse, R44, R150 ;  /* 0x0000002c60967223 */ /* 0x040fe20000000096 */
[----:B------:R-:W-:Y:S01]  /*90c0*/  FFMA R148, R7, R87, R148 ;  /* 0x0000005707947223 */ /* 0x000fe20000000094 */
[C---:B------:R-:W-:Y:S01]  /*90d0*/  FFMA R107, R97.reuse, R37, R84 ;  /* 0x00000025616b7223 */ /* 0x040fe20000000054 */
[C---:B------:R-:W-:Y:S01]  /*90e0*/  FFMA R152, R96.reuse, R40, R152 ;  /* 0x0000002860987223 */ /* 0x040fe20000000098 */
[----:B------:R-:W2:Y:S01]  /*90f0*/  LDS.128 R84, [R0.X4+UR5+0x6320] ;  /* 0x0063200500547984 */ /* 0x000ea20008004c00 */
[----:B------:R-:W-:Y:S01]  /*9100*/  FFMA R96, R96, R4, R149 ;  /* 0x0000000460607223 */ /* 0x000fe20000000095 */
[C---:B------:R-:W-:Y:S01]  /*9110*/  FFMA R117, R97.reuse, R45, R150 ;  /* 0x0000002d61757223 */ /* 0x040fe20000000096 */
[----:B------:R-:W-:-:S02]  /*9120*/  FFMA R105, R97, R41, R152 ;  /* 0x0000002961697223 */ /* 0x000fc40000000098 */
        /* <DEDUP_REMOVED lines=22> */
[C---:B---3--:R-:W-:Y:S01]  /*9290*/  FFMA R158, R100.reuse, R36, R158 ;  /* 0x00000024649e7223 */ /* 0x048fe2000000009e */
[----:B------:R-:W3:Y:S01]  /*92a0*/  LDS.128 R116, [R0.X4+UR5+0x7120] ;  /* 0x0071200500747984 */ /* 0x000ee20008004c00 */
[-C--:B------:R-:W-:Y:S01]  /*92b0*/  FFMA R155, R43, R79.reuse, R104 ;  /* 0x0000004f2b9b7223 */ /* 0x080fe20000000068 */
[-C--:B------:R-:W-:Y:S01]  /*92c0*/  FFMA R154, R39, R79.reuse, R154 ;  /* 0x0000004f279a7223 */ /* 0x080fe2000000009a */
[-C--:B------:R-:W-:Y:S01]  /*92d0*/  FFMA R153, R7, R79.reuse, R76 ;  /* 0x0000004f07997223 */ /* 0x080fe2000000004c */
[----:B------:R-:W-:Y:S01]  /*92e0*/  FFMA R156, R47, R79, R156 ;  /* 0x0000004f2f9c7223 */ /* 0x000fe2000000009c */
[C---:B------:R-:W-:Y:S01]  /*92f0*/  FFMA R78, R100.reuse, R40, R159 ;  /* 0x00000028644e7223 */ /* 0x040fe2000000009f */
[----:B------:R-:W-:Y:S01]  /*9300*/  FFMA R76, R100, R4, R157 ;  /* 0x00000004644c7223 */ /* 0x000fe2000000009d */
[----:B------:R-:W-:-:S02]  /*9310*/  FFMA R79, R101, R37, R158 ;  /* 0x00000025654f7223 */ /* 0x000fc4000000009e */
[C---:B------:R-:W-:Y:S01]  /*9320*/  FFMA R77, R101.reuse, R41, R78 ;  /* 0x00000029654d7223 */ /* 0x040fe2000000004e */
[----:B------:R-:W-:Y:S01]  /*9330*/  FFMA R105, R101, R5, R76 ;  /* 0x0000000565697223 */ /* 0x000fe2000000004c */
[----:B------:R-:W-:Y:S01]  /*9340*/  FFMA R78, R102, R38, R79 ;  /* 0x00000026664e7223 */ /* 0x000fe2000000004f */
[----:B------:R-:W-:Y:S01]  /*9350*/  FFMA R100, R100, R44, R111 ;  /* 0x0000002c64647223 */ /* 0x000fe2000000006f */
[----:B--2---:R-:W-:Y:S01]  /*9360*/  FFMA R162, R84, R40, R162 ;  /* 0x0000002854a27223 */ /* 0x004fe200000000a2 */
        /* <DEDUP_REMOVED lines=11> */
[C---:B------:R-:W-:Y:S01]  /*9420*/  FFMA R164, R86.reuse, R42, R79 ;  /* 0x0000002a56a47223 */ /* 0x040fe2000000004f */
[----:B------:R-:W-:Y:S01]  /*9430*/  FFMA R100, R86, R38, R77 ;  /* 0x0000002656647223 */ /* 0x000fe2000000004d */
[----:B------:R-:W-:Y:S01]  /*9440*/  FFMA R110, R84, R4, R110 ;  /* 0x00000004546e7223 */ /* 0x000fe2000000006e */
[----:B------:R-:W2:Y:S01]  /*9450*/  LDS.128 R76, [R0.X4+UR5+0x7220] ;  /* 0x00722005004c7984 */ /* 0x000ea20008004c00 */
[----:B------:R-:W-:-:S02]  /*9460*/  FFMA R84, R86, R46, R101 ;  /* 0x0000002e56547223 */ /* 0x000fc40000000065 */
[----:B------:R-:W-:Y:S01]  /*9470*/  FFMA R85, R85, R5, R110 ;  /* 0x0000000555557223 */ /* 0x000fe2000000006e */
[C---:B-1----:R-:W-:Y:S01]  /*9480*/  FFMA R114, R96.reuse, R40, R114 ;  /* 0x0000002860727223 */ /* 0x042fe20000000072 */
        /* <DEDUP_REMOVED lines=11> */
[----:B------:R-:W-:Y:S01]  /*9540*/  FFMA R97, R97, R5, R96 ;  /* 0x0000000561617223 */ /* 0x000fe20000000060 */
[----:B------:R-:W-:Y:S01]  /*9550*/  FFMA R84, R98, R46, R101 ;  /* 0x0000002e62547223 */ /* 0x000fe20000000065 */
[----:B------:R-:W1:Y:S01]  /*9560*/  LDS.128 R112, [R0.X4+UR5+0x7320] ;  /* 0x0073200500707984 */ /* 0x000e620008004c00 */
[----:B---3--:R-:W-:Y:S01]  /*9570*/  FFMA R108, R116, R4, R108 ;  /* 0x00000004746c7223 */ /* 0x008fe2000000006c */
[C---:B------:R-:W-:Y:S01]  /*9580*/  FFMA R168, R98.reuse, R42, R87 ;  /* 0x0000002a62a87223 */ /* 0x040fe20000000057 */
[C---:B------:R-:W-:Y:S01]  /*9590*/  FFMA R86, R98.reuse, R38, R85 ;  /* 0x0000002662567223 */ /* 0x040fe20000000055 */
[----:B------:R-:W-:Y:S01]  /*95a0*/  FFMA R166, R98, R6, R97 ;  /* 0x0000000662a67223 */ /* 0x000fe20000000061 */
[-C--:B------:R-:W-:Y:S01]  /*95b0*/  FFMA R165, R47, R99.reuse, R84 ;  /* 0x000000632fa57223 */ /* 0x080fe20000000054 */
[C---:B------:R-:W-:Y:S01]  /*95c0*/  FFMA R84, R116.reuse, R44, R169 ;  /* 0x0000002c74547223 */ /* 0x040fe200000000a9 */
[C---:B------:R-:W-:Y:S01]  /*95d0*/  FFMA R170, R116.reuse, R40, R170 ;  /* 0x0000002874aa7223 */ /* 0x040fe200000000aa */
[----:B------:R-:W-:Y:S01]  /*95e0*/  FFMA R116, R116, R36, R171 ;  /* 0x0000002474747223 */ /* 0x000fe200000000ab */
[-C--:B------:R-:W-:Y:S01]  /*95f0*/  FFMA R168, R43, R99.reuse, R168 ;  /* 0x000000632ba87223 */ /* 0x080fe200000000a8 */
[-C--:B------:R-:W-:Y:S01]  /*9600*/  FFMA R167, R39, R99.reuse, R86 ;  /* 0x0000006327a77223 */ /* 0x080fe20000000056 */
[----:B------:R-:W-:Y:S01]  /*9610*/  FFMA R166, R7, R99, R166 ;  /* 0x0000006307a67223 */ /* 0x000fe200000000a6 */
[C---:B------:R-:W-:Y:S01]  /*9620*/  FFMA R171, R117.reuse, R5, R108 ;  /* 0x0000000575ab7223 */ /* 0x040fe2000000006c */
[----:B------:R-:W-:Y:S01]  /*9630*/  LDS.128 R96, [R32+0x30] ;  /* 0x0000300020607984 */ /* 0x000fe20000000c00 */
[----:B------:R-:W-:-:S03]  /*9640*/  FFMA R169, R117, R45, R84 ;  /* 0x0000002d75a97223 */ /* 0x000fc60000000054 */
[----:B------:R-:W3:Y:S01]  /*9650*/  LDS.128 R108, [R0.X4+UR5+0x30] ;  /* 0x00003005006c7984 */ /* 0x000ee20008004c00 */
[C---:B------:R-:W-:Y:S01]  /*9660*/  FFMA R173, R117.reuse, R41, R170 ;  /* 0x0000002975ad7223 */ /* 0x040fe200000000aa */
[----:B------:R-:W-:Y:S02]  /*9670*/  FFMA R117, R117, R37, R116 ;  /* 0x0000002575757223 */ /* 0x000fe40000000074 */
[----:B------:R-:W4:Y:S04]  /*9680*/  LDS.128 R84, [R32+0x130] ;  /* 0x0001300020547984 */ /* 0x000f280000000c00 */
[----:B------:R-:W4:Y:S01]  /*9690*/  LDS.128 R104, [R32+0x230] ;  /* 0x0002300020687984 */ /* 0x000f220000000c00 */
[C---:B------:R-:W-:Y:S01]  /*96a0*/  FFMA R169, R118.reuse, R46, R169 ;  /* 0x0000002e76a97223 */ /* 0x040fe200000000a9 */
[C---:B------:R-:W-:Y:S01]  /*96b0*/  FFMA R171, R118.reuse, R6, R171 ;  /* 0x0000000676ab7223 */ /* 0x040fe200000000ab */
[C---:B------:R-:W-:Y:S01]  /*96c0*/  FFMA R173, R118.reuse, R42, R173 ;  /* 0x0000002a76ad7223 */ /* 0x040fe200000000ad */
[----:B------:R-:W-:Y:S01]  /*96d0*/  FFMA R172, R118, R38, R117 ;  /* 0x0000002676ac7223 */ /* 0x000fe20000000075 */
[-C--:B------:R-:W-:Y:S01]  /*96e0*/  FFMA R158, R43, R103.reuse, R158 ;  /* 0x000000672b9e7223 */ /* 0x080fe2000000009e */
[----:B------:R-:W-:Y:S01]  /*96f0*/  FFMA R160, R47, R103, R160 ;  /* 0x000000672fa07223 */ /* 0x000fe200000000a0 */
[-C--:B------:R-:W-:Y:S01]  /*9700*/  FFMA R173, R43, R119.reuse, R173 ;  /* 0x000000772bad7223 */ /* 0x080fe200000000ad */
[-C--:B------:R-:W-:Y:S01]  /*9710*/  FFMA R172, R39, R119.reuse, R172 ;  /* 0x0000007727ac7223 */ /* 0x080fe200000000ac */
[-C--:B------:R-:W-:Y:S01]  /*9720*/  FFMA R171, R7, R119.reuse, R171 ;  /* 0x0000007707ab7223 */ /* 0x080fe200000000ab */
[----:B------:R-:W-:Y:S01]  /*9730*/  FFMA R169, R47, R119, R169 ;  /* 0x000000772fa97223 */ /* 0x000fe200000000a9 */
[----:B------:R-:W-:Y:S01]  /*9740*/  LDS.128 R100, [R32+0x330] ;  /* 0x0003300020647984 */ /* 0x000fe20000000c00 */
[C---:B--2---:R-:W-:Y:S01]  /*9750*/  FFMA R209, R76.reuse, R36, R209 ;  /* 0x000000244cd17223 */ /* 0x044fe200000000d1 */
        /* <DEDUP_REMOVED lines=15> */
[----:B------:R-:W-:-:S02]  /*9850*/  FFMA R234, R7, R79, R234 ;  /* 0x0000004f07ea7223 */ /* 0x000fc400000000ea */
[----:B------:R-:W2:Y:S01]  /*9860*/  LDS.128 R76, [R0.X4+UR5+0x230] ;  /* 0x00023005004c7984 */ /* 0x000ea20008004c00 */
[----:B-1----:R-:W-:-:S04]  /*9870*/  FFMA R19, R112, R4, R19 ;  /* 0x0000000470137223 */ /* 0x002fc80000000013 */
[----:B------:R-:W-:Y:S01]  /*9880*/  FFMA R19, R113, R5, R19 ;  /* 0x0000000571137223 */ /* 0x000fe20000000013 */
[----:B---3--:R-:W-:-:S03]  /*9890*/  FFMA R12, R108, R96, R12 ;  /* 0x000000606c0c7223 */ /* 0x008fc6000000000c */
[----:B------:R-:W-:Y:S01]  /*98a0*/  FFMA R19, R114, R6, R19 ;  /* 0x0000000672137223 */ /* 0x000fe20000000013 */
[C---:B----4-:R-:W-:Y:S01]  /*98b0*/  FFMA R4, R108.reuse, R84, R13 ;  /* 0x000000546c047223 */ /* 0x050fe2000000000d */
[----:B------:R-:W-:Y:S02]  /*98c0*/  FFMA R6, R108, R104, R3 ;  /* 0x000000686c067223 */ /* 0x000fe40000000003 */
[----:B------:R-:W-:Y:S01]  /*98d0*/  FFMA R230, R7, R115, R19 ;  /* 0x0000007307e67223 */ /* 0x000fe20000000013 */
[C---:B------:R-:W-:Y:S01]  /*98e0*/  FFMA R19, R109.reuse, R97, R12 ;  /* 0x000000616d137223 */ /* 0x040fe2000000000c */
[C---:B------:R-:W-:Y:S01]  /*98f0*/  FFMA R13, R109.reuse, R85, R4 ;  /* 0x000000556d0d7223 */ /* 0x040fe20000000004 */
[----:B------:R-:W-:Y:S02]  /*9900*/  FFMA R3, R109, R105, R6 ;  /* 0x000000696d037223 */ /* 0x000fe40000000006 */
[----:B------:R-:W1:Y:S01]  /*9910*/  LDS.128 R4, [R0.X4+UR5+0x330] ;  /* 0x0003300500047984 */ /* 0x000e620008004c00 */
[----:B------:R-:W-:-:S04]  /*9920*/  FFMA R12, R110, R98, R19 ;  /* 0x000000626e0c7223 */ /* 0x000fc80000000013 */
[----:B------:R-:W-:Y:S01]  /*9930*/  FFMA R227, R99, R111, R12 ;  /* 0x0000006f63e37223 */ /* 0x000fe2000000000c */
[C---:B--2---:R-:W-:Y:S01]  /*9940*/  FFMA R12, R116.reuse, R100, R10 ;  /* 0x00000064740c7223 */ /* 0x044fe2000000000a */
[C---:B------:R-:W-:Y:S01]  /*9950*/  FFMA R10, R116.reuse, R104, R8 ;  /* 0x00000068740a7223 */ /* 0x040fe20000000008 */
[----:B------:R-:W-:Y:S01]  /*9960*/  FFMA R8, R116, R84, R9 ;  /* 0x0000005474087223 */ /* 0x000fe20000000009 */
[----:B------:R-:W-:Y:S01]  /*9970*/  FFMA R228, R110, R86, R13 ;  /* 0x000000566ee47223 */ /* 0x000fe2000000000d */
[----:B------:R-:W-:Y:S01]  /*9980*/  FFMA R205, R112, R36, R205 ;  /* 0x0000002470cd7223 */ /* 0x000fe200000000cd */
[C---:B------:R-:W-:Y:S01]  /*9990*/  FFMA R13, R117.reuse, R105, R10 ;  /* 0x00000069750d7223 */ /* 0x040fe2000000000a */
[----:B------:R-:W-:Y:S01]  /*99a0*/  FFMA R116, R116, R96, R11 ;  /* 0x0000006074747223 */ /* 0x000fe2000000000b */
[C---:B------:R-:W-:Y:S01]  /*99b0*/  FFMA R19, R117.reuse, R85, R8 ;  /* 0x0000005575137223 */ /* 0x040fe20000000008 */
[-C--:B------:R-:W-:Y:S01]  /*99c0*/  FFMA R36, R110, R106.reuse, R3 ;  /* 0x0000006a6e247223 */ /* 0x080fe20000000003 */
[----:B------:R-:W2:Y:S01]  /*99d0*/  LDS.128 R8, [R0.X4+UR5+0x1030] ;  /* 0x0010300500087984 */ /* 0x000ea20008004c00 */
[----:B------:R-:W-:Y:S01]  /*99e0*/  FFMA R3, R117, R101, R12 ;  /* 0x0000006575037223 */ /* 0x000fe2000000000c */
[----:B------:R-:W-:-:S04]  /*99f0*/  FFMA R12, R118, R106, R13 ;  /* 0x0000006a760c7223 */ /* 0x000fc8000000000d */
[----:B------:R-:W-:Y:S01]  /*9a00*/  FFMA R225, R107, R119, R12 ;  /* 0x000000776be17223 */ /* 0x000fe2000000000c */
[C---:B------:R-:W-:Y:S01]  /*9a10*/  FFMA R12, R76.reuse, R104, R15 ;  /* 0x000000684c0c7223 */ /* 0x040fe2000000000f */
[----:B------:R-:W-:Y:S01]  /*9a20*/  FFMA R14, R76, R84, R14 ;  /* 0x000000544c0e7223 */ /* 0x000fe2000000000e */
[----:B------:R-:W-:Y:S01]  /*9a30*/  FFMA R205, R113, R37, R205 ;  /* 0x0000002571cd7223 */ /* 0x000fe200000000cd */
[----:B------:R-:W-:Y:S01]  /*9a40*/  FFMA R224, R118, R86, R19 ;  /* 0x0000005676e07223 */ /* 0x000fe20000000013 */
[C---:B------:R-:W-:Y:S01]  /*9a50*/  FFMA R19, R77.reuse, R105, R12 ;  /* 0x000000694d137223 */ /* 0x040fe2000000000c */
[----:B------:R-:W-:Y:S02]  /*9a60*/  FFMA R37, R77, R85, R14 ;  /* 0x000000554d257223 */ /* 0x000fe4000000000e */
[----:B------:R-:W3:Y:S01]  /*9a70*/  LDS.128 R12, [R0.X4+UR5+0x1130] ;  /* 0x00113005000c7984 */ /* 0x000ee20008004c00 */
[----:B------:R-:W-:Y:S01]  /*9a80*/  FFMA R16, R76, R100, R16 ;  /* 0x000000644c107223 */ /* 0x000fe20000000010 */
[----:B------:R-:W-:-:S03]  /*9a90*/  FFMA R226, R118, R102, R3 ;  /* 0x0000006676e27223 */ /* 0x000fc60000000003 */
[----:B------:R-:W-:Y:S01]  /*9aa0*/  FFMA R3, R77, R101, R16 ;  /* 0x000000654d037223 */ /* 0x000fe20000000010 */
[----:B------:R-:W-:Y:S01]  /*9ab0*/  FFMA R16, R78, R86, R37 ;  /* 0x000000564e107223 */ /* 0x000fe20000000025 */
[----:B------:R-:W-:-:S03]  /*9ac0*/  FFMA R38, R114, R38, R205 ;  /* 0x0000002672267223 */ /* 0x000fc600000000cd */
[----:B------:R-:W-:Y:S01]  /*9ad0*/  FFMA R221, R87, R79, R16 ;  /* 0x0000004f57dd7223 */ /* 0x000fe20000000010 */
[C---:B-1----:R-:W-:Y:S01]  /*9ae0*/  FFMA R18, R4.reuse, R100, R18 ;  /* 0x0000006404127223 */ /* 0x042fe20000000012 */
[C---:B------:R-:W-:Y:S01]  /*9af0*/  FFMA R28, R4.reuse, R104, R28 ;  /* 0x00000068041c7223 */ /* 0x040fe2000000001c */
[C---:B------:R-:W-:Y:S01]  /*9b00*/  FFMA R16, R4.reuse, R84, R17 ;  /* 0x0000005404107223 */ /* 0x040fe20000000011 */
[----:B------:R-:W-:Y:S01]  /*9b10*/  FFMA R229, R107, R111, R36 ;  /* 0x0000006f6be57223 */ /* 0x000fe20000000024 */
[----:B------:R-:W-:Y:S01]  /*9b20*/  FFMA R4, R4, R96, R51 ;  /* 0x0000006004047223 */ /* 0x000fe20000000033 */
[----:B------:R-:W-:Y:S01]  /*9b30*/  FFMA R231, R39, R115, R38 ;  /* 0x0000007327e77223 */ /* 0x000fe20000000026 */
[C---:B------:R-:W-:Y:S01]  /*9b40*/  FFMA R36, R78.reuse, R102, R3 ;  /* 0x000000664e247223 */ /* 0x040fe20000000003 */
[C---:B------:R-:W-:Y:S01]  /*9b50*/  FFMA R37, R5.reuse, R105, R28 ;  /* 0x0000006905257223 */ /* 0x040fe2000000001c */
[-C--:B------:R-:W-:Y:S01]  /*9b60*/  FFMA R222, R78, R106.reuse, R19 ;  /* 0x0000006a4ede7223 */ /* 0x080fe20000000013 */
[C---:B------:R-:W-:Y:S01]  /*9b70*/  FFMA R3, R5.reuse, R101, R18 ;  /* 0x0000006505037223 */ /* 0x040fe20000000012 */
[C---:B------:R-:W-:Y:S01]  /*9b80*/  FFMA R39, R5.reuse, R85, R16 ;  /* 0x0000005505277223 */ /* 0x040fe20000000010 */
[----:B------:R-:W-:Y:S01]  /*9b90*/  FFMA R5, R5, R97, R4 ;  /* 0x0000006105057223 */ /* 0x000fe20000000004 */
[----:B------:R-:W1:Y:S01]  /*9ba0*/  LDS.128 R16, [R0.X4+UR5+0x1230] ;  /* 0x0012300500107984 */ /* 0x000e620008004c00 */
[----:B------:R-:W-:Y:S01]  /*9bb0*/  FFMA R4, R6, R106, R37 ;  /* 0x0000006a06047223 */ /* 0x000fe20000000025 */
[C---:B------:R-:W-:Y:S01]  /*9bc0*/  FFMA R204, R112.reuse, R40, R204 ;  /* 0x0000002870cc7223 */ /* 0x040fe200000000cc */
[----:B------:R-:W-:Y:S01]  /*9bd0*/  FFMA R203, R112, R44, R203 ;  /* 0x0000002c70cb7223 */ /* 0x000fe200000000cb */
[C---:B--2---:R-:W-:Y:S01]  /*9be0*/  FFMA R22, R8.reuse, R84, R22 ;  /* 0x0000005408167223 */ /* 0x044fe20000000016 */
[----:B------:R-:W-:Y:S01]  /*9bf0*/  FFMA R219, R107, R7, R4 ;  /* 0x000000076bdb7223 */ /* 0x000fe20000000004 */
[----:B------:R-:W-:Y:S01]  /*9c00*/  FFMA R4, R8, R104, R21 ;  /* 0x0000006808047223 */ /* 0x000fe20000000015 */
[C---:B------:R-:W-:Y:S01]  /*9c10*/  FFMA R220, R6.reuse, R102, R3 ;  /* 0x0000006606dc7223 */ /* 0x040fe20000000003 */
[C---:B------:R-:W-:Y:S01]  /*9c20*/  FFMA R218, R6.reuse, R86, R39 ;  /* 0x0000005606da7223 */ /* 0x040fe20000000027 */
[----:B------:R-:W-:Y:S01]  /*9c30*/  FFMA R112, R6, R98, R5 ;  /* 0x0000006206707223 */ /* 0x000fe20000000005 */
[C---:B------:R-:W-:Y:S01]  /*9c40*/  FFMA R20, R8.reuse, R100, R20 ;  /* 0x0000006408147223 */ /* 0x040fe20000000014 */
        /* <DEDUP_REMOVED lines=10> */
[----:B------:R-:W-:Y:S01]  /*9cf0*/  FFMA R9, R9, R97, R8 ;  /* 0x0000006109097223 */ /* 0x000fe20000000008 */
[C---:B------:R-:W-:Y:S01]  /*9d00*/  FFMA R8, R10.reuse, R86, R37 ;  /* 0x000000560a087223 */ /* 0x040fe20000000025 */
[-C--:B------:R-:W-:Y:S01]  /*9d10*/  FFMA R226, R103, R119.reuse, R226 ;  /* 0x0000007767e27223 */ /* 0x080fe200000000e2 */
[-C--:B------:R-:W-:Y:S01]  /*9d20*/  FFMA R224, R87, R119.reuse, R224 ;  /* 0x0000007757e07223 */ /* 0x080fe200000000e0 */
[----:B------:R-:W-:Y:S01]  /*9d30*/  FFMA R119, R99, R119, R118 ;  /* 0x0000007763777223 */ /* 0x000fe20000000076 */
[C---:B------:R-:W-:Y:S01]  /*9d40*/  FFMA R20, R10.reuse, R102, R3 ;  /* 0x000000660a147223 */ /* 0x040fe20000000003 */
[C---:B------:R-:W-:Y:S01]  /*9d50*/  FFMA R118, R10.reuse, R106, R21 ;  /* 0x0000006a0a767223 */ /* 0x040fe20000000015 */
[----:B------:R-:W-:Y:S01]  /*9d60*/  FFMA R116, R10, R98, R9 ;  /* 0x000000620a747223 */ /* 0x000fe20000000009 */
[-C--:B------:R-:W-:Y:S01]  /*9d70*/  FFMA R117, R87, R11.reuse, R8 ;  /* 0x0000000b57757223 */ /* 0x080fe20000000008 */
[C---:B---3--:R-:W-:Y:S01]  /*9d80*/  FFMA R10, R12.reuse, R100, R25 ;  /* 0x000000640c0a7223 */ /* 0x048fe20000000019 */
[----:B------:R-:W-:Y:S01]  /*9d90*/  FFMA R8, R12, R104, R23 ;  /* 0x000000680c087223 */ /* 0x000fe20000000017 */
[-C--:B------:R-:W-:Y:S01]  /*9da0*/  FFMA R217, R103, R11.reuse, R20 ;  /* 0x0000000b67d97223 */ /* 0x080fe20000000014 */
[-C--:B------:R-:W-:Y:S01]  /*9db0*/  FFMA R118, R107, R11.reuse, R118 ;  /* 0x0000000b6b767223 */ /* 0x080fe20000000076 */
[----:B------:R-:W-:Y:S01]  /*9dc0*/  FFMA R116, R99, R11, R116 ;  /* 0x0000000b63747223 */ /* 0x000fe20000000074 */
[C---:B------:R-:W-:Y:S01]  /*9dd0*/  FFMA R3, R13.reuse, R101, R10 ;  /* 0x000000650d037223 */ /* 0x040fe2000000000a */
[----:B------:R-:W-:-:S02]  /*9de0*/  FFMA R21, R13, R105, R8 ;  /* 0x000000690d157223 */ /* 0x000fc40000000008 */
[----:B------:R-:W3:Y:S01]  /*9df0*/  LDS.128 R8, [R0.X4+UR5+0x2030] ;  /* 0x0020300500087984 */ /* 0x000ee20008004c00 */
[C---:B------:R-:W-:Y:S01]  /*9e00*/  FFMA R24, R12.reuse, R84, R24 ;  /* 0x000000540c187223 */ /* 0x040fe20000000018 */
[----:B------:R-:W-:-:S03]  /*9e10*/  FFMA R12, R12, R96, R59 ;  /* 0x000000600c0c7223 */ /* 0x000fc6000000003b */
        /* <DEDUP_REMOVED lines=21> */
[C---:B------:R-:W-:Y:S01]  /*9f70*/  FFMA R212, R18.reuse, R106, R21 ;  /* 0x0000006a12d47223 */ /* 0x040fe20000000015 */
[----:B------:R-:W-:Y:S01]  /*9f80*/  FFMA R188, R18, R98, R17 ;  /* 0x0000006212bc7223 */ /* 0x000fe20000000011 */
[-C--:B------:R-:W-:Y:S01]  /*9f90*/  FFMA R211, R87, R19.reuse, R16 ;  /* 0x0000001357d37223 */ /* 0x080fe20000000010 */
        /* <DEDUP_REMOVED lines=23> */
[----:B------:R-:W3:Y:S01]  /*a110*/  LDS.128 R4, [R0.X4+UR5+0x2330] ;  /* 0x0023300500047984 */ /* 0x000ee20008004c00 */
        /* <DEDUP_REMOVED lines=21> */
[----:B------:R-:W1:Y:S01]  /*a270*/  LDS.128 R8, [R0.X4+UR5+0x3030] ;  /* 0x0030300500087984 */ /* 0x000e620008004c00 */
[----:B------:R-:W-:Y:S01]  /*a280*/  FFMA R203, R113, R45, R203 ;  /* 0x0000002d71cb7223 */ /* 0x000fe200000000cb */
        /* <DEDUP_REMOVED lines=9> */
[C---:B--2---:R-:W-:Y:S01]  /*a320*/  FFMA R12, R16.reuse, R84, R57 ;  /* 0x00000054100c7223 */ /* 0x044fe20000000039 */
        /* <DEDUP_REMOVED lines=17> */
[C---:B------:R-:W-:Y:S01]  /*a440*/  FFMA R16, R4.reuse, R84, R61 ;  /* 0x0000005404107223 */ /* 0x040fe2000000003d */
[-C--:B------:R-:W-:Y:S01]  /*a450*/  FFMA R201, R103, R19.reuse, R20 ;  /* 0x0000001367c97223 */ /* 0x080fe20000000014 */
[-C--:B------:R-:W-:Y:S01]  /*a460*/  FFMA R200, R107, R19.reuse, R200 ;  /* 0x000000136bc87223 */ /* 0x080fe200000000c8 */
[----:B------:R-:W-:Y:S01]  /*a470*/  FFMA R184, R99, R19, R184 ;  /* 0x0000001363b87223 */ /* 0x000fe200000000b8 */
[C---:B------:R-:W-:Y:S01]  /*a480*/  FFMA R3, R5.reuse, R101, R18 ;  /* 0x0000006505037223 */ /* 0x040fe20000000012 */
[----:B------:R-:W-:Y:S01]  /*a490*/  FFMA R23, R5, R85, R16 ;  /* 0x0000005505177223 */ /* 0x000fe20000000010 */
[C---:B------:R-:W-:Y:S01]  /*a4a0*/  FFMA R62, R4.reuse, R104, R62 ;  /* 0x00000068043e7223 */ /* 0x040fe2000000003e */
[----:B------:R-:W3:Y:S01]  /*a4b0*/  LDS.128 R16, [R0.X4+UR5+0x3230] ;  /* 0x0032300500107984 */ /* 0x000ee20008004c00 */
[----:B------:R-:W-:-:S02]  /*a4c0*/  FFMA R64, R4, R96, R64 ;  /* 0x0000006004407223 */ /* 0x000fc40000000040 */
[C---:B------:R-:W-:Y:S01]  /*a4d0*/  FFMA R21, R5.reuse, R105, R62 ;  /* 0x0000006905157223 */ /* 0x040fe2000000003e */
[----:B-1----:R-:W-:Y:S01]  /*a4e0*/  FFMA R66, R8, R84, R66 ;  /* 0x0000005408427223 */ /* 0x002fe20000000042 */
[----:B------:R-:W-:Y:S01]  /*a4f0*/  FFMA R5, R5, R97, R64 ;  /* 0x0000006105057223 */ /* 0x000fe20000000040 */
[C---:B------:R-:W-:Y:S01]  /*a500*/  FFMA R198, R6.reuse, R102, R3 ;  /* 0x0000006606c67223 */ /* 0x040fe20000000003 */
[C---:B------:R-:W-:Y:S01]  /*a510*/  FFMA R4, R6.reuse, R106, R21 ;  /* 0x0000006a06047223 */ /* 0x040fe20000000015 */
[C---:B------:R-:W-:Y:S01]  /*a520*/  FFMA R196, R6.reuse, R86, R23 ;  /* 0x0000005606c47223 */ /* 0x040fe20000000017 */
[----:B------:R-:W-:Y:S01]  /*a530*/  FFMA R6, R6, R98, R5 ;  /* 0x0000006206067223 */ /* 0x000fe20000000005 */
[C---:B------:R-:W-:Y:S01]  /*a540*/  FFMA R34, R8.reuse, R104, R34 ;  /* 0x0000006808227223 */ /* 0x040fe20000000022 */
[----:B------:R-:W-:Y:S01]  /*a550*/  FFMA R197, R107, R7, R4 ;  /* 0x000000076bc57223 */ /* 0x000fe20000000004 */
[C---:B------:R-:W-:Y:S01]  /*a560*/  FFMA R4, R8.reuse, R100, R65 ;  /* 0x0000006408047223 */ /* 0x040fe20000000041 */
        /* <DEDUP_REMOVED lines=8> */
[C---:B------:R-:W-:Y:S01]  /*a5f0*/  FFMA R8, R10.reuse, R86, R23 ;  /* 0x000000560a087223 */ /* 0x040fe20000000017 */
[----:B------:R-:W1:Y:S01]  /*a600*/  LDS.128 R4, [R0.X4+UR5+0x3330] ;  /* 0x0033300500047984 */ /* 0x000e620008004c00 */
[C---:B------:R-:W-:Y:S01]  /*a610*/  FFMA R20, R10.reuse, R102, R3 ;  /* 0x000000660a147223 */ /* 0x040fe20000000003 */
[C---:B------:R-:W-:Y:S01]  /*a620*/  FFMA R194, R10.reuse, R106, R21 ;  /* 0x0000006a0ac27223 */ /* 0x040fe20000000015 */
[----:B------:R-:W-:Y:S01]  /*a630*/  FFMA R182, R10, R98, R9 ;  /* 0x000000620ab67223 */ /* 0x000fe20000000009 */
[-C--:B------:R-:W-:Y:S01]  /*a640*/  FFMA R193, R87, R11.reuse, R8 ;  /* 0x0000000b57c17223 */ /* 0x080fe20000000008 */
[C---:B--2---:R-:W-:Y:S01]  /*a650*/  FFMA R10, R12.reuse, R100, R35 ;  /* 0x000000640c0a7223 */ /* 0x044fe20000000023 */
[C---:B------:R-:W-:Y:S01]  /*a660*/  FFMA R70, R12.reuse, R104, R70 ;  /* 0x000000680c467223 */ /* 0x040fe20000000046 */
[C---:B------:R-:W-:Y:S01]  /*a670*/  FFMA R8, R12.reuse, R84, R69 ;  /* 0x000000540c087223 */ /* 0x040fe20000000045 */
[-C--:B------:R-:W-:Y:S01]  /*a680*/  FFMA R195, R103, R11.reuse, R20 ;  /* 0x0000000b67c37223 */ /* 0x080fe20000000014 */
[----:B------:R-:W-:Y:S01]  /*a690*/  FFMA R194, R107, R11, R194 ;  /* 0x0000000b6bc27223 */ /* 0x000fe200000000c2 */
[----:B------:R-:W-:Y:S01]  /*a6a0*/  FFMA R21, R13, R105, R70 ;  /* 0x000000690d157223 */ /* 0x000fe20000000046 */
[----:B------:R-:W-:Y:S01]  /*a6b0*/  FFMA R182, R99, R11, R182 ;  /* 0x0000000b63b67223 */ /* 0x000fe200000000b6 */
[----:B------:R-:W-:Y:S01]  /*a6c0*/  FFMA R72, R12, R96, R72 ;  /* 0x000000600c487223 */ /* 0x000fe20000000048 */
[C---:B------:R-:W-:Y:S01]  /*a6d0*/  FFMA R3, R13.reuse, R101, R10 ;  /* 0x000000650d037223 */ /* 0x040fe2000000000a */
[----:B------:R-:W-:Y:S01]  /*a6e0*/  FFMA R23, R13, R85, R8 ;  /* 0x000000550d177223 */ /* 0x000fe20000000008 */
[----:B------:R-:W-:Y:S01]  /*a6f0*/  LDS.128 R24, [R0.X4+UR5+0x5030] ;  /* 0x0050300500187984 */ /* 0x000fe20008004c00 */
[----:B------:R-:W-:-:S03]  /*a700*/  FFMA R12, R14, R106, R21 ;  /* 0x0000006a0e0c7223 */ /* 0x000fc60000000015 */
[----:B------:R-:W2:Y:S01]  /*a710*/  LDS.128 R8, [R0.X4+UR5+0x4030] ;  /* 0x0040300500087984 */ /* 0x000ea20008004c00 */
        /* <DEDUP_REMOVED lines=23> */
[C---:B------:R-:W-:Y:S01]  /*a890*/  FFMA R16, R4.reuse, R100, R89 ;  /* 0x0000006404107223 */ /* 0x040fe20000000059 */
[----:B------:R-:W-:Y:S01]  /*a8a0*/  FFMA R82, R4, R84, R82 ;  /* 0x0000005404527223 */ /* 0x000fe20000000052 */
        /* <DEDUP_REMOVED lines=10> */
[----:B------:R-:W1:Y:S01]  /*a950*/  LDS.128 R16, [R0.X4+UR5+0x4230] ;  /* 0x0042300500107984 */ /* 0x000e620008004c00 */
[C---:B------:R-:W-:Y:S01]  /*a960*/  FFMA R176, R6.reuse, R102, R3 ;  /* 0x0000006606b07223 */ /* 0x040fe20000000003 */
[C---:B------:R-:W-:Y:S01]  /*a970*/  FFMA R174, R6.reuse, R86, R23 ;  /* 0x0000005606ae7223 */ /* 0x040fe20000000017 */
[----:B------:R-:W-:Y:S01]  /*a980*/  FFMA R170, R6, R98, R5 ;  /* 0x0000006206aa7223 */ /* 0x000fe20000000005 */
[C---:B--2---:R-:W-:Y:S01]  /*a990*/  FFMA R92, R8.reuse, R84, R92 ;  /* 0x00000054085c7223 */ /* 0x044fe2000000005c */
[-C--:B------:R-:W-:Y:S01]  /*a9a0*/  FFMA R175, R107, R7.reuse, R4 ;  /* 0x000000076baf7223 */ /* 0x080fe20000000004 */
[-C--:B------:R-:W-:Y:S01]  /*a9b0*/  FFMA R176, R103, R7.reuse, R176 ;  /* 0x0000000767b07223 */ /* 0x080fe200000000b0 */
[-C--:B------:R-:W-:Y:S01]  /*a9c0*/  FFMA R174, R87, R7.reuse, R174 ;  /* 0x0000000757ae7223 */ /* 0x080fe200000000ae */
[----:B------:R-:W-:Y:S01]  /*a9d0*/  FFMA R170, R99, R7, R170 ;  /* 0x0000000763aa7223 */ /* 0x000fe200000000aa */
[----:B------:R-:W-:Y:S01]  /*a9e0*/  FFMA R4, R8, R100, R93 ;  /* 0x0000006408047223 */ /* 0x000fe2000000005d */
[C---:B------:R-:W-:Y:S01]  /*a9f0*/  FFMA R7, R9.reuse, R85, R92 ;  /* 0x0000005509077223 */ /* 0x040fe2000000005c */
[----:B------:R-:W2:Y:S02]  /*aa00*/  LDS.128 R20, [R0.X4+UR5+0x4330] ;  /* 0x0043300500147984 */ /* 0x000ea40008004c00 */
[----:B------:R-:W-:Y:S01]  /*aa10*/  FFMA R3, R9, R101, R4 ;  /* 0x0000006509037223 */ /* 0x000fe20000000004 */
[----:B------:R-:W-:Y:S01]  /*aa20*/  FFMA R6, R10, R86, R7 ;  /* 0x000000560a067223 */ /* 0x000fe20000000007 */
[C---:B------:R-:W-:Y:S01]  /*aa30*/  FFMA R94, R8.reuse, R104, R94 ;  /* 0x00000068085e7223 */ /* 0x040fe2000000005e */
[----:B------:R-:W-:Y:S01]  /*aa40*/  FFMA R120, R8, R96, R120 ;  /* 0x0000006008787223 */ /* 0x000fe20000000078 */
[----:B------:R-:W-:Y:S01]  /*aa50*/  FFMA R8, R10, R102, R3 ;  /* 0x000000660a087223 */ /* 0x000fe20000000003 */
[----:B------:R-:W-:Y:S01]  /*aa60*/  FFMA R3, R87, R11, R6 ;  /* 0x0000000b57037223 */ /* 0x000fe20000000006 */
[C---:B---3--:R-:W-:Y:S01]  /*aa70*/  FFMA R6, R12.reuse, R84, R121 ;  /* 0x000000540c067223 */ /* 0x048fe20000000079 */
[----:B------:R-:W-:Y:S01]  /*aa80*/  FFMA R5, R9, R105, R94 ;  /* 0x0000006909057223 */ /* 0x000fe2000000005e */
[C---:B------:R-:W-:Y:S01]  /*aa90*/  FFMA R122, R12.reuse, R104, R122 ;  /* 0x000000680c7a7223 */ /* 0x040fe2000000007a */
[----:B------:R-:W-:Y:S01]  /*aaa0*/  FFMA R124, R12, R96, R124 ;  /* 0x000000600c7c7223 */ /* 0x000fe2000000007c */
[----:B------:R-:W-:Y:S01]  /*aab0*/  FFMA R29, R13, R85, R6 ;  /* 0x000000550d1d7223 */ /* 0x000fe20000000006 */
[----:B------:R-:W-:Y:S01]  /*aac0*/  FFMA R4, R10, R106, R5 ;  /* 0x0000006a0a047223 */ /* 0x000fe20000000005 */
[----:B------:R-:W-:Y:S01]  /*aad0*/  FFMA R9, R9, R97, R120 ;  /* 0x0000006109097223 */ /* 0x000fe20000000078 */
[----:B------:R-:W-:Y:S01]  /*aae0*/  FFMA R5, R103, R11, R8 ;  /* 0x0000000b67057223 */ /* 0x000fe20000000008 */
[----:B------:R-:W-:Y:S01]  /*aaf0*/  FFMA R6, R14, R86, R29 ;  /* 0x000000560e067223 */ /* 0x000fe2000000001d */
[----:B------:R-:W-:Y:S01]  /*ab00*/  FFMA R8, R12, R100, R123 ;  /* 0x000000640c087223 */ /* 0x000fe2000000007b */
[----:B------:R-:W3:Y:S01]  /*ab10*/  LDS.128 R28, [R0.X4+UR5+0x5130] ;  /* 0x00513005001c7984 */ /* 0x000ee20008004c00 */
[----:B------:R-:W-:-:S02]  /*ab20*/  FFMA R10, R10, R98, R9 ;  /* 0x000000620a0a7223 */ /* 0x000fc40000000009 */
[----:B------:R-:W-:Y:S01]  /*ab30*/  FFMA R7, R13, R101, R8 ;  /* 0x000000650d077223 */ /* 0x000fe20000000008 */
[-C--:B------:R-:W-:Y:S01]  /*ab40*/  FFMA R4, R107, R11.reuse, R4 ;  /* 0x0000000b6b047223 */ /* 0x080fe20000000004 */
[----:B------:R-:W-:Y:S01]  /*ab50*/  FFMA R11, R99, R11, R10 ;  /* 0x0000000b630b7223 */ /* 0x000fe2000000000a */
[----:B------:R-:W4:Y:S01]  /*ab60*/  LDS.128 R36, [R0.X4+UR5+0x5230] ;  /* 0x0052300500247984 */ /* 0x000f220008004c00 */
[----:B------:R-:W-:Y:S01]  /*ab70*/  FFMA R10, R14, R102, R7 ;  /* 0x000000660e0a7223 */ /* 0x000fe20000000007 */
[C---:B------:R-:W-:Y:S01]  /*ab80*/  FFMA R9, R13.reuse, R105, R122 ;  /* 0x000000690d097223 */ /* 0x040fe2000000007a */
[----:B------:R-:W-:Y:S01]  /*ab90*/  FFMA R13, R13, R97, R124 ;  /* 0x000000610d0d7223 */ /* 0x000fe2000000007c */
[----:B------:R-:W3:Y:S01]  /*aba0*/  LDS.128 R40, [R0.X4+UR5+0x5330] ;  /* 0x0053300500287984 */ /* 0x000ee20008004c00 */
[----:B------:R-:W-:Y:S01]  /*abb0*/  FFMA R7, R103, R15, R10 ;  /* 0x0000000f67077223 */ /* 0x000fe2000000000a */
[C---:B-1----:R-:W-:Y:S01]  /*abc0*/  FFMA R10, R16.reuse, R104, R127 ;  /* 0x00000068100a7223 */ /* 0x042fe2000000007f */
[C---:B------:R-:W-:Y:S01]  /*abd0*/  FFMA R12, R16.reuse, R100, R125 ;  /* 0x00000064100c7223 */ /* 0x040fe2000000007d */
[----:B------:R-:W-:Y:S01]  /*abe0*/  FFMA R126, R16, R84, R126 ;  /* 0x00000054107e7223 */ /* 0x000fe2000000007e */
[----:B------:R-:W-:Y:S01]  /*abf0*/  FFMA R8, R14, R106, R9 ;  /* 0x0000006a0e087223 */ /* 0x000fe20000000009 */
[----:B------:R-:W-:Y:S01]  /*ac00*/  FFMA R128, R16, R96, R128 ;  /* 0x0000006010807223 */ /* 0x000fe20000000080 */
        /* <DEDUP_REMOVED lines=8> */
[----:B--2---:R-:W-:Y:S01]  /*ac90*/  FFMA R16, R20, R100, R131 ;  /* 0x0000006414107223 */ /* 0x004fe20000000083 */
        /* <DEDUP_REMOVED lines=8> */
[C---:B------:R-:W-:Y:S01]  /*ad20*/  FFMA R14, R20.reuse, R104, R129 ;  /* 0x00000068140e7223 */ /* 0x040fe20000000081 */
        /* <DEDUP_REMOVED lines=8> */
[----:B------:R-:W1:Y:S01]  /*adb0*/  LDS.128 R44, [R0.X4+UR5+0x6030] ;  /* 0x00603005002c7984 */ /* 0x000e620008004c00 */
        /* <DEDUP_REMOVED lines=15> */
[----:B---3--:R-:W-:Y:S01]  /*aeb0*/  FFMA R138, R28, R104, R138 ;  /* 0x000000681c8a7223 */ /* 0x008fe2000000008a */
[C---:B------:R-:W-:Y:S01]  /*aec0*/  FFMA R22, R26.reuse, R102, R17 ;  /* 0x000000661a167223 */ /* 0x040fe20000000011 */
[C---:B------:R-:W-:Y:S01]  /*aed0*/  FFMA R18, R26.reuse, R106, R21 ;  /* 0x0000006a1a127223 */ /* 0x040fe20000000015 */
[C---:B------:R-:W-:Y:S01]  /*aee0*/  FFMA R20, R26.reuse, R86, R33 ;  /* 0x000000561a147223 */ /* 0x040fe20000000021 */
[----:B------:R-:W-:Y:S01]  /*aef0*/  FFMA R26, R26, R98, R25 ;  /* 0x000000621a1a7223 */ /* 0x000fe20000000019 */
[C---:B------:R-:W-:Y:S01]  /*af00*/  FFMA R24, R28.reuse, R100, R137 ;  /* 0x000000641c187223 */ /* 0x040fe20000000089 */
[----:B------:R-:W2:Y:S01]  /*af10*/  LDS.128 R48, [R0.X4+UR5+0x6130] ;  /* 0x0061300500307984 */ /* 0x000ea20008004c00 */
[----:B------:R-:W-:Y:S01]  /*af20*/  FFMA R25, R29, R105, R138 ;  /* 0x000000691d197223 */ /* 0x000fe2000000008a */
[-C--:B------:R-:W-:Y:S01]  /*af30*/  FFMA R17, R103, R27.reuse, R22 ;  /* 0x0000001b67117223 */ /* 0x080fe20000000016 */
[-C--:B------:R-:W-:Y:S01]  /*af40*/  FFMA R18, R107, R27.reuse, R18 ;  /* 0x0000001b6b127223 */ /* 0x080fe20000000012 */
[-C--:B------:R-:W-:Y:S01]  /*af50*/  FFMA R20, R87, R27.reuse, R20 ;  /* 0x0000001b57147223 */ /* 0x080fe20000000014 */
[C---:B------:R-:W-:Y:S01]  /*af60*/  FFMA R22, R28.reuse, R84, R139 ;  /* 0x000000541c167223 */ /* 0x040fe2000000008b */
[----:B------:R-:W-:Y:S01]  /*af70*/  FFMA R27, R99, R27, R26 ;  /* 0x0000001b631b7223 */ /* 0x000fe2000000001a */
[C---:B------:R-:W-:Y:S01]  /*af80*/  FFMA R21, R29.reuse, R101, R24 ;  /* 0x000000651d157223 */ /* 0x040fe20000000018 */
[----:B------:R-:W-:Y:S01]  /*af90*/  FFMA R140, R28, R96, R140 ;  /* 0x000000601c8c7223 */ /* 0x000fe2000000008c */
[C---:B------:R-:W-:Y:S01]  /*afa0*/  FFMA R26, R30.reuse, R106, R25 ;  /* 0x0000006a1e1a7223 */ /* 0x040fe20000000019 */
[C---:B------:R-:W-:Y:S01]  /*afb0*/  FFMA R33, R29.reuse, R85, R22 ;  /* 0x000000551d217223 */ /* 0x040fe20000000016 */
[----:B------:R-:W3:Y:S01]  /*afc0*/  LDS.128 R52, [R0.X4+UR5+0x6230] ;  /* 0x0062300500347984 */ /* 0x000ee20008004c00 */
[----:B------:R-:W-:Y:S01]  /*afd0*/  FFMA R22, R30, R102, R21 ;  /* 0x000000661e167223 */ /* 0x000fe20000000015 */
[----:B------:R-:W-:Y:S01]  /*afe0*/  FFMA R29, R29, R97, R140 ;  /* 0x000000611d1d7223 */ /* 0x000fe2000000008c */
[----:B------:R-:W-:Y:S01]  /*aff0*/  FFMA R21, R107, R31, R26 ;  /* 0x0000001f6b157223 */ /* 0x000fe2000000001a */
[----:B----4-:R-:W-:Y:S01]  /*b000*/  FFMA R26, R36, R84, R141 ;  /* 0x00000054241a7223 */ /* 0x010fe2000000008d */
[C---:B------:R-:W-:Y:S01]  /*b010*/  FFMA R24, R30.reuse, R86, R33 ;  /* 0x000000561e187223 */ /* 0x040fe20000000021 */
[----:B------:R-:W-:Y:S01]  /*b020*/  FFMA R30, R30, R98, R29 ;  /* 0x000000621e1e7223 */ /* 0x000fe2000000001d */
[----:B------:R-:W-:Y:S01]  /*b030*/  FFMA R28, R36, R100, R143 ;  /* 0x00000064241c7223 */ /* 0x000fe2000000008f */
[----:B------:R-:W-:Y:S01]  /*b040*/  FFMA R33, R37, R85, R26 ;  /* 0x0000005525217223 */ /* 0x000fe2000000001a */
[-C--:B------:R-:W-:Y:S01]  /*b050*/  FFMA R22, R103, R31.reuse, R22 ;  /* 0x0000001f67167223 */ /* 0x080fe20000000016 */
[-C--:B------:R-:W-:Y:S01]  /*b060*/  FFMA R24, R87, R31.reuse, R24 ;  /* 0x0000001f57187223 */ /* 0x080fe20000000018 */
[----:B------:R-:W-:Y:S01]  /*b070*/  FFMA R31, R99, R31, R30 ;  /* 0x0000001f631f7223 */ /* 0x000fe2000000001e */
[----:B------:R-:W-:Y:S01]  /*b080*/  FFMA R25, R37, R101, R28 ;  /* 0x0000006525197223 */ /* 0x000fe2000000001c */
[----:B------:R-:W4:Y:S01]  /*b090*/  LDS.128 R56, [R0.X4+UR5+0x6330] ;  /* 0x0063300500387984 */ /* 0x000f220008004c00 */
[----:B------:R-:W-:Y:S01]  /*b0a0*/  FFMA R30, R38, R86, R33 ;  /* 0x00000056261e7223 */ /* 0x000fe20000000021 */
[----:B------:R-:W-:Y:S01]  /*b0b0*/  FFMA R142, R36, R104, R142 ;  /* 0x00000068248e7223 */ /* 0x000fe2000000008e */
[----:B------:R-:W-:Y:S01]  /*b0c0*/  FFMA R26, R38, R102, R25 ;  /* 0x00000066261a7223 */ /* 0x000fe20000000019 */
[C---:B------:R-:W-:Y:S01]  /*b0d0*/  FFMA R34, R40.reuse, R104, R147 ;  /* 0x0000006828227223 */ /* 0x040fe20000000093 */
[----:B------:R-:W-:Y:S01]  /*b0e0*/  FFMA R25, R87, R39, R30 ;  /* 0x0000002757197223 */ /* 0x000fe2000000001e */
[----:B------:R-:W-:Y:S01]  /*b0f0*/  FFMA R30, R40, R84, R145 ;  /* 0x00000054281e7223 */ /* 0x000fe20000000091 */
        /* <DEDUP_REMOVED lines=8> */
[----:B-1----:R-:W-:Y:S01]  /*b180*/  FFMA R150, R44, R104, R150 ;  /* 0x000000682c967223 */ /* 0x002fe20000000096 */
        /* <DEDUP_REMOVED lines=20> */
[C---:B--2---:R-:W-:Y:S01]  /*b2d0*/  FFMA R40, R48.reuse, R104, R155 ;  /* 0x0000006830287223 */ /* 0x044fe2000000009b */
[----:B------:R-:W-:Y:S01]  /*b2e0*/  FFMA R45, R45, R97, R152 ;  /* 0x000000612d2d7223 */ /* 0x000fe20000000098 */
[----:B------:R-:W-:Y:S01]  /*b2f0*/  FFMA R35, R107, R47, R38 ;  /* 0x0000002f6b237223 */ /* 0x000fe20000000026 */
[----:B------:R-:W-:Y:S01]  /*b300*/  FFMA R38, R48, R96, R153 ;  /* 0x0000006030267223 */ /* 0x000fe20000000099 */
[C---:B------:R-:W-:Y:S01]  /*b310*/  FFMA R36, R46.reuse, R102, R37 ;  /* 0x000000662e247223 */ /* 0x040fe20000000025 */
[----:B------:R-:W2:Y:S01]  /*b320*/  LDS.128 R64, [R0.X4+UR5+0x7130] ;  /* 0x0071300500407984 */ /* 0x000ea20008004c00 */
[C---:B------:R-:W-:Y:S01]  /*b330*/  FFMA R34, R46.reuse, R86, R41 ;  /* 0x000000562e227223 */ /* 0x040fe20000000029 */
[----:B------:R-:W-:Y:S01]  /*b340*/  FFMA R37, R49, R105, R40 ;  /* 0x0000006931257223 */ /* 0x000fe20000000028 */
[----:B------:R-:W-:Y:S01]  /*b350*/  FFMA R46, R46, R98, R45 ;  /* 0x000000622e2e7223 */ /* 0x000fe2000000002d */
[-C--:B------:R-:W-:Y:S01]  /*b360*/  FFMA R154, R48, R100.reuse, R154 ;  /* 0x00000064309a7223 */ /* 0x080fe2000000009a */
[----:B------:R-:W-:Y:S01]  /*b370*/  FFMA R30, R103, R43, R30 ;  /* 0x0000002b671e7223 */ /* 0x000fe2000000001e */
[----:B------:R-:W-:Y:S01]  /*b380*/  FFMA R45, R49, R97, R38 ;  /* 0x00000061312d7223 */ /* 0x000fe20000000026 */
[----:B------:R-:W-:Y:S01]  /*b390*/  FFMA R43, R99, R43, R42 ;  /* 0x0000002b632b7223 */ /* 0x000fe2000000002a */
[----:B---3--:R-:W-:Y:S01]  /*b3a0*/  FFMA R44, R52, R100, R157 ;  /* 0x00000064342c7223 */ /* 0x008fe2000000009d */
[----:B------:R-:W-:Y:S01]  /*b3b0*/  FFMA R156, R48, R84, R156 ;  /* 0x00000054309c7223 */ /* 0x000fe2000000009c */
[C---:B------:R-:W-:Y:S01]  /*b3c0*/  FFMA R42, R50.reuse, R106, R37 ;  /* 0x0000006a322a7223 */ /* 0x040fe20000000025 */
[-C--:B------:R-:W-:Y:S01]  /*b3d0*/  FFMA R41, R49, R101.reuse, R154 ;  /* 0x0000006531297223 */ /* 0x080fe2000000009a */
[----:B------:R-:W-:Y:S01]  /*b3e0*/  FFMA R40, R50, R98, R45 ;  /* 0x0000006232287223 */ /* 0x000fe2000000002d */
[----:B------:R-:W-:Y:S01]  /*b3f0*/  FFMA R158, R52, R104, R158 ;  /* 0x00000068349e7223 */ /* 0x000fe2000000009e */
[----:B------:R-:W-:Y:S01]  /*b400*/  FFMA R45, R53, R101, R44 ;  /* 0x00000065352d7223 */ /* 0x000fe2000000002c */
[----:B------:R-:W-:Y:S01]  /*b410*/  FFMA R49, R49, R85, R156 ;  /* 0x0000005531317223 */ /* 0x000fe2000000009c */
[----:B------:R-:W-:Y:S01]  /*b420*/  FFMA R37, R107, R51, R42 ;  /* 0x000000336b257223 */ /* 0x000fe2000000002a */
[-C--:B------:R-:W-:Y:S01]  /*b430*/  FFMA R36, R103, R47.reuse, R36 ;  /* 0x0000002f67247223 */ /* 0x080fe20000000024 */
[-C--:B------:R-:W-:Y:S01]  /*b440*/  FFMA R34, R87, R47.reuse, R34 ;  /* 0x0000002f57227223 */ /* 0x080fe20000000022 */
        /* <DEDUP_REMOVED lines=8> */
[----:B----4-:R-:W-:Y:S01]  /*b4d0*/  FFMA R48, R56, R100, R163 ;  /* 0x0000006438307223 */ /* 0x010fe200000000a3 */
[----:B------:R-:W-:Y:S01]  /*b4e0*/  FFMA R42, R54, R106, R41 ;  /* 0x0000006a362a7223 */ /* 0x000fe20000000029 */
[----:B------:R-:W-:Y:S01]  /*b4f0*/  FFMA R53, R53, R85, R160 ;  /* 0x0000005535357223 */ /* 0x000fe200000000a0 */
        /* <DEDUP_REMOVED lines=8> */
[C---:B------:R-:W-:Y:S01]  /*b580*/  FFMA R52, R58.reuse, R102, R45 ;  /* 0x000000663a347223 */ /* 0x040fe2000000002d */
[-C--:B------:R-:W-:Y:S01]  /*b590*/  FFMA R38, R103, R51.reuse, R38 ;  /* 0x0000003367267223 */ /* 0x080fe20000000026 */
[-C--:B------:R-:W-:Y:S01]  /*b5a0*/  FFMA R40, R99, R51.reuse, R40 ;  /* 0x0000003363287223 */ /* 0x080fe20000000028 */
[----:B------:R-:W-:Y:S01]  /*b5b0*/  FFMA R51, R87, R51, R50 ;  /* 0x0000003357337223 */ /* 0x000fe20000000032 */
[C---:B------:R-:W-:Y:S01]  /*b5c0*/  FFMA R49, R57.reuse, R105, R164 ;  /* 0x0000006939317223 */ /* 0x040fe200000000a4 */
[----:B------:R-:W-:Y:S01]  /*b5d0*/  FFMA R57, R57, R97, R162 ;  /* 0x0000006139397223 */ /* 0x000fe200000000a2 */
[----:B------:R-:W-:Y:S01]  /*b5e0*/  FFMA R50, R58, R86, R53 ;  /* 0x000000563a327223 */ /* 0x000fe20000000035 */
[----:B------:R-:W3:Y:S01]  /*b5f0*/  LDS.128 R68, [R0.X4+UR5+0x7230] ;  /* 0x0072300500447984 */ /* 0x000ee20008004c00 */
[-C--:B------:R-:W-:Y:S01]  /*b600*/  FFMA R45, R103, R59.reuse, R52 ;  /* 0x0000003b672d7223 */ /* 0x080fe20000000034 */
[----:B-1----:R-:W-:Y:S01]  /*b610*/  FFMA R52, R60, R100, R167 ;  /* 0x000000643c347223 */ /* 0x002fe200000000a7 */
[C---:B------:R-:W-:Y:S01]  /*b620*/  FFMA R46, R58.reuse, R106, R49 ;  /* 0x0000006a3a2e7223 */ /* 0x040fe20000000031 */
[----:B------:R-:W-:Y:S01]  /*b630*/  FFMA R48, R58, R98, R57 ;  /* 0x000000623a307223 */ /* 0x000fe20000000039 */
[----:B------:R-:W-:Y:S01]  /*b640*/  FFMA R49, R87, R59, R50 ;  /* 0x0000003b57317223 */ /* 0x000fe20000000032 */
[C---:B------:R-:W-:Y:S01]  /*b650*/  FFMA R50, R60.reuse, R84, R165 ;  /* 0x000000543c327223 */ /* 0x040fe200000000a5 */
[C---:B------:R-:W-:Y:S01]  /*b660*/  FFMA R168, R60.reuse, R104, R168 ;  /* 0x000000683ca87223 */ /* 0x040fe200000000a8 */
[----:B------:R-:W-:Y:S01]  /*b670*/  FFMA R166, R60, R96, R166 ;  /* 0x000000603ca67223 */ /* 0x000fe200000000a6 */
[----:B------:R-:W-:Y:S01]  /*b680*/  FFMA R53, R61, R101, R52 ;  /* 0x000000653d357223 */ /* 0x000fe20000000034 */
[-C--:B------:R-:W-:Y:S01]  /*b690*/  FFMA R46, R107, R59.reuse, R46 ;  /* 0x0000003b6b2e7223 */ /* 0x080fe2000000002e */
        /* <DEDUP_REMOVED lines=12> */
[-C--:B------:R-:W-:Y:S01]  /*b760*/  FFMA R76, R76, R96.reuse, R91 ;  /* 0x000000604c4c7223 */ /* 0x080fe2000000005b */
[C---:B--2---:R-:W-:Y:S01]  /*b770*/  FFMA R60, R64.reuse, R96, R171 ;  /* 0x00000060403c7223 */ /* 0x044fe200000000ab */
[C---:B------:R-:W-:Y:S01]  /*b780*/  FFMA R72, R64.reuse, R104, R173 ;  /* 0x0000006840487223 */ /* 0x040fe200000000ad */
[----:B------:R-:W1:Y:S01]  /*b790*/  LDS.128 R56, [R0.X4+UR5+0x7330] ;  /* 0x0073300500387984 */ /* 0x000e620008004c00 */
[-C--:B------:R-:W-:Y:S01]  /*b7a0*/  FFMA R50, R107, R63.reuse, R50 ;  /* 0x0000003f6b327223 */ /* 0x080fe20000000032 */
[-C--:B------:R-:W-:Y:S01]  /*b7b0*/  FFMA R52, R99, R63.reuse, R52 ;  /* 0x0000003f63347223 */ /* 0x080fe20000000034 */
[----:B------:R-:W-:Y:S01]  /*b7c0*/  FFMA R54, R87, R63, R54 ;  /* 0x0000003f57367223 */ /* 0x000fe20000000036 */
[-C--:B------:R-:W-:Y:S01]  /*b7d0*/  FFMA R77, R77, R97.reuse, R76 ;  /* 0x000000614d4d7223 */ /* 0x080fe2000000004c */
[----:B------:R-:W-:Y:S01]  /*b7e0*/  FFMA R62, R64, R84, R169 ;  /* 0x00000054403e7223 */ /* 0x000fe200000000a9 */
[C---:B------:R-:W-:Y:S01]  /*b7f0*/  FFMA R63, R65.reuse, R97, R60 ;  /* 0x00000061413f7223 */ /* 0x040fe2000000003c */
[C---:B------:R-:W-:Y:S01]  /*b800*/  FFMA R61, R65.reuse, R105, R72 ;  /* 0x00000069413d7223 */ /* 0x040fe20000000048 */
[----:B------:R-:W-:Y:S01]  /*b810*/  FFMA R78, R78, R98, R77 ;  /* 0x000000624e4e7223 */ /* 0x000fe2000000004d */
[----:B------:R-:W-:Y:S01]  /*b820*/  FFMA R108, R108, R100, R83 ;  /* 0x000000646c6c7223 */ /* 0x000fe20000000053 */
[----:B------:R-:W-:Y:S01]  /*b830*/  FFMA R95, R65, R85, R62 ;  /* 0x00000055415f7223 */ /* 0x000fe2000000003e */
[C---:B------:R-:W-:Y:S01]  /*b840*/  FFMA R94, R66.reuse, R98, R63 ;  /* 0x00000062425e7223 */ /* 0x040fe2000000003f */
[----:B------:R-:W-:Y:S01]  /*b850*/  FFMA R92, R66, R106, R61 ;  /* 0x0000006a425c7223 */ /* 0x000fe2000000003d */
[----:B------:R-:W-:Y:S01]  /*b860*/  LDS.128 R88, [R0.X4+UR5+0x40] ;  /* 0x0000400500587984 */ /* 0x000fe20008004c00 */
[----:B------:R-:W-:-:S03]  /*b870*/  FFMA R172, R64, R100, R172 ;  /* 0x0000006440ac7223 */ /* 0x000fc600000000ac */
[----:B------:R-:W2:Y:S01]  /*b880*/  LDS.128 R60, [R32+0x240] ;  /* 0x00024000203c7984 */ /* 0x000ea20000000c00 */
[----:B------:R-:W-:-:S03]  /*b890*/  FFMA R222, R107, R79, R222 ;  /* 0x0000004f6bde7223 */ /* 0x000fc600000000de */
[----:B------:R-:W4:Y:S01]  /*b8a0*/  LDS.128 R80, [R32+0x40] ;  /* 0x0000400020507984 */ /* 0x000f220000000c00 */
[----:B------:R-:W-:Y:S01]  /*b8b0*/  FFMA R113, R99, R79, R78 ;  /* 0x0000004f63717223 */ /* 0x000fe2000000004e */
[-C--:B------:R-:W-:Y:S02]  /*b8c0*/  FFMA R93, R65, R101.reuse, R172 ;  /* 0x00000065415d7223 */ /* 0x080fe400000000ac */
[----:B------:R-:W2:Y:S01]  /*b8d0*/  LDS.128 R72, [R32+0x140] ;  /* 0x0001400020487984 */ /* 0x000ea20000000c00 */
[----:B------:R-:W-:-:S03]  /*b8e0*/  FFMA R109, R109, R101, R108 ;  /* 0x000000656d6d7223 */ /* 0x000fc6000000006c */
[----:B------:R-:W2:Y:S01]  /*b8f0*/  LDS.128 R76, [R32+0x340] ;  /* 0x00034000204c7984 */ /* 0x000ea20000000c00 */
[C---:B------:R-:W-:Y:S01]  /*b900*/  FFMA R95, R66.reuse, R86, R95 ;  /* 0x00000056425f7223 */ /* 0x040fe2000000005f */
[-C--:B------:R-:W-:Y:S01]  /*b910*/  FFMA R93, R66, R102.reuse, R93 ;  /* 0x00000066425d7223 */ /* 0x080fe2000000005d */
[----:B------:R-:W-:Y:S01]  /*b920*/  FFMA R114, R110, R102, R109 ;  /* 0x000000666e727223 */ /* 0x000fe2000000006d */
[-C--:B------:R-:W-:Y:S01]  /*b930*/  FFMA R92, R107, R67.reuse, R92 ;  /* 0x000000436b5c7223 */ /* 0x080fe2000000005c */
[-C--:B------:R-:W-:Y:S01]  /*b940*/  FFMA R94, R99, R67.reuse, R94 ;  /* 0x00000043635e7223 */ /* 0x080fe2000000005e */
[-C--:B------:R-:W-:Y:S01]  /*b950*/  FFMA R93, R103, R67.reuse, R93 ;  /* 0x00000043675d7223 */ /* 0x080fe2000000005d */
[C---:B------:R-:W-:Y:S01]  /*b960*/  FFMA R95, R87.reuse, R67, R95 ;  /* 0x00000043575f7223 */ /* 0x040fe2000000005f */
[-C--:B------:R-:W-:Y:S01]  /*b970*/  FFMA R228, R87, R111.reuse, R228 ;  /* 0x0000006f57e47223 */ /* 0x080fe200000000e4 */
[----:B------:R-:W-:Y:S01]  /*b980*/  FFMA R114, R103, R111, R114 ;  /* 0x0000006f67727223 */ /* 0x000fe20000000072 */
[----:B------:R-:W4:Y:S01]  /*b990*/  LDS.128 R64, [R0.X4+UR5+0x140] ;  /* 0x0001400500407984 */ /* 0x000f220008004c00 */
        /* <DEDUP_REMOVED lines=16> */
[----:B------:R-:W3:Y:S01]  /*baa0*/  LDS.128 R68, [R0.X4+UR5+0x240] ;  /* 0x0002400500447984 */ /* 0x000ee20008004c00 */
[C---:B-1----:R-:W-:Y:S01]  /*bab0*/  FFMA R230, R56.reuse, R96, R230 ;  /* 0x0000006038e67223 */ /* 0x042fe200000000e6 */
        /* <DEDUP_REMOVED lines=12> */
[C---:B----4-:R-:W-:Y:S01]  /*bb80*/  FFMA R56, R88.reuse, R80, R227 ;  /* 0x0000005058387223 */ /* 0x050fe200000000e3 */
        /* <DEDUP_REMOVED lines=24> */
[----:B------:R-:W-:Y:S01]  /*bd10*/  FFMA R65, R65, R81, R64 ;  /* 0x0000005141417223 */ /* 0x000fe20000000040 */
[-C--:B------:R-:W-:Y:S01]  /*bd20*/  FFMA R88, R63, R91.reuse, R88 ;  /* 0x0000005b3f587223 */ /* 0x080fe20000000058 */
[----:B------:R-:W2:Y:S01]  /*bd30*/  LDS.128 R84, [R0.X4+UR5+0x1040] ;  /* 0x0010400500547984 */ /* 0x000ea20008004c00 */
[----:B------:R-:W-:Y:S01]  /*bd40*/  FFMA R91, R79, R91, R98 ;  /* 0x0000005b4f5b7223 */ /* 0x000fe20000000062 */
[C---:B------:R-:W-:Y:S01]  /*bd50*/  FFMA R100, R66.reuse, R78, R97 ;  /* 0x0000004e42647223 */ /* 0x040fe20000000061 */
[C---:B------:R-:W-:Y:S01]  /*bd60*/  FFMA R64, R66.reuse, R62, R101 ;  /* 0x0000003e42407223 */ /* 0x040fe20000000065 */
[C---:B------:R-:W-:Y:S01]  /*bd70*/  FFMA R98, R66.reuse, R74, R105 ;  /* 0x0000004a42627223 */ /* 0x040fe20000000069 */
[----:B------:R-:W-:-:S02]  /*bd80*/  FFMA R66, R66, R82, R65 ;  /* 0x0000005242427223 */ /* 0x000fc40000000041 */
[-C--:B------:R-:W-:Y:S01]  /*bd90*/  FFMA R97, R63, R67.reuse, R64 ;  /* 0x000000433f617223 */ /* 0x080fe20000000040 */
[C---:B---3--:R-:W-:Y:S01]  /*bda0*/  FFMA R64, R68.reuse, R72, R221 ;  /* 0x0000004844407223 */ /* 0x048fe200000000dd */
[-C--:B------:R-:W-:Y:S01]  /*bdb0*/  FFMA R101, R83, R67.reuse, R66 ;  /* 0x0000004353657223 */ /* 0x080fe20000000042 */
[C---:B------:R-:W-:Y:S01]  /*bdc0*/  FFMA R66, R68.reuse, R76, R223 ;  /* 0x0000004c44427223 */ /* 0x040fe200000000df */
[-C--:B------:R-:W-:Y:S01]  /*bdd0*/  FFMA R100, R79, R67.reuse, R100 ;  /* 0x000000434f647223 */ /* 0x080fe20000000064 */
[----:B------:R-:W-:Y:S01]  /*bde0*/  FFMA R98, R75, R67, R98 ;  /* 0x000000434b627223 */ /* 0x000fe20000000062 */
[C---:B------:R-:W-:Y:S01]  /*bdf0*/  FFMA R222, R68.reuse, R60, R222 ;  /* 0x0000003c44de7223 */ /* 0x040fe200000000de */
[C---:B------:R-:W-:Y:S01]  /*be00*/  FFMA R105, R69.reuse, R77, R66 ;  /* 0x0000004d45697223 */ /* 0x040fe20000000042 */
[C---:B------:R-:W-:Y:S02]  /*be10*/  FFMA R115, R69.reuse, R73, R64 ;  /* 0x0000004945737223 */ /* 0x040fe40000000040 */
[----:B------:R-:W3:Y:S01]  /*be20*/  LDS.128 R64, [R0.X4+UR5+0x1140] ;  /* 0x0011400500407984 */ /* 0x000ee20008004c00 */
[----:B------:R-:W-:Y:S01]  /*be30*/  FFMA R68, R68, R80, R113 ;  /* 0x0000005044447223 */ /* 0x000fe20000000071 */
[----:B------:R-:W-:-:S03]  /*be40*/  FFMA R113, R69, R61, R222 ;  /* 0x0000003d45717223 */ /* 0x000fc600000000de */
[----:B------:R-:W-:Y:S01]  /*be50*/  FFMA R69, R69, R81, R68 ;  /* 0x0000005145457223 */ /* 0x000fe20000000044 */
[C---:B------:R-:W-:Y:S01]  /*be60*/  FFMA R68, R70.reuse, R62, R113 ;  /* 0x0000003e46447223 */ /* 0x040fe20000000071 */
[----:B------:R-:W-:Y:S01]  /*be70*/  FFMA R104, R70, R78, R105 ;  /* 0x0000004e46687223 */ /* 0x000fe20000000069 */
[C---:B-1----:R-:W-:Y:S01]  /*be80*/  FFMA R220, R56.reuse, R76, R220 ;  /* 0x0000004c38dc7223 */ /* 0x042fe200000000dc */
[C---:B------:R-:W-:Y:S01]  /*be90*/  FFMA R218, R56.reuse, R72, R218 ;  /* 0x0000004838da7223 */ /* 0x040fe200000000da */
[----:B------:R-:W-:Y:S01]  /*bea0*/  FFMA R105, R63, R71, R68 ;  /* 0x000000473f697223 */ /* 0x000fe20000000044 */
[----:B------:R-:W-:Y:S01]  /*beb0*/  FFMA R68, R56, R60, R219 ;  /* 0x0000003c38447223 */ /* 0x000fe200000000db */
        /* <DEDUP_REMOVED lines=14> */
[----:B------:R-:W-:-:S02]  /*bfa0*/  FFMA R58, R58, R82, R57 ;  /* 0x000000523a3a7223 */ /* 0x000fc40000000039 */
[-C--:B------:R-:W-:Y:S01]  /*bfb0*/  FFMA R113, R63, R59.reuse, R56 ;  /* 0x0000003b3f717223 */ /* 0x080fe20000000038 */
[C---:B--2---:R-:W-:Y:S01]  /*bfc0*/  FFMA R56, R84.reuse, R72, R117 ;  /* 0x0000004854387223 */ /* 0x044fe20000000075 */
        /* <DEDUP_REMOVED lines=14> */
[-C--:B------:R-:W-:Y:S01]  /*c0b0*/  FFMA R117, R75, R87.reuse, R84 ;  /* 0x000000574b757223 */ /* 0x080fe20000000054 */
[----:B------:R-:W-:Y:S01]  /*c0c0*/  FFMA R86, R86, R82, R85 ;  /* 0x0000005256567223 */ /* 0x000fe20000000055 */
[C---:B---3--:R-:W-:Y:S01]  /*c0d0*/  FFMA R84, R64.reuse, R60, R215 ;  /* 0x0000003c40547223 */ /* 0x048fe200000000d7 */
[C---:B------:R-:W-:Y:S01]  /*c0e0*/  FFMA R216, R64.reuse, R76, R216 ;  /* 0x0000004c40d87223 */ /* 0x040fe200000000d8 */
[C---:B------:R-:W-:Y:S01]  /*c0f0*/  FFMA R214, R64.reuse, R72, R214 ;  /* 0x0000004840d67223 */ /* 0x040fe200000000d6 */
[-C--:B------:R-:W-:Y:S01]  /*c100*/  FFMA R118, R79, R87.reuse, R118 ;  /* 0x000000574f767223 */ /* 0x080fe20000000076 */
[-C--:B------:R-:W-:Y:S01]  /*c110*/  FFMA R116, R63, R87.reuse, R116 ;  /* 0x000000573f747223 */ /* 0x080fe20000000074 */
[----:B------:R-:W-:Y:S01]  /*c120*/  FFMA R119, R83, R87, R86 ;  /* 0x0000005753777223 */ /* 0x000fe20000000056 */
[----:B------:R-:W-:Y:S01]  /*c130*/  FFMA R64, R64, R80, R189 ;  /* 0x0000005040407223 */ /* 0x000fe200000000bd */
[----:B------:R-:W-:-:S02]  /*c140*/  FFMA R123, R65, R61, R84 ;  /* 0x0000003d417b7223 */ /* 0x000fc40000000054 */
[----:B------:R-:W3:Y:S01]  /*c150*/  LDS.128 R84, [R0.X4+UR5+0x2040] ;  /* 0x0020400500547984 */ /* 0x000ee20008004c00 */
[C---:B------:R-:W-:Y:S01]  /*c160*/  FFMA R121, R65.reuse, R77, R216 ;  /* 0x0000004d41797223 */ /* 0x040fe200000000d8 */
[C---:B------:R-:W-:Y:S01]  /*c170*/  FFMA R125, R65.reuse, R73, R214 ;  /* 0x00000049417d7223 */ /* 0x040fe200000000d6 */
[----:B------:R-:W-:Y:S01]  /*c180*/  FFMA R65, R65, R81, R64 ;  /* 0x0000005141417223 */ /* 0x000fe20000000040 */
[C---:B------:R-:W-:Y:S01]  /*c190*/  FFMA R120, R66.reuse, R62, R123 ;  /* 0x0000003e42787223 */ /* 0x040fe2000000007b */
[C---:B------:R-:W-:Y:S01]  /*c1a0*/  FFMA R64, R66.reuse, R78, R121 ;  /* 0x0000004e42407223 */ /* 0x040fe20000000079 */
[C---:B------:R-:W-:Y:S01]  /*c1b0*/  FFMA R122, R66.reuse, R74, R125 ;  /* 0x0000004a427a7223 */ /* 0x040fe2000000007d */
[----:B------:R-:W-:Y:S02]  /*c1c0*/  FFMA R66, R66, R82, R65 ;  /* 0x0000005242427223 */ /* 0x000fe40000000041 */
[-C--:B------:R-:W-:Y:S01]  /*c1d0*/  FFMA R121, R79, R67.reuse, R64 ;  /* 0x000000434f797223 */ /* 0x080fe20000000040 */
[C---:B-1----:R-:W-:Y:S01]  /*c1e0*/  FFMA R64, R68.reuse, R72, R211 ;  /* 0x0000004844407223 */ /* 0x042fe200000000d3 */
[-C--:B------:R-:W-:Y:S01]  /*c1f0*/  FFMA R123, R83, R67.reuse, R66 ;  /* 0x00000043537b7223 */ /* 0x080fe20000000042 */
[C---:B------:R-:W-:Y:S01]  /*c200*/  FFMA R66, R68.reuse, R76, R213 ;  /* 0x0000004c44427223 */ /* 0x040fe200000000d5 */
[C---:B------:R-:W-:Y:S01]  /*c210*/  FFMA R212, R68.reuse, R60, R212 ;  /* 0x0000003c44d47223 */ /* 0x040fe200000000d4 */
[-C--:B------:R-:W-:Y:S01]  /*c220*/  FFMA R120, R63, R67.reuse, R120 ;  /* 0x000000433f787223 */ /* 0x080fe20000000078 */
[----:B------:R-:W-:Y:S01]  /*c230*/  FFMA R122, R75, R67, R122 ;  /* 0x000000434b7a7223 */ /* 0x000fe2000000007a */
[C---:B------:R-:W-:Y:S01]  /*c240*/  FFMA R125, R69.reuse, R77, R66 ;  /* 0x0000004d457d7223 */ /* 0x040fe20000000042 */
[C---:B------:R-:W-:Y:S01]  /*c250*/  FFMA R127, R69.reuse, R61, R212 ;  /* 0x0000003d457f7223 */ /* 0x040fe200000000d4 */
[----:B------:R-:W-:Y:S01]  /*c260*/  FFMA R129, R69, R73, R64 ;  /* 0x0000004945817223 */ /* 0x000fe20000000040 */
[----:B------:R-:W-:Y:S01]  /*c270*/  FFMA R188, R68, R80, R188 ;  /* 0x0000005044bc7223 */ /* 0x000fe200000000bc */
[----:B------:R-:W1:Y:S01]  /*c280*/  LDS.128 R64, [R0.X4+UR5+0x2140] ;  /* 0x0021400500407984 */ /* 0x000e620008004c00 */
[----:B------:R-:W-:-:S02]  /*c290*/  FFMA R68, R70, R62, R127 ;  /* 0x0000003e46447223 */ /* 0x000fc4000000007f */
        /* <DEDUP_REMOVED lines=16> */
[----:B------:R-:W2:Y:S01]  /*c3a0*/  LDS.128 R68, [R0.X4+UR5+0x2240] ;  /* 0x0022400500447984 */ /* 0x000ea20008004c00 */
[C---:B------:R-:W-:Y:S01]  /*c3b0*/  FFMA R130, R58.reuse, R78, R129 ;  /* 0x0000004e3a827223 */ /* 0x040fe20000000081 */
        /* <DEDUP_REMOVED lines=15> */
[C---:B------:R-:W-:Y:S01]  /*c4b0*/  FFMA R84, R86.reuse, R62, R135 ;  /* 0x0000003e56547223 */ /* 0x040fe20000000087 */
[----:B------:R-:W-:Y:S01]  /*c4c0*/  FFMA R85, R85, R81, R186 ;  /* 0x0000005155557223 */ /* 0x000fe200000000ba */
[C---:B------:R-:W-:Y:S01]  /*c4d0*/  FFMA R134, R86.reuse, R78, R133 ;  /* 0x0000004e56867223 */ /* 0x040fe20000000085 */
[C---:B------:R-:W-:Y:S01]  /*c4e0*/  FFMA R132, R86.reuse, R74, R137 ;  /* 0x0000004a56847223 */ /* 0x040fe20000000089 */
[----:B------:R-:W-:Y:S01]  /*c4f0*/  FFMA R133, R63, R87, R84 ;  /* 0x000000573f857223 */ /* 0x000fe20000000054 */
[----:B------:R-:W-:Y:S01]  /*c500*/  FFMA R86, R86, R82, R85 ;  /* 0x0000005256567223 */ /* 0x000fe20000000055 */
[C---:B-1----:R-:W-:Y:S01]  /*c510*/  FFMA R204, R64.reuse, R76, R204 ;  /* 0x0000004c40cc7223 */ /* 0x042fe200000000cc */
        /* <DEDUP_REMOVED lines=15> */
[----:B------:R-:W-:Y:S01]  /*c610*/  FFMA R137, R79, R67, R64 ;  /* 0x000000434f897223 */ /* 0x000fe20000000040 */
[----:B--2---:R-:W-:-:S02]  /*c620*/  FFMA R64, R68, R72, R199 ;  /* 0x0000004844407223 */ /* 0x004fc400000000c7 */
        /* <DEDUP_REMOVED lines=23> */
[----:B------:R-:W3:Y:S01]  /*c7a0*/  LDS.128 R68, [R0.X4+UR5+0x3240] ;  /* 0x0032400500447984 */ /* 0x000ee20008004c00 */
        /* <DEDUP_REMOVED lines=21> */
[----:B------:R-:W-:Y:S01]  /*c900*/  FFMA R152, R86, R78, R149 ;  /* 0x0000004e56987223 */ /* 0x000fe20000000095 */
[----:B------:R-:W-:Y:S01]  /*c910*/  FFMA R85, R85, R81, R182 ;  /* 0x0000005155557223 */ /* 0x000fe200000000b6 */
[-C--:B------:R-:W-:Y:S01]  /*c920*/  FFMA R149, R75, R87.reuse, R84 ;  /* 0x000000574b957223 */ /* 0x080fe20000000054 */
[----:B--2---:R-:W-:Y:S01]  /*c930*/  FFMA R84, R64, R60, R191 ;  /* 0x0000003c40547223 */ /* 0x004fe200000000bf */
        /* <DEDUP_REMOVED lines=20> */
[-C--:B------:R-:W-:Y:S01]  /*ca80*/  FFMA R182, R63, R67.reuse, R182 ;  /* 0x000000433fb67223 */ /* 0x080fe200000000b6 */
[C---:B------:R-:W-:Y:S01]  /*ca90*/  FFMA R178, R68.reuse, R72, R178 ;  /* 0x0000004844b27223 */ /* 0x040fe200000000b2 */
[----:B------:R-:W-:Y:S01]  /*caa0*/  FFMA R152, R83, R67, R152 ;  /* 0x0000004353987223 */ /* 0x000fe20000000098 */
[C---:B------:R-:W-:Y:S01]  /*cab0*/  FFMA R155, R69.reuse, R61, R64 ;  /* 0x0000003d459b7223 */ /* 0x040fe20000000040 */
[C---:B------:R-:W-:Y:S01]  /*cac0*/  FFMA R180, R68.reuse, R76, R180 ;  /* 0x0000004c44b47223 */ /* 0x040fe200000000b4 */
[----:B------:R-:W3:Y:S01]  /*cad0*/  LDS.128 R64, [R0.X4+UR5+0x4140] ;  /* 0x0041400500407984 */ /* 0x000ee20008004c00 */
[----:B------:R-:W-:Y:S01]  /*cae0*/  FFMA R68, R68, R80, R177 ;  /* 0x0000005044447223 */ /* 0x000fe200000000b1 */
[C---:B------:R-:W-:Y:S01]  /*caf0*/  FFMA R157, R69.reuse, R73, R178 ;  /* 0x00000049459d7223 */ /* 0x040fe200000000b2 */
[----:B------:R-:W-:-:S02]  /*cb00*/  FFMA R153, R69, R77, R180 ;  /* 0x0000004d45997223 */ /* 0x000fc400000000b4 */
[----:B------:R-:W-:Y:S01]  /*cb10*/  FFMA R69, R69, R81, R68 ;  /* 0x0000005145457223 */ /* 0x000fe20000000044 */
[----:B------:R-:W-:Y:S01]  /*cb20*/  FFMA R68, R70, R74, R157 ;  /* 0x0000004a46447223 */ /* 0x000fe2000000009d */
[C---:B-1----:R-:W-:Y:S01]  /*cb30*/  FFMA R176, R56.reuse, R76, R176 ;  /* 0x0000004c38b07223 */ /* 0x042fe200000000b0 */
[C---:B------:R-:W-:Y:S02]  /*cb40*/  FFMA R174, R56.reuse, R72, R174 ;  /* 0x0000004838ae7223 */ /* 0x040fe400000000ae */
[----:B------:R-:W-:Y:S01]  /*cb50*/  FFMA R171, R75, R71, R68 ;  /* 0x000000474bab7223 */ /* 0x000fe20000000044 */
        /* <DEDUP_REMOVED lines=16> */
[----:B------:R-:W-:-:S03]  /*cc60*/  FFMA R58, R58, R82, R57 ;  /* 0x000000523a3a7223 */ /* 0x000fc60000000039 */
[-C--:B------:R-:W-:Y:S01]  /*cc70*/  FFMA R167, R75, R59.reuse, R56 ;  /* 0x0000003b4ba77223 */ /* 0x080fe20000000038 */
[-C--:B------:R-:W-:Y:S01]  /*cc80*/  FFMA R153, R83, R59.reuse, R58 ;  /* 0x0000003b53997223 */ /* 0x080fe2000000003a */
[C---:B--2---:R-:W-:Y:S01]  /*cc90*/  FFMA R58, R84.reuse, R76, R5 ;  /* 0x0000004c543a7223 */ /* 0x044fe20000000005 */
[C---:B------:R-:W-:Y:S01]  /*cca0*/  FFMA R56, R84.reuse, R60, R4 ;  /* 0x0000003c54387223 */ /* 0x040fe20000000004 */
[C---:B------:R-:W-:Y:S01]  /*ccb0*/  FFMA R4, R84.reuse, R72, R3 ;  /* 0x0000004854047223 */ /* 0x040fe20000000003 */
[-C--:B------:R-:W-:Y:S01]  /*ccc0*/  FFMA R169, R79, R59.reuse, R156 ;  /* 0x0000003b4fa97223 */ /* 0x080fe2000000009c */
[----:B------:R-:W-:Y:S01]  /*ccd0*/  FFMA R168, R63, R59, R168 ;  /* 0x0000003b3fa87223 */ /* 0x000fe200000000a8 */
[C---:B------:R-:W-:Y:S01]  /*cce0*/  FFMA R3, R85.reuse, R77, R58 ;  /* 0x0000004d55037223 */ /* 0x040fe2000000003a */
[C---:B------:R-:W-:Y:S01]  /*ccf0*/  FFMA R5, R85.reuse, R61, R56 ;  /* 0x0000003d55057223 */ /* 0x040fe20000000038 */
[----:B------:R-:W-:Y:S01]  /*cd00*/  FFMA R84, R84, R80, R11 ;  /* 0x0000005054547223 */ /* 0x000fe2000000000b */
[----:B------:R-:W2:Y:S01]  /*cd10*/  LDS.128 R56, [R0.X4+UR5+0x4340] ;  /* 0x0043400500387984 */ /* 0x000ea20008004c00 */
[----:B------:R-:W-:Y:S01]  /*cd20*/  FFMA R11, R85, R73, R4 ;  /* 0x00000049550b7223 */ /* 0x000fe20000000004 */
[----:B------:R-:W-:Y:S01]  /*cd30*/  FFMA R4, R86, R62, R5 ;  /* 0x0000003e56047223 */ /* 0x000fe20000000005 */
[----:B---3--:R-:W-:-:S03]  /*cd40*/  FFMA R6, R64, R72, R6 ;  /* 0x0000004840067223 */ /* 0x008fc60000000006 */
[----:B------:R-:W-:Y:S01]  /*cd50*/  FFMA R165, R63, R87, R4 ;  /* 0x000000573fa57223 */ /* 0x000fe20000000004 */
[C---:B------:R-:W-:Y:S01]  /*cd60*/  FFMA R4, R64.reuse, R76, R7 ;  /* 0x0000004c40047223 */ /* 0x040fe20000000007 */
[----:B------:R-:W-:Y:S01]  /*cd70*/  FFMA R8, R64, R60, R8 ;  /* 0x0000003c40087223 */ /* 0x000fe20000000008 */
[----:B------:R-:W-:Y:S01]  /*cd80*/  FFMA R166, R86, R78, R3 ;  /* 0x0000004e56a67223 */ /* 0x000fe20000000003 */
[----:B------:R-:W-:Y:S01]  /*cd90*/  FFMA R64, R64, R80, R15 ;  /* 0x0000005040407223 */ /* 0x000fe2000000000f */
[C---:B------:R-:W-:Y:S01]  /*cda0*/  FFMA R3, R65.reuse, R77, R4 ;  /* 0x0000004d41037223 */ /* 0x040fe20000000004 */
[C---:B------:R-:W-:Y:S02]  /*cdb0*/  FFMA R15, R65.reuse, R73, R6 ;  /* 0x00000049410f7223 */ /* 0x040fe40000000006 */
[----:B------:R-:W3:Y:S01]  /*cdc0*/  LDS.128 R4, [R0.X4+UR5+0x5040] ;  /* 0x0050400500047984 */ /* 0x000ee20008004c00 */
[-C--:B------:R-:W-:Y:S01]  /*cdd0*/  FFMA R164, R86, R74.reuse, R11 ;  /* 0x0000004a56a47223 */ /* 0x080fe2000000000b */
[----:B------:R-:W-:Y:S01]  /*cde0*/  FFMA R11, R65, R61, R8 ;  /* 0x0000003d410b7223 */ /* 0x000fe20000000008 */
[----:B------:R-:W-:-:S04]  /*cdf0*/  FFMA R8, R66, R74, R15 ;  /* 0x0000004a42087223 */ /* 0x000fc8000000000f */
        /* <DEDUP_REMOVED lines=12> */
[----:B------:R-:W-:-:S04]  /*cec0*/  FFMA R12, R70, R62, R15 ;  /* 0x0000003e460c7223 */ /* 0x000fc8000000000f */
[----:B------:R-:W-:Y:S01]  /*ced0*/  FFMA R159, R63, R71, R12 ;  /* 0x000000473f9f7223 */ /* 0x000fe2000000000c */
[C---:B--2---:R-:W-:Y:S01]  /*cee0*/  FFMA R12, R56.reuse, R76, R13 ;  /* 0x0000004c380c7223 */ /* 0x044fe2000000000d */
[C---:B------:R-:W-:Y:S01]  /*cef0*/  FFMA R14, R56.reuse, R60, R14 ;  /* 0x0000003c380e7223 */ /* 0x040fe2000000000e */
[----:B------:R-:W-:Y:S01]  /*cf00*/  FFMA R16, R56, R72, R16 ;  /* 0x0000004838107223 */ /* 0x000fe20000000010 */
[C---:B------:R-:W-:Y:S01]  /*cf10*/  FFMA R160, R70.reuse, R78, R3 ;  /* 0x0000004e46a07223 */ /* 0x040fe20000000003 */
[----:B------:R-:W-:Y:S01]  /*cf20*/  FFMA R158, R70, R74, R19 ;  /* 0x0000004a469e7223 */ /* 0x000fe20000000013 */
[----:B------:R-:W-:Y:S01]  /*cf30*/  FFMA R56, R56, R80, R23 ;  /* 0x0000005038387223 */ /* 0x000fe20000000017 */
[C---:B------:R-:W-:Y:S01]  /*cf40*/  FFMA R3, R57.reuse, R77, R12 ;  /* 0x0000004d39037223 */ /* 0x040fe2000000000c */
[C---:B------:R-:W-:Y:S01]  /*cf50*/  FFMA R19, R57.reuse, R61, R14 ;  /* 0x0000003d39137223 */ /* 0x040fe2000000000e */
[----:B------:R-:W-:Y:S01]  /*cf60*/  FFMA R23, R57, R73, R16 ;  /* 0x0000004939177223 */ /* 0x000fe20000000010 */
[----:B------:R-:W2:Y:S03]  /*cf70*/  LDS.128 R12, [R0.X4+UR5+0x5240] ;  /* 0x00524005000c7984 */ /* 0x000ea60008004c00 */
[----:B------:R-:W-:Y:S01]  /*cf80*/  FFMA R16, R58, R74, R23 ;  /* 0x0000004a3a107223 */ /* 0x000fe20000000017 */
[----:B---3--:R-:W-:-:S03]  /*cf90*/  FFMA R18, R4, R60, R18 ;  /* 0x0000003c04127223 */ /* 0x008fc60000000012 */
[----:B------:R-:W-:Y:S01]  /*cfa0*/  FFMA R155, R75, R59, R16 ;  /* 0x0000003b4b9b7223 */ /* 0x000fe20000000010 */
[----:B------:R-:W-:Y:S01]  /*cfb0*/  FFMA R16, R4, R76, R17 ;  /* 0x0000004c04107223 */ /* 0x000fe20000000011 */
[----:B------:R-:W-:Y:S01]  /*cfc0*/  FFMA R57, R57, R81, R56 ;  /* 0x0000005139397223 */ /* 0x000fe20000000038 */
[C---:B------:R-:W-:Y:S01]  /*cfd0*/  FFMA R56, R58.reuse, R78, R3 ;  /* 0x0000004e3a387223 */ /* 0x040fe20000000003 */
[----:B------:R-:W-:Y:S01]  /*cfe0*/  FFMA R156, R58, R62, R19 ;  /* 0x0000003e3a9c7223 */ /* 0x000fe20000000013 */
[C---:B------:R-:W-:Y:S01]  /*cff0*/  FFMA R3, R5.reuse, R77, R16 ;  /* 0x0000004d05037223 */ /* 0x040fe20000000010 */
[----:B------:R-:W-:Y:S02]  /*d000*/  FFMA R23, R5, R61, R18 ;  /* 0x0000003d05177223 */ /* 0x000fe40000000012 */
[----:B------:R-:W3:Y:S01]  /*d010*/  LDS.128 R16, [R0.X4+UR5+0x5340] ;  /* 0x0053400500107984 */ /* 0x000ee20008004c00 */
[C---:B------:R-:W-:Y:S01]  /*d020*/  FFMA R20, R4.reuse, R72, R20 ;  /* 0x0000004804147223 */ /* 0x040fe20000000014 */
[----:B------:R-:W-:-:S03]  /*d030*/  FFMA R4, R4, R80, R27 ;  /* 0x0000005004047223 */ /* 0x000fc6000000001b */
[C---:B------:R-:W-:Y:S01]  /*d040*/  FFMA R27, R5.reuse, R73, R20 ;  /* 0x00000049051b7223 */ /* 0x040fe20000000014 */
[----:B------:R-:W-:Y:S01]  /*d050*/  FFMA R5, R5, R81, R4 ;  /* 0x0000005105057223 */ /* 0x000fe20000000004 */
[----:B------:R-:W-:Y:S01]  /*d060*/  FFMA R4, R6, R62, R23 ;  /* 0x0000003e06047223 */ /* 0x000fe20000000017 */
[----:B-1----:R-:W-:-:S03]  /*d070*/  FFMA R24, R8, R72, R24 ;  /* 0x0000004808187223 */ /* 0x002fc60000000018 */
        /* <DEDUP_REMOVED lines=14> */
[----:B------:R-:W1:Y:S01]  /*d160*/  LDS.128 R4, [R0.X4+UR5+0x6040] ;  /* 0x0060400500047984 */ /* 0x000e620008004c00 */
[----:B------:R-:W-:Y:S01]  /*d170*/  FFMA R8, R10, R74, R23 ;  /* 0x0000004a0a087223 */ /* 0x000fe20000000017 */
[C---:B--2---:R-:W-:Y:S01]  /*d180*/  FFMA R26, R12.reuse, R76, R26 ;  /* 0x0000004c0c1a7223 */ /* 0x044fe2000000001a */
[----:B------:R-:W-:-:S02]  /*d190*/  FFMA R28, R12, R60, R28 ;  /* 0x0000003c0c1c7223 */ /* 0x000fc4000000001c */
        /* <DEDUP_REMOVED lines=17> */
[----:B------:R-:W-:Y:S01]  /*d2b0*/  FFMA R14, R14, R82, R13 ;  /* 0x000000520e0e7223 */ /* 0x000fe2000000000d */
[C---:B---3--:R-:W-:Y:S01]  /*d2c0*/  FFMA R30, R16.reuse, R76, R30 ;  /* 0x0000004c101e7223 */ /* 0x048fe2000000001e */
[-C--:B------:R-:W-:Y:S01]  /*d2d0*/  FFMA R239, R63, R15.reuse, R12 ;  /* 0x0000000f3fef7223 */ /* 0x080fe2000000000c */
[C---:B------:R-:W-:Y:S01]  /*d2e0*/  FFMA R12, R16.reuse, R72, R33 ;  /* 0x00000048100c7223 */ /* 0x040fe20000000021 */
[-C--:B------:R-:W-:Y:S01]  /*d2f0*/  FFMA R237, R83, R15.reuse, R14 ;  /* 0x0000000f53ed7223 */ /* 0x080fe2000000000e */
[C---:B------:R-:W-:Y:S01]  /*d300*/  FFMA R14, R16.reuse, R60, R29 ;  /* 0x0000003c100e7223 */ /* 0x040fe2000000001d */
[-C--:B------:R-:W-:Y:S01]  /*d310*/  FFMA R240, R79, R15.reuse, R240 ;  /* 0x0000000f4ff07223 */ /* 0x080fe200000000f0 */
[----:B------:R-:W-:Y:S01]  /*d320*/  FFMA R238, R75, R15, R238 ;  /* 0x0000000f4bee7223 */ /* 0x000fe200000000ee */
[C---:B------:R-:W-:Y:S01]  /*d330*/  FFMA R23, R17.reuse, R73, R12 ;  /* 0x0000004911177223 */ /* 0x040fe2000000000c */
[C---:B------:R-:W-:Y:S01]  /*d340*/  FFMA R21, R17.reuse, R61, R14 ;  /* 0x0000003d11157223 */ /* 0x040fe2000000000e */
[----:B------:R-:W-:Y:S04]  /*d350*/  LDS.128 R24, [R32+0x250] ;  /* 0x0002500020187984 */ /* 0x000fe80000000c00 */
[----:B------:R-:W3:Y:S01]  /*d360*/  LDS.128 R12, [R0.X4+UR5+0x6240] ;  /* 0x00624005000c7984 */ /* 0x000ee20008004c00 */
[----:B------:R-:W-:Y:S01]  /*d370*/  FFMA R16, R16, R80, R43 ;  /* 0x0000005010107223 */ /* 0x000fe2000000002b */
[C---:B------:R-:W-:Y:S01]  /*d380*/  FFMA R3, R17.reuse, R77, R30 ;  /* 0x0000004d11037223 */ /* 0x040fe2000000001e */
[----:B------:R-:W-:Y:S01]  /*d390*/  FFMA R234, R18, R74, R23 ;  /* 0x0000004a12ea7223 */ /* 0x000fe20000000017 */
[----:B-1----:R-:W-:Y:S01]  /*d3a0*/  FFMA R36, R4, R76, R36 ;  /* 0x0000004c04247223 */ /* 0x002fe20000000024 */
[----:B------:R-:W-:Y:S01]  /*d3b0*/  FFMA R17, R17, R81, R16 ;  /* 0x0000005111117223 */ /* 0x000fe20000000010 */
[C---:B------:R-:W-:Y:S01]  /*d3c0*/  FFMA R16, R18.reuse, R62, R21 ;  /* 0x0000003e12107223 */ /* 0x040fe20000000015 */
[----:B------:R-:W-:Y:S01]  /*d3d0*/  FFMA R236, R18, R78, R3 ;  /* 0x0000004e12ec7223 */ /* 0x000fe20000000003 */
        /* <DEDUP_REMOVED lines=44> */
[C---:B------:R-:W-:Y:S01]  /*d6a0*/  FFMA R3, R13.reuse, R61, R42 ;  /* 0x0000003d0d037223 */ /* 0x040fe2000000002a */
[----:B------:R-:W-:Y:S01]  /*d6b0*/  LDS.128 R28, [R32+0x50] ;  /* 0x00005000201c7984 */ /* 0x000fe20000000c00 */
        /* <DEDUP_REMOVED lines=20> */
[----:B------:R-:W1:Y:S01]  /*d800*/  LDS.128 R12, [R0.X4+UR5+0x7240] ;  /* 0x00724005000c7984 */ /* 0x000e620008004c00 */
[----:B------:R-:W-:Y:S01]  /*d810*/  FFMA R217, R75, R19, R16 ;  /* 0x000000134bd97223 */ /* 0x000fe20000000010 */
        /* <DEDUP_REMOVED lines=15> */
[----:B------:R-:W-:Y:S01]  /*d910*/  FFMA R216, R6, R62, R17 ;  /* 0x0000003e06d87223 */ /* 0x000fe20000000011 */
[-C--:B------:R-:W-:Y:S01]  /*d920*/  FFMA R215, R79, R7.reuse, R4 ;  /* 0x000000074fd77223 */ /* 0x080fe20000000004 */
[----:B------:R-:W2:Y:S01]  /*d930*/  LDS.128 R16, [R0.X4+UR5+0x7340] ;  /* 0x0073400500107984 */ /* 0x000ea20008004c00 */
[----:B---3--:R-:W-:Y:S01]  /*d940*/  FFMA R4, R8, R72, R95 ;  /* 0x0000004808047223 */ /* 0x008fe2000000005f */
[----:B------:R-:W-:Y:S01]  /*d950*/  FFMA R214, R6, R82, R5 ;  /* 0x0000005206d67223 */ /* 0x000fe20000000005 */
[-C--:B------:R-:W-:Y:S01]  /*d960*/  FFMA R216, R63, R7.reuse, R216 ;  /* 0x000000073fd87223 */ /* 0x080fe200000000d8 */
[----:B------:R-:W-:Y:S01]  /*d970*/  FFMA R200, R75, R7, R200 ;  /* 0x000000074bc87223 */ /* 0x000fe200000000c8 */
[----:B------:R-:W-:Y:S01]  /*d980*/  FFMA R3, R9, R73, R4 ;  /* 0x0000004909037223 */ /* 0x000fe20000000004 */
[----:B------:R-:W-:Y:S01]  /*d990*/  FFMA R214, R83, R7, R214 ;  /* 0x0000000753d67223 */ /* 0x000fe200000000d6 */
[----:B------:R-:W-:Y:S01]  /*d9a0*/  LDS.128 R20, [R32+0x150] ;  /* 0x0001500020147984 */ /* 0x000fe20000000c00 */
[C---:B------:R-:W-:Y:S01]  /*d9b0*/  FFMA R94, R8.reuse, R80, R94 ;  /* 0x00000050085e7223 */ /* 0x040fe2000000005e */
[----:B------:R-:W-:-:S02]  /*d9c0*/  FFMA R92, R8, R60, R92 ;  /* 0x0000003c085c7223 */ /* 0x000fc4000000005c */
[----:B------:R-:W3:Y:S01]  /*d9d0*/  LDS.128 R4, [R0.X4+UR5+0x50] ;  /* 0x0000500500047984 */ /* 0x000ee20008004c00 */
[----:B------:R-:W-:-:S03]  /*d9e0*/  FFMA R8, R8, R76, R93 ;  /* 0x0000004c08087223 */ /* 0x000fc6000000005d */
[----:B------:R-:W4:Y:S01]  /*d9f0*/  LDS.128 R36, [R32+0x350] ;  /* 0x0003500020247984 */ /* 0x000f220000000c00 */
        /* <DEDUP_REMOVED lines=11> */
[----:B------:R-:W4:Y:S01]  /*dab0*/  LDS.128 R8, [R0.X4+UR5+0x150] ;  /* 0x0001500500087984 */ /* 0x000f220008004c00 */
        /* <DEDUP_REMOVED lines=16> */
[----:B------:R-:W1:Y:S01]  /*dbc0*/  LDS.128 R12, [R0.X4+UR5+0x250] ;  /* 0x00025005000c7984 */ /* 0x000e620008004c00 */
        /* <DEDUP_REMOVED lines=8> */
[----:B---3--:R-:W-:Y:S01]  /*dc50*/  FFMA R16, R4, R20, R89 ;  /* 0x0000001404107223 */ /* 0x008fe20000000059 */
[C---:B------:R-:W-:Y:S01]  /*dc60*/  FFMA R99, R18.reuse, R82, R99 ;  /* 0x0000005212637223 */ /* 0x040fe20000000063 */
[C---:B------:R-:W-:Y:S01]  /*dc70*/  FFMA R62, R18.reuse, R62, R107 ;  /* 0x0000003e123e7223 */ /* 0x040fe2000000006b */
[C---:B------:R-:W-:Y:S01]  /*dc80*/  FFMA R190, R18.reuse, R78, R103 ;  /* 0x0000004e12be7223 */ /* 0x040fe20000000067 */
[----:B------:R-:W-:Y:S01]  /*dc90*/  FFMA R96, R18, R74, R96 ;  /* 0x0000004a12607223 */ /* 0x000fe20000000060 */
[C---:B------:R-:W-:Y:S01]  /*dca0*/  FFMA R88, R4.reuse, R24, R88 ;  /* 0x0000001804587223 */ /* 0x040fe20000000058 */
[C---:B------:R-:W-:Y:S01]  /*dcb0*/  FFMA R90, R4.reuse, R28, R90 ;  /* 0x0000001c045a7223 */ /* 0x040fe2000000005a */
[----:B----4-:R-:W-:Y:S01]  /*dcc0*/  FFMA R4, R4, R36, R91 ;  /* 0x0000002404047223 */ /* 0x010fe2000000005b */
[-C--:B------:R-:W-:Y:S01]  /*dcd0*/  FFMA R191, R63, R19.reuse, R62 ;  /* 0x000000133fbf7223 */ /* 0x080fe2000000003e */
[-C--:B------:R-:W-:Y:S01]  /*dce0*/  FFMA R190, R79, R19.reuse, R190 ;  /* 0x000000134fbe7223 */ /* 0x080fe200000000be */
[-C--:B------:R-:W-:Y:S01]  /*dcf0*/  FFMA R189, R83, R19.reuse, R99 ;  /* 0x0000001353bd7223 */ /* 0x080fe20000000063 */
        /* <DEDUP_REMOVED lines=51> */
[C---:B------:R-:W-:Y:S01]  /*e030*/  FFMA R112, R16.reuse, R20, R112 ;  /* 0x0000001410707223 */ /* 0x040fe20000000070 */
[----:B------:R-:W-:Y:S01]  /*e040*/  FFMA R16, R16, R28, R115 ;  /* 0x0000001c10107223 */ /* 0x000fe20000000073 */
[----:B------:R-:W2:Y:S01]  /*e050*/  LDS.128 R48, [R0.X4+UR5+0x1250] ;  /* 0x0012500500307984 */ /* 0x000ea20008004c00 */
        /* <DEDUP_REMOVED lines=13> */
[C---:B---3--:R-:W-:Y:S01]  /*e130*/  FFMA R116, R40.reuse, R24, R116 ;  /* 0x0000001828747223 */ /* 0x048fe20000000074 */
[C---:B------:R-:W-:Y:S01]  /*e140*/  FFMA R118, R40.reuse, R36, R118 ;  /* 0x0000002428767223 */ /* 0x040fe20000000076 */
[C---:B------:R-:W-:Y:S01]  /*e150*/  FFMA R18, R40.reuse, R20, R117 ;  /* 0x0000001428127223 */ /* 0x040fe20000000075 */
[----:B------:R-:W-:Y:S01]  /*e160*/  FFMA R40, R40, R28, R119 ;  /* 0x0000001c28287223 */ /* 0x000fe20000000077 */
[----:B------:R-:W3:Y:S01]  /*e170*/  LDS.128 R52, [R0.X4+UR5+0x1350] ;  /* 0x0013500500347984 */ /* 0x000ee20008004c00 */
        /* <DEDUP_REMOVED lines=8> */
[C---:B------:R-:W-:Y:S01]  /*e200*/  FFMA R40, R42.reuse, R30, R41 ;  /* 0x0000001e2a287223 */ /* 0x040fe20000000029 */
[----:B------:R-:W-:Y:S01]  /*e210*/  FFMA R84, R83, R59, R84 ;  /* 0x0000003b53547223 */ /* 0x000fe20000000054 */
[----:B------:R-:W-:Y:S01]  /*e220*/  FFMA R42, R42, R22, R57 ;  /* 0x000000162a2a7223 */ /* 0x000fe20000000039 */
[C---:B-1----:R-:W-:Y:S01]  /*e230*/  FFMA R120, R44.reuse, R24, R120 ;  /* 0x000000182c787223 */ /* 0x042fe20000000078 */
[----:B------:R-:W-:Y:S01]  /*e240*/  FFMA R33, R31, R43, R40 ;  /* 0x0000002b1f217223 */ /* 0x000fe20000000028 */
[----:B------:R-:W1:Y:S01]  /*e250*/  LDS.128 R56, [R0.X4+UR5+0x2050] ;  /* 0x0020500500387984 */ /* 0x000e620008004c00 */
        /* <DEDUP_REMOVED lines=18> */
[----:B------:R-:W-:Y:S01]  /*e380*/  FFMA R41, R31, R47, R42 ;  /* 0x0000002f1f297223 */ /* 0x000fe2000000002a */
[C---:B--2---:R-:W-:Y:S01]  /*e390*/  FFMA R124, R48.reuse, R36, R124 ;  /* 0x00000024307c7223 */ /* 0x044fe2000000007c */
[----:B------:R-:W2:Y:S01]  /*e3a0*/  LDS.128 R60, [R0.X4+UR5+0x2150] ;  /* 0x00215005003c7984 */ /* 0x000ea20008004c00 */
[----:B------:R-:W-:Y:S01]  /*e3b0*/  FFMA R87, R83, R87, R86 ;  /* 0x0000005753577223 */ /* 0x000fe20000000056 */
[----:B------:R-:W-:Y:S01]  /*e3c0*/  FFMA R42, R48, R24, R125 ;  /* 0x00000018302a7223 */ /* 0x000fe2000000007d */
[----:B------:R-:W-:Y:S01]  /*e3d0*/  FFMA R86, R66, R82, R65 ;  /* 0x0000005242567223 */ /* 0x000fe20000000041 */
[C---:B------:R-:W-:Y:S01]  /*e3e0*/  FFMA R126, R48.reuse, R20, R126 ;  /* 0x00000014307e7223 */ /* 0x040fe2000000007e */
[----:B------:R-:W-:Y:S01]  /*e3f0*/  FFMA R48, R48, R28, R127 ;  /* 0x0000001c30307223 */ /* 0x000fe2000000007f */
[C---:B------:R-:W-:Y:S01]  /*e400*/  FFMA R65, R49.reuse, R37, R124 ;  /* 0x0000002531417223 */ /* 0x040fe2000000007c */
[----:B------:R-:W-:Y:S01]  /*e410*/  FFMA R45, R49, R25, R42 ;  /* 0x00000019312d7223 */ /* 0x000fe2000000002a */
[-C--:B------:R-:W-:Y:S01]  /*e420*/  FFMA R163, R79, R67.reuse, R64 ;  /* 0x000000434fa37223 */ /* 0x080fe20000000040 */
[----:B------:R-:W-:Y:S01]  /*e430*/  FFMA R86, R83, R67, R86 ;  /* 0x0000004353567223 */ /* 0x000fe20000000056 */
[-C--:B------:R-:W-:Y:S01]  /*e440*/  FFMA R40, R39, R47.reuse, R40 ;  /* 0x0000002f27287223 */ /* 0x080fe20000000028 */
[----:B------:R-:W-:Y:S01]  /*e450*/  FFMA R35, R27, R47, R44 ;  /* 0x0000002f1b237223 */ /* 0x000fe2000000002c */
        /* <DEDUP_REMOVED lines=9> */
[----:B------:R-:W-:Y:S01]  /*e4f0*/  FFMA R50, R50, R22, R67 ;  /* 0x0000001632327223 */ /* 0x000fe20000000043 */
[----:B------:R-:W-:Y:S01]  /*e500*/  FFMA R42, R27, R51, R46 ;  /* 0x000000331b2a7223 */ /* 0x000fe2000000002e */
[C---:B---3--:R-:W-:Y:S01]  /*e510*/  FFMA R128, R52.reuse, R24, R128 ;  /* 0x0000001834807223 */ /* 0x048fe20000000080 */
[C---:B------:R-:W-:Y:S01]  /*e520*/  FFMA R130, R52.reuse, R36, R130 ;  /* 0x0000002434827223 */ /* 0x040fe20000000082 */
[C---:B------:R-:W-:Y:S01]  /*e530*/  FFMA R46, R52.reuse, R20, R129 ;  /* 0x00000014342e7223 */ /* 0x040fe20000000081 */
[----:B------:R-:W3:Y:S01]  /*e540*/  LDS.128 R64, [R0.X4+UR5+0x2250] ;  /* 0x0022500500407984 */ /* 0x000ee20008004c00 */
        /* <DEDUP_REMOVED lines=14> */
[----:B------:R-:W-:Y:S01]  /*e630*/  FFMA R49, R27, R55, R50 ;  /* 0x000000371b317223 */ /* 0x000fe20000000032 */
        /* <DEDUP_REMOVED lines=17> */
[----:B------:R-:W1:Y:S01]  /*e750*/  LDS.128 R72, [R0.X4+UR5+0x3050] ;  /* 0x0030500500487984 */ /* 0x000e620008004c00 */
        /* <DEDUP_REMOVED lines=10> */
[----:B------:R-:W-:Y:S01]  /*e800*/  FFMA R59, R23, R59, R58 ;  /* 0x0000003b173b7223 */ /* 0x000fe2000000003a */
[----:B------:R-:W-:Y:S01]  /*e810*/  LDS.128 R96, [R0.X4+UR5+0x4350] ;  /* 0x0043500500607984 */ /* 0x000fe20008004c00 */
[C---:B------:R-:W-:Y:S01]  /*e820*/  FFMA R58, R62.reuse, R30, R61 ;  /* 0x0000001e3e3a7223 */ /* 0x040fe2000000003d */
[C---:B------:R-:W-:Y:S01]  /*e830*/  FFMA R56, R62.reuse, R38, R77 ;  /* 0x000000263e387223 */ /* 0x040fe2000000004d */
[C---:B------:R-:W-:Y:S01]  /*e840*/  FFMA R54, R62.reuse, R26, R57 ;  /* 0x0000001a3e367223 */ /* 0x040fe20000000039 */
[----:B------:R-:W-:Y:S01]  /*e850*/  FFMA R62, R62, R22, R79 ;  /* 0x000000163e3e7223 */ /* 0x000fe2000000004f */
[----:B------:R-:W-:Y:S01]  /*e860*/  FFMA R57, R31, R63, R58 ;  /* 0x0000003f1f397223 */ /* 0x000fe2000000003a */
[C---:B---3--:R-:W-:Y:S01]  /*e870*/  FFMA R58, R64.reuse, R36, R141 ;  /* 0x00000024403a7223 */ /* 0x048fe2000000008d */
[----:B------:R-:W2:Y:S01]  /*e880*/  LDS.128 R76, [R0.X4+UR5+0x3150] ;  /* 0x00315005004c7984 */ /* 0x000ea20008004c00 */
[C---:B------:R-:W-:Y:S01]  /*e890*/  FFMA R142, R64.reuse, R24, R142 ;  /* 0x00000018408e7223 */ /* 0x040fe2000000008e */
        /* <DEDUP_REMOVED lines=11> */
[----:B----4-:R-:W-:Y:S01]  /*e950*/  FFMA R146, R68, R24, R146 ;  /* 0x0000001844927223 */ /* 0x010fe20000000092 */
[-C--:B------:R-:W-:Y:S01]  /*e960*/  FFMA R61, R39, R67.reuse, R60 ;  /* 0x00000043273d7223 */ /* 0x080fe2000000003c */
[C---:B------:R-:W-:Y:S01]  /*e970*/  FFMA R58, R66.reuse, R30, R65 ;  /* 0x0000001e423a7223 */ /* 0x040fe20000000041 */
[----:B------:R-:W-:Y:S01]  /*e980*/  FFMA R60, R27, R67, R62 ;  /* 0x000000431b3c7223 */ /* 0x000fe2000000003e */
        /* <DEDUP_REMOVED lines=8> */
[----:B------:R-:W-:Y:S01]  /*ea10*/  FFMA R69, R69, R29, R144 ;  /* 0x0000001d45457223 */ /* 0x000fe20000000090 */
[C---:B------:R-:W-:Y:S01]  /*ea20*/  FFMA R68, R70.reuse, R26, R65 ;  /* 0x0000001a46447223 */ /* 0x040fe20000000041 */
[-C--:B------:R-:W-:Y:S01]  /*ea30*/  FFMA R58, R31, R67.reuse, R58 ;  /* 0x000000431f3a7223 */ /* 0x080fe2000000003a */
[----:B------:R-:W-:Y:S01]  /*ea40*/  FFMA R67, R23, R67, R66 ;  /* 0x0000004317437223 */ /* 0x000fe20000000042 */
        /* <DEDUP_REMOVED lines=31> */
[----:B------:R-:W-:-:S02]  /*ec40*/  FFMA R76, R78, R38, R91 ;  /* 0x000000264e4c7223 */ /* 0x000fc4000000005b */
[C---:B------:R-:W-:Y:S01]  /*ec50*/  FFMA R106, R78.reuse, R30, R77 ;  /* 0x0000001e4e6a7223 */ /* 0x040fe2000000004d */
[----:B------:R-:W-:Y:S01]  /*ec60*/  FFMA R78, R78, R22, R93 ;  /* 0x000000164e4e7223 */ /* 0x000fe2000000005d */
[-C--:B------:R-:W-:Y:S01]  /*ec70*/  FFMA R102, R39, R75.reuse, R102 ;  /* 0x0000004b27667223 */ /* 0x080fe20000000066 */
[----:B------:R-:W-:Y:S01]  /*ec80*/  FFMA R100, R27, R75, R100 ;  /* 0x0000004b1b647223 */ /* 0x000fe20000000064 */
[-C--:B------:R-:W-:Y:S01]  /*ec90*/  FFMA R105, R39, R79.reuse, R76 ;  /* 0x0000004f27697223 */ /* 0x080fe2000000004c */
[----:B------:R-:W2:Y:S01]  /*eca0*/  LDS.128 R72, [R0.X4+UR5+0x4050] ;  /* 0x0040500500487984 */ /* 0x000ea20008004c00 */
        /* <DEDUP_REMOVED lines=15> */
[----:B------:R-:W3:Y:S01]  /*eda0*/  LDS.128 R76, [R0.X4+UR5+0x4150] ;  /* 0x00415005004c7984 */ /* 0x000ee20008004c00 */
[-C--:B------:R-:W-:Y:S01]  /*edb0*/  FFMA R109, R39, R83.reuse, R80 ;  /* 0x00000053276d7223 */ /* 0x080fe20000000050 */
[C---:B-1----:R-:W-:Y:S01]  /*edc0*/  FFMA R80, R68.reuse, R20, R167 ;  /* 0x0000001444507223 */ /* 0x042fe200000000a7 */
[-C--:B------:R-:W-:Y:S01]  /*edd0*/  FFMA R111, R23, R83.reuse, R82 ;  /* 0x00000053176f7223 */ /* 0x080fe20000000052 */
[----:B------:R-:W-:Y:S01]  /*ede0*/  FFMA R82, R68, R36, R169 ;  /* 0x0000002444527223 */ /* 0x000fe200000000a9 */
[-C--:B------:R-:W-:Y:S01]  /*edf0*/  FFMA R110, R27, R83.reuse, R110 ;  /* 0x000000531b6e7223 */ /* 0x080fe2000000006e */
[----:B------:R-:W-:Y:S01]  /*ee00*/  FFMA R108, R31, R83, R108 ;  /* 0x000000531f6c7223 */ /* 0x000fe2000000006c */
[C---:B------:R-:W-:Y:S01]  /*ee10*/  FFMA R93, R69.reuse, R21, R80 ;  /* 0x00000015455d7223 */ /* 0x040fe20000000050 */
[----:B------:R-:W-:-:S02]  /*ee20*/  FFMA R91, R69, R37, R82 ;  /* 0x00000025455b7223 */ /* 0x000fc40000000052 */
[----:B------:R-:W1:Y:S01]  /*ee30*/  LDS.128 R80, [R0.X4+UR5+0x4250] ;  /* 0x0042500500507984 */ /* 0x000e620008004c00 */
[C---:B------:R-:W-:Y:S01]  /*ee40*/  FFMA R168, R68.reuse, R24, R168 ;  /* 0x0000001844a87223 */ /* 0x040fe200000000a8 */
[----:B------:R-:W-:-:S03]  /*ee50*/  FFMA R68, R68, R28, R153 ;  /* 0x0000001c44447223 */ /* 0x000fc60000000099 */
[C---:B------:R-:W-:Y:S01]  /*ee60*/  FFMA R89, R69.reuse, R25, R168 ;  /* 0x0000001945597223 */ /* 0x040fe200000000a8 */
[----:B------:R-:W-:-:S04]  /*ee70*/  FFMA R69, R69, R29, R68 ;  /* 0x0000001d45457223 */ /* 0x000fc80000000044 */
[----:B------:R-:W-:-:S04]  /*ee80*/  FFMA R68, R70, R30, R69 ;  /* 0x0000001e46447223 */ /* 0x000fc80000000045 */
[----:B------:R-:W-:Y:S01]  /*ee90*/  FFMA R113, R31, R71, R68 ;  /* 0x000000471f717223 */ /* 0x000fe20000000044 */
[----:B--2---:R-:W-:Y:S01]  /*eea0*/  FFMA R68, R72, R24, R165 ;  /* 0x0000001848447223 */ /* 0x004fe200000000a5 */
[C---:B------:R-:W-:Y:S01]  /*eeb0*/  FFMA R114, R70.reuse, R38, R91 ;  /* 0x0000002646727223 */ /* 0x040fe2000000005b */
[C---:B------:R-:W-:Y:S02]  /*eec0*/  FFMA R112, R70.reuse, R26, R89 ;  /* 0x0000001a46707223 */ /* 0x040fe40000000059 */
[----:B------:R-:W-:Y:S01]  /*eed0*/  FFMA R69, R73, R25, R68 ;  /* 0x0000001949457223 */ /* 0x000fe20000000044 */
[----:B------:R-:W-:Y:S01]  /*eee0*/  FFMA R70, R70, R22, R93 ;  /* 0x0000001646467223 */ /* 0x000fe2000000005d */
        /* <DEDUP_REMOVED lines=11> */
[----:B---3--:R-:W-:Y:S01]  /*efa0*/  FFMA R68, R76, R20, R161 ;  /* 0x000000144c447223 */ /* 0x008fe200000000a1 */
[----:B------:R-:W2:Y:S01]  /*efb0*/  LDS.128 R88, [R0.X4+UR5+0x5050] ;  /* 0x0050500500587984 */ /* 0x000ea20008004c00 */
[----:B------:R-:W-:-:S02]  /*efc0*/  FFMA R118, R74, R30, R73 ;  /* 0x0000001e4a767223 */ /* 0x000fc40000000049 */
[C---:B------:R-:W-:Y:S01]  /*efd0*/  FFMA R73, R77.reuse, R21, R68 ;  /* 0x000000154d497223 */ /* 0x040fe20000000044 */
[C---:B------:R-:W-:Y:S01]  /*efe0*/  FFMA R70, R76.reuse, R36, R163 ;  /* 0x000000244c467223 */ /* 0x040fe200000000a3 */
[----:B------:R-:W-:Y:S01]  /*eff0*/  FFMA R162, R76, R24, R162 ;  /* 0x000000184ca27223 */ /* 0x000fe200000000a2 */
[----:B------:R-:W-:Y:S01]  /*f000*/  FFMA R116, R74, R38, R71 ;  /* 0x000000264a747223 */ /* 0x000fe20000000047 */
[----:B------:R-:W-:Y:S01]  /*f010*/  FFMA R68, R78, R22, R73 ;  /* 0x000000164e447223 */ /* 0x000fe20000000049 */
[C---:B------:R-:W-:Y:S01]  /*f020*/  FFMA R71, R77.reuse, R37, R70 ;  /* 0x000000254d477223 */ /* 0x040fe20000000046 */
[C---:B-1----:R-:W-:Y:S01]  /*f030*/  FFMA R158, R80.reuse, R20, R158 ;  /* 0x00000014509e7223 */ /* 0x042fe2000000009e */
[----:B------:R-:W-:Y:S01]  /*f040*/  FFMA R69, R77, R25, R162 ;  /* 0x000000194d457223 */ /* 0x000fe200000000a2 */
[----:B------:R-:W-:Y:S01]  /*f050*/  FFMA R123, R23, R79, R68 ;  /* 0x0000004f177b7223 */ /* 0x000fe20000000044 */
[----:B------:R-:W-:Y:S01]  /*f060*/  FFMA R68, R80, R24, R159 ;  /* 0x0000001850447223 */ /* 0x000fe2000000009f */
        /* <DEDUP_REMOVED lines=13> */
[----:B------:R-:W1:Y:S01]  /*f140*/  LDS.128 R92, [R0.X4+UR5+0x5150] ;  /* 0x00515005005c7984 */ /* 0x000e620008004c00 */
[----:B------:R-:W-:Y:S01]  /*f150*/  FFMA R127, R23, R83, R68 ;  /* 0x00000053177f7223 */ /* 0x000fe20000000044 */
[----:B------:R-:W-:Y:S01]  /*f160*/  FFMA R81, R81, R29, R80 ;  /* 0x0000001d51517223 */ /* 0x000fe20000000050 */
[----:B------:R-:W-:Y:S01]  /*f170*/  FFMA R68, R96, R20, R155 ;  /* 0x0000001460447223 */ /* 0x000fe2000000009b */
[----:B------:R-:W-:Y:S01]  /*f180*/  FFMA R69, R97, R37, R70 ;  /* 0x0000002561457223 */ /* 0x000fe20000000046 */
[----:B------:R-:W-:Y:S01]  /*f190*/  FFMA R122, R78, R30, R77 ;  /* 0x0000001e4e7a7223 */ /* 0x000fe2000000004d */
[C---:B------:R-:W-:Y:S01]  /*f1a0*/  FFMA R126, R82.reuse, R38, R71 ;  /* 0x00000026527e7223 */ /* 0x040fe20000000047 */
[----:B------:R-:W-:Y:S01]  /*f1b0*/  FFMA R82, R82, R30, R81 ;  /* 0x0000001e52527223 */ /* 0x000fe20000000051 */
[-C--:B------:R-:W-:Y:S01]  /*f1c0*/  FFMA R120, R27, R79.reuse, R120 ;  /* 0x0000004f1b787223 */ /* 0x080fe20000000078 */
[----:B------:R-:W-:Y:S01]  /*f1d0*/  FFMA R122, R31, R79, R122 ;  /* 0x0000004f1f7a7223 */ /* 0x000fe2000000007a */
[----:B------:R-:W-:Y:S01]  /*f1e0*/  FFMA R131, R97, R21, R68 ;  /* 0x0000001561837223 */ /* 0x000fe20000000044 */
[----:B------:R-:W-:Y:S01]  /*f1f0*/  FFMA R130, R98, R38, R69 ;  /* 0x0000002662827223 */ /* 0x000fe20000000045 */
[----:B------:R-:W-:Y:S01]  /*f200*/  LDS.128 R76, [R32+0x260] ;  /* 0x00026000204c7984 */ /* 0x000fe20000000c00 */
[----:B------:R-:W-:Y:S01]  /*f210*/  FFMA R74, R74, R22, R87 ;  /* 0x000000164a4a7223 */ /* 0x000fe20000000057 */
[----:B------:R-:W-:-:S02]  /*f220*/  FFMA R84, R96, R28, R84 ;  /* 0x0000001c60547223 */ /* 0x000fc40000000054 */
[----:B------:R-:W3:Y:S01]  /*f230*/  LDS.128 R68, [R0.X4+UR5+0x60] ;  /* 0x0000600500447984 */ /* 0x000ee20008004c00 */
[-C--:B------:R-:W-:Y:S01]  /*f240*/  FFMA R126, R39, R83.reuse, R126 ;  /* 0x00000053277e7223 */ /* 0x080fe2000000007e */
[-C--:B------:R-:W-:Y:S01]  /*f250*/  FFMA R124, R27, R83.reuse, R124 ;  /* 0x000000531b7c7223 */ /* 0x080fe2000000007c */
[----:B------:R-:W-:Y:S01]  /*f260*/  FFMA R125, R31, R83, R82 ;  /* 0x000000531f7d7223 */ /* 0x000fe20000000052 */
[----:B------:R-:W-:Y:S01]  /*f270*/  FFMA R156, R96, R24, R156 ;  /* 0x00000018609c7223 */ /* 0x000fe2000000009c */
[----:B------:R-:W4:Y:S01]  /*f280*/  LDS.128 R80, [R32+0x60] ;  /* 0x0000600020507984 */ /* 0x000f220000000c00 */
[-C--:B------:R-:W-:Y:S01]  /*f290*/  FFMA R116, R39, R75.reuse, R116 ;  /* 0x0000004b27747223 */ /* 0x080fe20000000074 */
[-C--:B------:R-:W-:Y:S01]  /*f2a0*/  FFMA R118, R31, R75.reuse, R118 ;  /* 0x0000004b1f767223 */ /* 0x080fe20000000076 */
[----:B------:R-:W-:Y:S01]  /*f2b0*/  FFMA R119, R23, R75, R74 ;  /* 0x0000004b17777223 */ /* 0x000fe2000000004a */
[C---:B------:R-:W-:Y:S01]  /*f2c0*/  FFMA R129, R97.reuse, R29, R84 ;  /* 0x0000001d61817223 */ /* 0x040fe20000000054 */
[----:B------:R-:W3:Y:S01]  /*f2d0*/  LDS.128 R72, [R32+0x160] ;  /* 0x0001600020487984 */ /* 0x000ee20000000c00 */
[----:B------:R-:W-:-:S03]  /*f2e0*/  FFMA R97, R97, R25, R156 ;  /* 0x0000001961617223 */ /* 0x000fc6000000009c */
[----:B------:R-:W4:Y:S01]  /*f2f0*/  LDS.128 R84, [R32+0x360] ;  /* 0x0003600020547984 */ /* 0x000f220000000c00 */
        /* <DEDUP_REMOVED lines=38> */
[C---:B----4-:R-:W-:Y:S01]  /*f560*/  FFMA R4, R68.reuse, R80, R5 ;  /* 0x0000005044047223 */ /* 0x050fe20000000005 */
[-C--:B------:R-:W-:Y:S01]  /*f570*/  FFMA R136, R39, R95.reuse, R136 ;  /* 0x0000005f27887223 */ /* 0x080fe20000000088 */
        /* <DEDUP_REMOVED lines=38> */
[----:B------:R-:W-:-:S02]  /*f7e0*/  FFMA R89, R89, R81, R10 ;  /* 0x0000005159597223 */ /* 0x000fc4000000000a */
        /* <DEDUP_REMOVED lines=15> */
[----:B------:R-:W-:-:S02]  /*f8e0*/  FFMA R19, R93, R81, R14 ;  /* 0x000000515d137223 */ /* 0x000fc4000000000e */
[----:B------:R-:W1:Y:S01]  /*f8f0*/  LDS.128 R12, [R0.X4+UR5+0x1260] ;  /* 0x00126005000c7984 */ /* 0x000e620008004c00 */
[----:B------:R-:W-:Y:S01]  /*f900*/  FFMA R17, R93, R73, R17 ;  /* 0x000000495d117223 */ /* 0x000fe20000000011 */
[-C--:B------:R-:W-:Y:S01]  /*f910*/  FFMA R97, R87, R99.reuse, R97 ;  /* 0x0000006357617223 */ /* 0x080fe20000000061 */
[-C--:B------:R-:W-:Y:S01]  /*f920*/  FFMA R70, R79, R99.reuse, R70 ;  /* 0x000000634f467223 */ /* 0x080fe20000000046 */
[-C--:B------:R-:W-:Y:S01]  /*f930*/  FFMA R96, R83, R99.reuse, R96 ;  /* 0x0000006353607223 */ /* 0x080fe20000000060 */
[C---:B------:R-:W-:Y:S01]  /*f940*/  FFMA R93, R94.reuse, R78, R16 ;  /* 0x0000004e5e5d7223 */ /* 0x040fe20000000010 */
[----:B------:R-:W-:Y:S01]  /*f950*/  FFMA R99, R75, R99, R98 ;  /* 0x000000634b637223 */ /* 0x000fe20000000062 */
        /* <DEDUP_REMOVED lines=15> */
[----:B------:R-:W2:Y:S01]  /*fa50*/  LDS.128 R16, [R0.X4+UR5+0x1360] ;  /* 0x0013600500107984 */ /* 0x000ea20008004c00 */
[----:B---3--:R-:W-:Y:S01]  /*fa60*/  FFMA R4, R8, R76, R35 ;  /* 0x0000004c08047223 */ /* 0x008fe20000000023 */
[C---:B------:R-:W-:Y:S01]  /*fa70*/  FFMA R34, R6.reuse, R86, R34 ;  /* 0x0000005606227223 */ /* 0x040fe20000000022 */
        /* <DEDUP_REMOVED lines=9> */
[----:B------:R-:W-:-:S02]  /*fb10*/  FFMA R41, R9, R77, R4 ;  /* 0x0000004d09297223 */ /* 0x000fc40000000004 */
[----:B------:R-:W3:Y:S01]  /*fb20*/  LDS.128 R4, [R0.X4+UR5+0x2060] ;  /* 0x0020600500047984 */ /* 0x000ee20008004c00 */
[----:B------:R-:W-:Y:S01]  /*fb30*/  FFMA R47, R8, R72, R47 ;  /* 0x00000048082f7223 */ /* 0x000fe2000000002f */
[C---:B------:R-:W-:Y:S01]  /*fb40*/  FFMA R35, R9.reuse, R85, R35 ;  /* 0x0000005509237223 */ /* 0x040fe20000000023 */
[C---:B------:R-:W-:Y:S02]  /*fb50*/  FFMA R40, R9.reuse, R81, R40 ;  /* 0x0000005109287223 */ /* 0x040fe40000000028 */
[----:B------:R-:W-:Y:S01]  /*fb60*/  FFMA R47, R9, R73, R47 ;  /* 0x00000049092f7223 */ /* 0x000fe2000000002f */
[----:B-1----:R-:W-:Y:S01]  /*fb70*/  FFMA R8, R12, R84, R45 ;  /* 0x000000540c087223 */ /* 0x002fe2000000002d */
[C---:B------:R-:W-:Y:S01]  /*fb80*/  FFMA R35, R10.reuse, R86, R35 ;  /* 0x000000560a237223 */ /* 0x040fe20000000023 */
        /* <DEDUP_REMOVED lines=15> */
[C---:B------:R-:W-:Y:S01]  /*fc80*/  FFMA R44, R14.reuse, R86, R44 ;  /* 0x000000560e2c7223 */ /* 0x040fe2000000002c */
[----:B------:R-:W-:Y:S01]  /*fc90*/  FFMA R45, R14, R78, R45 ;  /* 0x0000004e0e2d7223 */ /* 0x000fe2000000002d */
[C---:B--2---:R-:W-:Y:S01]  /*fca0*/  FFMA R49, R16.reuse, R76, R49 ;  /* 0x0000004c10317223 */ /* 0x044fe20000000031 */
        /* <DEDUP_REMOVED lines=24> */
[----:B------:R-:W-:-:S02]  /*fe30*/  FFMA R53, R5, R77, R16 ;  /* 0x0000004d05357223 */ /* 0x000fc40000000010 */
[----:B------:R-:W3:Y:S01]  /*fe40*/  LDS.128 R16, [R0.X4+UR5+0x2360] ;  /* 0x0023600500107984 */ /* 0x000ee20008004c00 */
[C---:B------:R-:W-:Y:S01]  /*fe50*/  FFMA R59, R4.reuse, R72, R59 ;  /* 0x00000048043b7223 */ /* 0x040fe2000000003b */
[----:B------:R-:W-:Y:S01]  /*fe60*/  FFMA R50, R4, R80, R50 ;  /* 0x0000005004327223 */ /* 0x000fe20000000032 */
[C---:B------:R-:W-:Y:S02]  /*fe70*/  FFMA R52, R5.reuse, R85, R52 ;  /* 0x0000005505347223 */ /* 0x040fe40000000034 */
[C---:B------:R-:W-:Y:S01]  /*fe80*/  FFMA R140, R5.reuse, R73, R59 ;  /* 0x00000049058c7223 */ /* 0x040fe2000000003b */
        /* <DEDUP_REMOVED lines=25> */
[----:B------:R-:W-:Y:S02]  /*10020*/  FFMA R143, R75, R11, R143 ;  /* 0x0000000b4b8f7223 */ /* 0x000fe4000000008f */
[----:B------:R-:W4:Y:S01]  /*10030*/  LDS.128 R8, [R0.X4+UR5+0x3160] ;  /* 0x0031600500087984 */ /* 0x000f220008004c00 */
        /* <DEDUP_REMOVED lines=42> */
[----:B----4-:R-:W-:Y:S01]  /*102e0*/  FFMA R4, R8, R76, R104 ;  /* 0x0000004c08047223 */ /* 0x010fe20000000068 */
        /* <DEDUP_REMOVED lines=12> */
[----:B------:R-:W3:Y:S01]  /*103b0*/  LDS.128 R4, [R0.X4+UR5+0x4060] ;  /* 0x0040600500047984 */ /* 0x000ee20008004c00 */
[C---:B------:R-:W-:Y:S01]  /*103c0*/  FFMA R104, R9.reuse, R85, R104 ;  /* 0x0000005509687223 */ /* 0x040fe20000000068 */
[C---:B------:R-:W-:Y:S01]  /*103d0*/  FFMA R105, R9.reuse, R81, R105 ;  /* 0x0000005109697223 */ /* 0x040fe20000000069 */
[----:B------:R-:W-:Y:S01]  /*103e0*/  FFMA R107, R9, R73, R107 ;  /* 0x00000049096b7223 */ /* 0x000fe2000000006b */
[----:B------:R-:W-:Y:S04]  /*103f0*/  LDS.128 R56, [R32+0x270] ;  /* 0x0002700020387984 */ /* 0x000fe80000000c00 */
[----:B------:R-:W-:Y:S01]  /*10400*/  LDS.128 R64, [R32+0x70] ;  /* 0x0000700020407984 */ /* 0x000fe20000000c00 */
        /* <DEDUP_REMOVED lines=12> */
[----:B-1----:R-:W-:Y:S01]  /*104d0*/  FFMA R12, R16, R84, R114 ;  /* 0x00000054100c7223 */ /* 0x002fe20000000072 */
        /* <DEDUP_REMOVED lines=9> */
[----:B------:R-:W1:Y:S01]  /*10570*/  LDS.128 R8, [R0.X4+UR5+0x4160] ;  /* 0x0041600500087984 */ /* 0x000e620008004c00 */
[C---:B------:R-:W-:Y:S01]  /*10580*/  FFMA R115, R16.reuse, R72, R115 ;  /* 0x0000004810737223 */ /* 0x040fe20000000073 */
[----:B------:R-:W-:Y:S01]  /*10590*/  FFMA R16, R16, R80, R113 ;  /* 0x0000005010107223 */ /* 0x000fe20000000071 */
[-C--:B------:R-:W-:Y:S01]  /*105a0*/  FFMA R109, R87, R15.reuse, R109 ;  /* 0x0000000f576d7223 */ /* 0x080fe2000000006d */
[-C--:B------:R-:W-:Y:S01]  /*105b0*/  FFMA R108, R79, R15.reuse, R108 ;  /* 0x0000000f4f6c7223 */ /* 0x080fe2000000006c */
[-C--:B------:R-:W-:Y:S01]  /*105c0*/  FFMA R110, R83, R15.reuse, R110 ;  /* 0x0000000f536e7223 */ /* 0x080fe2000000006e */
[----:B------:R-:W-:Y:S01]  /*105d0*/  FFMA R111, R75, R15, R111 ;  /* 0x0000000f4b6f7223 */ /* 0x000fe2000000006f */
[C---:B------:R-:W-:Y:S01]  /*105e0*/  FFMA R113, R17.reuse, R85, R12 ;  /* 0x0000005511717223 */ /* 0x040fe2000000000c */
[----:B------:R-:W-:Y:S04]  /*105f0*/  LDS.128 R100, [R32+0x370] ;  /* 0x0003700020647984 */ /* 0x000fe80000000c00 */
[----:B------:R-:W2:Y:S01]  /*10600*/  LDS.128 R12, [R0.X4+UR5+0x4260] ;  /* 0x00426005000c7984 */ /* 0x000ea20008004c00 */
[C---:B------:R-:W-:Y:S01]  /*10610*/  FFMA R114, R17.reuse, R77, R112 ;  /* 0x0000004d11727223 */ /* 0x040fe20000000070 */
[C---:B------:R-:W-:Y:S01]  /*10620*/  FFMA R115, R17.reuse, R73, R115 ;  /* 0x0000004911737223 */ /* 0x040fe20000000073 */
[----:B------:R-:W-:Y:S01]  /*10630*/  FFMA R112, R17, R81, R16 ;  /* 0x0000005111707223 */ /* 0x000fe20000000010 */
[C---:B---3--:R-:W-:Y:S01]  /*10640*/  FFMA R117, R4.reuse, R76, R117 ;  /* 0x0000004c04757223 */ /* 0x048fe20000000075 */
[C---:B------:R-:W-:Y:S01]  /*10650*/  FFMA R116, R4.reuse, R84, R116 ;  /* 0x0000005404747223 */ /* 0x040fe20000000074 */
[----:B------:R-:W-:Y:S01]  /*10660*/  FFMA R119, R4, R72, R119 ;  /* 0x0000004804777223 */ /* 0x000fe20000000077 */
[C---:B------:R-:W-:Y:S01]  /*10670*/  FFMA R113, R18.reuse, R86, R113 ;  /* 0x0000005612717223 */ /* 0x040fe20000000071 */
[C---:B------:R-:W-:Y:S01]  /*10680*/  FFMA R114, R18.reuse, R78, R114 ;  /* 0x0000004e12727223 */ /* 0x040fe20000000072 */
        /* <DEDUP_REMOVED lines=20> */
[----:B------:R-:W-:Y:S04]  /*107d0*/  LDS.128 R60, [R0.X4+UR5+0x70] ;  /* 0x00007005003c7984 */ /* 0x000fe80008004c00 */
[----:B------:R-:W4:Y:S01]  /*107e0*/  LDS.128 R4, [R0.X4+UR5+0x5060] ;  /* 0x0050600500047984 */ /* 0x000f220008004c00 */
[C---:B-1----:R-:W-:Y:S01]  /*107f0*/  FFMA R123, R8.reuse, R72, R123 ;  /* 0x00000048087b7223 */ /* 0x042fe2000000007b */
[C---:B------:R-:W-:Y:S01]  /*10800*/  FFMA R121, R8.reuse, R84, R121 ;  /* 0x0000005408797223 */ /* 0x040fe20000000079 */
[C---:B------:R-:W-:Y:S01]  /*10810*/  FFMA R120, R8.reuse, R76, R120 ;  /* 0x0000004c08787223 */ /* 0x040fe20000000078 */
[----:B------:R-:W-:Y:S01]  /*10820*/  FFMA R122, R8, R80, R122 ;  /* 0x00000050087a7223 */ /* 0x000fe2000000007a */
[C---:B------:R-:W-:Y:S01]  /*10830*/  FFMA R123, R9.reuse, R73, R123 ;  /* 0x00000049097b7223 */ /* 0x040fe2000000007b */
[C---:B------:R-:W-:Y:S01]  /*10840*/  FFMA R121, R9.reuse, R85, R121 ;  /* 0x0000005509797223 */ /* 0x040fe20000000079 */
[C---:B--2---:R-:W-:Y:S01]  /*10850*/  FFMA R124, R12.reuse, R76, R124 ;  /* 0x0000004c0c7c7223 */ /* 0x044fe2000000007c */
        /* <DEDUP_REMOVED lines=29> */
[C---:B------:R-:W-:Y:S01]  /*10a30*/  FFMA R127, R14.reuse, R74, R127 ;  /* 0x0000004a0e7f7223 */ /* 0x040fe2000000007f */
[----:B------:R-:W-:Y:S01]  /*10a40*/  FFMA R126, R14, R82, R13 ;  /* 0x000000520e7e7223 */ /* 0x000fe2000000000d */
[----:B----4-:R-:W-:Y:S01]  /*10a50*/  FFMA R16, R4, R76, R134 ;  /* 0x0000004c04107223 */ /* 0x010fe20000000086 */
[C---:B------:R-:W-:Y:S01]  /*10a60*/  FFMA R131, R18.reuse, R74, R131 ;  /* 0x0000004a12837223 */ /* 0x040fe20000000083 */
[C---:B------:R-:W-:Y:S01]  /*10a70*/  FFMA R130, R18.reuse, R86, R130 ;  /* 0x0000005612827223 */ /* 0x040fe20000000082 */
[----:B------:R-:W-:Y:S01]  /*10a80*/  FFMA R129, R18, R78, R17 ;  /* 0x0000004e12817223 */ /* 0x000fe20000000011 */
[C---:B------:R-:W-:Y:S01]  /*10a90*/  FFMA R134, R4.reuse, R84, R132 ;  /* 0x0000005404867223 */ /* 0x040fe20000000084 */
[-C--:B------:R-:W-:Y:S01]  /*10aa0*/  FFMA R124, R87, R15.reuse, R124 ;  /* 0x0000000f577c7223 */ /* 0x080fe2000000007c */
[-C--:B------:R-:W-:Y:S01]  /*10ab0*/  FFMA R125, R79, R15.reuse, R125 ;  /* 0x0000000f4f7d7223 */ /* 0x080fe2000000007d */
[-C--:B------:R-:W-:Y:S01]  /*10ac0*/  FFMA R126, R83, R15.reuse, R126 ;  /* 0x0000000f537e7223 */ /* 0x080fe2000000007e */
        /* <DEDUP_REMOVED lines=9> */
[----:B------:R-:W-:Y:S01]  /*10b60*/  FFMA R133, R4, R80, R133 ;  /* 0x0000005004857223 */ /* 0x000fe20000000085 */
[----:B------:R-:W-:-:S02]  /*10b70*/  FFMA R134, R5, R85, R134 ;  /* 0x0000005505867223 */ /* 0x000fc40000000086 */
        /* <DEDUP_REMOVED lines=23> */
[-C--:B------:R-:W-:Y:S01]  /*10cf0*/  FFMA R137, R87, R11.reuse, R137 ;  /* 0x0000000b57897223 */ /* 0x080fe20000000089 */
[-C--:B------:R-:W-:Y:S01]  /*10d00*/  FFMA R138, R79, R11.reuse, R138 ;  /* 0x0000000b4f8a7223 */ /* 0x080fe2000000008a */
[-C--:B------:R-:W-:Y:S01]  /*10d10*/  FFMA R136, R83, R11.reuse, R136 ;  /* 0x0000000b53887223 */ /* 0x080fe20000000088 */
[----:B------:R-:W-:-:S02]  /*10d20*/  FFMA R139, R75, R11, R139 ;  /* 0x0000000b4b8b7223 */ /* 0x000fc4000000008b */
[----:B------:R-:W3:Y:S01]  /*10d30*/  LDS.128 R8, [R0.X4+UR5+0x370] ;  /* 0x0003700500087984 */ /* 0x000ee20008004c00 */
        /* <DEDUP_REMOVED lines=22> */
[-C--:B------:R-:W-:Y:S01]  /*10ea0*/  FFMA R213, R61, R57.reuse, R69 ;  /* 0x000000393dd57223 */ /* 0x080fe20000000045 */
[C---:B-1----:R-:W-:Y:S01]  /*10eb0*/  FFMA R90, R4.reuse, R56, R90 ;  /* 0x00000038045a7223 */ /* 0x042fe2000000005a */
[C---:B------:R-:W-:Y:S01]  /*10ec0*/  FFMA R88, R4.reuse, R100, R88 ;  /* 0x0000006404587223 */ /* 0x040fe20000000058 */
[C---:B------:R-:W-:Y:S01]  /*10ed0*/  FFMA R91, R4.reuse, R12, R91 ;  /* 0x0000000c045b7223 */ /* 0x040fe2000000005b */
[----:B------:R-:W-:Y:S01]  /*10ee0*/  FFMA R89, R4, R64, R89 ;  /* 0x0000004004597223 */ /* 0x000fe20000000059 */
[C---:B------:R-:W-:Y:S01]  /*10ef0*/  FFMA R205, R5.reuse, R57, R90 ;  /* 0x0000003905cd7223 */ /* 0x040fe2000000005a */
[C---:B------:R-:W-:Y:S01]  /*10f00*/  FFMA R204, R5.reuse, R101, R88 ;  /* 0x0000006505cc7223 */ /* 0x040fe20000000058 */
[C---:B------:R-:W-:Y:S01]  /*10f10*/  FFMA R202, R5.reuse, R13, R91 ;  /* 0x0000000d05ca7223 */ /* 0x040fe2000000005b */
[-C--:B------:R-:W-:Y:S01]  /*10f20*/  FFMA R203, R5, R65.reuse, R89 ;  /* 0x0000004105cb7223 */ /* 0x080fe20000000059 */
        /* <DEDUP_REMOVED lines=9> */
[-C--:B------:R-:W-:Y:S01]  /*10fc0*/  FFMA R202, R6, R14.reuse, R202 ;  /* 0x0000000e06ca7223 */ /* 0x080fe200000000ca */
        /* <DEDUP_REMOVED lines=11> */
[C---:B------:R-:W-:Y:S01]  /*11080*/  FFMA R202, R15.reuse, R7, R202 ;  /* 0x000000070fca7223 */ /* 0x040fe200000000ca */
        /* <DEDUP_REMOVED lines=8> */
[----:B------:R-:W-:Y:S01]  /*11110*/  FFMA R210, R103, R63, R210 ;  /* 0x0000003f67d27223 */ /* 0x000fe200000000d2 */
[-C--:B------:R-:W-:Y:S01]  /*11120*/  FFMA R201, R59, R11.reuse, R201 ;  /* 0x0000000b3bc97223 */ /* 0x080fe200000000c9 */
[----:B------:R-:W3:Y:S01]  /*11130*/  LDS.128 R60, [R0.X4+UR5+0x1070] ;  /* 0x00107005003c7984 */ /* 0x000ee20008004c00 */
[-C--:B------:R-:W-:Y:S01]  /*11140*/  FFMA R187, R103, R11.reuse, R187 ;  /* 0x0000000b67bb7223 */ /* 0x080fe200000000bb */
[-C--:B------:R-:W-:Y:S01]  /*11150*/  FFMA R186, R67, R11.reuse, R186 ;  /* 0x0000000b43ba7223 */ /* 0x080fe200000000ba */
        /* <DEDUP_REMOVED lines=19> */
[----:B------:R-:W4:Y:S04]  /*11290*/  LDS.128 R16, [R0.X4+UR5+0x2170] ;  /* 0x0021700500107984 */ /* 0x000f280008004c00 */
[----:B------:R-:W-:Y:S01]  /*112a0*/  LDS.128 R88, [R0.X4+UR5+0x4370] ;  /* 0x0043700500587984 */ /* 0x000fe20008004c00 */
[C---:B-1----:R-:W-:Y:S01]  /*112b0*/  FFMA R45, R4.reuse, R56, R45 ;  /* 0x00000038042d7223 */ /* 0x042fe2000000002d */
[C---:B------:R-:W-:Y:S01]  /*112c0*/  FFMA R44, R4.reuse, R100, R44 ;  /* 0x00000064042c7223 */ /* 0x040fe2000000002c */
[C---:B------:R-:W-:Y:S01]  /*112d0*/  FFMA R51, R4.reuse, R12, R51 ;  /* 0x0000000c04337223 */ /* 0x040fe20000000033 */
[----:B------:R-:W-:Y:S01]  /*112e0*/  FFMA R42, R4, R64, R42 ;  /* 0x00000040042a7223 */ /* 0x000fe2000000002a */
[C---:B------:R-:W-:Y:S01]  /*112f0*/  FFMA R176, R5.reuse, R57, R45 ;  /* 0x0000003905b07223 */ /* 0x040fe2000000002d */
[C---:B---3--:R-:W-:Y:S01]  /*11300*/  FFMA R43, R60.reuse, R56, R43 ;  /* 0x000000383c2b7223 */ /* 0x048fe2000000002b */
[C---:B------:R-:W-:Y:S01]  /*11310*/  FFMA R34, R60.reuse, R100, R34 ;  /* 0x000000643c227223 */ /* 0x040fe20000000022 */
        /* <DEDUP_REMOVED lines=39> */
[----:B------:R-:W2:Y:S01]  /*11590*/  LDS.128 R60, [R0.X4+UR5+0x2070] ;  /* 0x00207005003c7984 */ /* 0x000ea20008004c00 */
[-C--:B------:R-:W-:Y:S01]  /*115a0*/  FFMA R171, R103, R11.reuse, R171 ;  /* 0x0000000b67ab7223 */ /* 0x080fe200000000ab */
[-C--:B------:R-:W-:Y:S01]  /*115b0*/  FFMA R170, R67, R11.reuse, R170 ;  /* 0x0000000b43aa7223 */ /* 0x080fe200000000aa */
[----:B------:R-:W-:Y:S01]  /*115c0*/  FFMA R169, R15, R11, R169 ;  /* 0x0000000b0fa97223 */ /* 0x000fe200000000a9 */
[C---:B----4-:R-:W-:Y:S01]  /*115d0*/  FFMA R142, R16.reuse, R56, R142 ;  /* 0x00000038108e7223 */ /* 0x050fe2000000008e */
[----:B------:R-:W3:Y:S01]  /*115e0*/  LDS.128 R8, [R0.X4+UR5+0x2370] ;  /* 0x0023700500087984 */ /* 0x000ee20008004c00 */
[C---:B------:R-:W-:Y:S01]  /*115f0*/  FFMA R141, R16.reuse, R100, R141 ;  /* 0x00000064108d7223 */ /* 0x040fe2000000008d */
[C---:B------:R-:W-:Y:S01]  /*11600*/  FFMA R143, R16.reuse, R12, R143 ;  /* 0x0000000c108f7223 */ /* 0x040fe2000000008f */
[----:B------:R-:W-:Y:S01]  /*11610*/  FFMA R54, R16, R64, R54 ;  /* 0x0000004010367223 */ /* 0x000fe20000000036 */
[----:B------:R-:W4:Y:S01]  /*11620*/  LDS.128 R40, [R0.X4+UR5+0x3070] ;  /* 0x0030700500287984 */ /* 0x000f220008004c00 */
        /* <DEDUP_REMOVED lines=17> */
[-C--:B------:R-:W-:Y:S01]  /*11740*/  FFMA R144, R4, R64.reuse, R144 ;  /* 0x0000004004907223 */ /* 0x080fe20000000090 */
[C---:B------:R-:W-:Y:S01]  /*11750*/  FFMA R160, R5.reuse, R57, R146 ;  /* 0x0000003905a07223 */ /* 0x040fe20000000092 */
[----:B--2---:R-:W-:Y:S01]  /*11760*/  FFMA R50, R60, R64, R50 ;  /* 0x000000403c327223 */ /* 0x004fe20000000032 */
[C---:B------:R-:W-:Y:S01]  /*11770*/  FFMA R159, R5.reuse, R101, R145 ;  /* 0x00000065059f7223 */ /* 0x040fe20000000091 */
[C---:B------:R-:W-:Y:S01]  /*11780*/  FFMA R157, R5.reuse, R13, R147 ;  /* 0x0000000d059d7223 */ /* 0x040fe20000000093 */
[-C--:B------:R-:W-:Y:S01]  /*11790*/  FFMA R158, R5, R65.reuse, R144 ;  /* 0x00000041059e7223 */ /* 0x080fe20000000090 */
[C---:B---3--:R-:W-:Y:S01]  /*117a0*/  FFMA R148, R8.reuse, R56, R148 ;  /* 0x0000003808947223 */ /* 0x048fe20000000094 */
[C---:B------:R-:W-:Y:S01]  /*117b0*/  FFMA R4, R8.reuse, R100, R150 ;  /* 0x0000006408047223 */ /* 0x040fe20000000096 */
[C---:B------:R-:W-:Y:S01]  /*117c0*/  FFMA R3, R8.reuse, R64, R149 ;  /* 0x0000004008037223 */ /* 0x040fe20000000095 */
[----:B------:R-:W-:Y:S01]  /*117d0*/  FFMA R5, R8, R12, R151 ;  /* 0x0000000c08057223 */ /* 0x000fe20000000097 */
        /* <DEDUP_REMOVED lines=13> */
[----:B----4-:R-:W-:Y:S01]  /*118b0*/  FFMA R8, R40, R56, R154 ;  /* 0x0000003828087223 */ /* 0x010fe2000000009a */
[----:B------:R-:W-:Y:S01]  /*118c0*/  FFMA R10, R10, R14, R5 ;  /* 0x0000000e0a0a7223 */ /* 0x000fe20000000005 */
[-C--:B------:R-:W-:Y:S01]  /*118d0*/  FFMA R160, R59, R7.reuse, R160 ;  /* 0x000000073ba07223 */ /* 0x080fe200000000a0 */
        /* <DEDUP_REMOVED lines=15> */
[----:B------:R-:W2:Y:S01]  /*119d0*/  LDS.128 R52, [R0.X4+UR5+0x4070] ;  /* 0x0040700500347984 */ /* 0x000ea20008004c00 */
        /* <DEDUP_REMOVED lines=59> */
[-C--:B------:R-:W-:Y:S01]  /*11d90*/  FFMA R5, R103, R43.reuse, R5 ;  /* 0x0000002b67057223 */ /* 0x080fe20000000005 */
[-C--:B------:R-:W-:Y:S01]  /*11da0*/  FFMA R6, R67, R43.reuse, R6 ;  /* 0x0000002b43067223 */ /* 0x080fe20000000006 */
[----:B------:R-:W-:Y:S01]  /*11db0*/  FFMA R50, R50, R14, R34 ;  /* 0x0000000e32327223 */ /* 0x000fe20000000022 */
        /* <DEDUP_REMOVED lines=19> */
[-C--:B------:R-:W-:Y:S01]  /*11ef0*/  FFMA R18, R67, R47.reuse, R18 ;  /* 0x0000002f43127223 */ /* 0x080fe20000000012 */
[----:B------:R-:W1:Y:S01]  /*11f00*/  LDS.128 R52, [R0.X4+UR5+0x5070] ;  /* 0x0050700500347984 */ /* 0x000e620008004c00 */
        /* <DEDUP_REMOVED lines=135> */
[C---:B----4-:R-:W-:Y:S01]  /*12780*/  FFMA R122, R92.reuse, R36, R219 ;  /* 0x000000245c7a7223 */ /* 0x050fe200000000db */
        /* <DEDUP_REMOVED lines=67> */
[-C--:B------:R-:W-:Y:S01]  /*12bc0*/  FFMA R128, R88, R20.reuse, R200 ;  /* 0x0000001458807223 */ /* 0x080fe200000000c8 */
[----:B-1----:R-:W-:Y:S01]  /*12bd0*/  FFMA R188, R92, R20, R188 ;  /* 0x000000145cbc7223 */ /* 0x002fe200000000bc */
        /* <DEDUP_REMOVED lines=17> */
[----:B------:R-:W-:Y:S01]  /*12cf0*/  FFMA R147, R94, R22, R188 ;  /* 0x000000165e937223 */ /* 0x000fe200000000bc */
[----:B------:R-:W1:Y:S01]  /*12d00*/  LDS.128 R60, [R0.X4+UR5+0x6060] ;  /* 0x00606005003c7984 */ /* 0x000e620008004c00 */
[-C--:B------:R-:W-:Y:S01]  /*12d10*/  FFMA R126, R27, R91.reuse, R126 ;  /* 0x0000005b1b7e7223 */ /* 0x080fe2000000007e */
[-C--:B------:R-:W-:Y:S01]  /*12d20*/  FFMA R127, R39, R91.reuse, R127 ;  /* 0x0000005b277f7223 */ /* 0x080fe2000000007f */
[-C--:B------:R-:W-:Y:S01]  /*12d30*/  FFMA R128, R23, R91.reuse, R128 ;  /* 0x0000005b17807223 */ /* 0x080fe20000000080 */
[----:B------:R-:W-:Y:S01]  /*12d40*/  FFMA R129, R31, R91, R129 ;  /* 0x0000005b1f817223 */ /* 0x000fe20000000081 */
[----:B------:R-:W-:Y:S01]  /*12d50*/  FFMA R147, R23, R95, R147 ;  /* 0x0000005f17937223 */ /* 0x000fe20000000093 */
[----:B------:R-:W2:Y:S01]  /*12d60*/  LDS.128 R88, [R0.X4+UR5+0x5260] ;  /* 0x0052600500587984 */ /* 0x000ea20008004c00 */
[----:B------:R-:W-:-:S03]  /*12d70*/  FFMA R191, R92, R24, R191 ;  /* 0x000000185cbf7223 */ /* 0x000fc600000000bf */
[----:B------:R-:W3:Y:S01]  /*12d80*/  LDS.128 R20, [R0.X4+UR5+0x6160] ;  /* 0x0061600500147984 */ /* 0x000ee20008004c00 */
[----:B------:R-:W-:-:S04]  /*12d90*/  FFMA R191, R93, R25, R191 ;  /* 0x000000195dbf7223 */ /* 0x000fc800000000bf */
[----:B------:R-:W-:Y:S01]  /*12da0*/  FFMA R145, R94, R26, R191 ;  /* 0x0000001a5e917223 */ /* 0x000fe200000000bf */
[----:B------:R-:W-:-:S03]  /*12db0*/  FFMA R189, R92, R28, R189 ;  /* 0x0000001c5cbd7223 */ /* 0x000fc600000000bd */
[----:B------:R-:W-:Y:S02]  /*12dc0*/  FFMA R145, R27, R95, R145 ;  /* 0x0000005f1b917223 */ /* 0x000fe40000000091 */
[----:B------:R-:W3:Y:S01]  /*12dd0*/  LDS.128 R24, [R0.X4+UR5+0x6260] ;  /* 0x0062600500187984 */ /* 0x000ee20008004c00 */
[C---:B----4-:R-:W-:Y:S01]  /*12de0*/  FFMA R28, R52.reuse, R84, R106 ;  /* 0x00000054341c7223 */ /* 0x050fe2000000006a */
        /* <DEDUP_REMOVED lines=13> */
[C---:B------:R-:W-:Y:S01]  /*12ec0*/  FFMA R52, R54.reuse, R78, R52 ;  /* 0x0000004e36347223 */ /* 0x040fe20000000034 */
[C---:B------:R-:W-:Y:S01]  /*12ed0*/  FFMA R108, R54.reuse, R82, R108 ;  /* 0x00000052366c7223 */ /* 0x040fe2000000006c */
[----:B------:R-:W-:Y:S01]  /*12ee0*/  FFMA R144, R54, R74, R144 ;  /* 0x0000004a36907223 */ /* 0x000fe20000000090 */
[----:B------:R-:W4:Y:S01]  /*12ef0*/  LDS.128 R28, [R0.X4+UR5+0x6360] ;  /* 0x00636005001c7984 */ /* 0x000f220008004c00 */
        /* <DEDUP_REMOVED lines=8> */
[-C--:B------:R-:W-:Y:S01]  /*12f80*/  FFMA R55, R60, R80.reuse, R110 ;  /* 0x000000503c377223 */ /* 0x080fe2000000006e */
[----:B------:R-:W-:Y:S01]  /*12f90*/  FFMA R146, R39, R95, R146 ;  /* 0x0000005f27927223 */ /* 0x000fe20000000092 */
[----:B--2---:R-:W-:Y:S01]  /*12fa0*/  FFMA R93, R88, R80, R97 ;  /* 0x00000050585d7223 */ /* 0x004fe20000000061 */
[C---:B------:R-:W-:Y:S01]  /*12fb0*/  FFMA R110, R61.reuse, R85, R112 ;  /* 0x000000553d6e7223 */ /* 0x040fe20000000070 */
[C---:B------:R-:W-:Y:S01]  /*12fc0*/  FFMA R54, R61.reuse, R77, R54 ;  /* 0x0000004d3d367223 */ /* 0x040fe20000000036 */
[C---:B------:R-:W-:Y:S01]  /*12fd0*/  FFMA R142, R61.reuse, R73, R113 ;  /* 0x000000493d8e7223 */ /* 0x040fe20000000071 */
[----:B------:R-:W-:Y:S01]  /*12fe0*/  FFMA R55, R61, R81, R55 ;  /* 0x000000513d377223 */ /* 0x000fe20000000037 */
        /* <DEDUP_REMOVED lines=43> */
[C---:B----4-:R-:W-:Y:S01]  /*132a0*/  FFMA R107, R28.reuse, R84, R122 ;  /* 0x000000541c6b7223 */ /* 0x050fe2000000007a */
[C---:B------:R-:W-:Y:S01]  /*132b0*/  FFMA R62, R28.reuse, R76, R123 ;  /* 0x0000004c1c3e7223 */ /* 0x040fe2000000007b */
[C---:B------:R-:W-:Y:S01]  /*132c0*/  FFMA R118, R28.reuse, R80, R125 ;  /* 0x000000501c767223 */ /* 0x040fe2000000007d */
[-C--:B------:R-:W-:Y:S01]  /*132d0*/  FFMA R111, R28, R72.reuse, R124 ;  /* 0x000000481c6f7223 */ /* 0x080fe2000000007c */
[----:B------:R-:W-:Y:S01]  /*132e0*/  FFMA R105, R88, R72, R105 ;  /* 0x0000004858697223 */ /* 0x000fe20000000069 */
[C---:B------:R-:W-:Y:S01]  /*132f0*/  FFMA R107, R29.reuse, R85, R107 ;  /* 0x000000551d6b7223 */ /* 0x040fe2000000006b */
[C---:B------:R-:W-:Y:S01]  /*13300*/  FFMA R62, R29.reuse, R77, R62 ;  /* 0x0000004d1d3e7223 */ /* 0x040fe2000000003e */
[C---:B------:R-:W-:Y:S01]  /*13310*/  FFMA R118, R29.reuse, R81, R118 ;  /* 0x000000511d767223 */ /* 0x040fe20000000076 */
[-C--:B------:R-:W-:Y:S01]  /*13320*/  FFMA R111, R29, R73.reuse, R111 ;  /* 0x000000491d6f7223 */ /* 0x080fe2000000006f */
[----:B------:R-:W-:Y:S01]  /*13330*/  FFMA R143, R89, R73, R105 ;  /* 0x00000049598f7223 */ /* 0x000fe20000000069 */
[C---:B------:R-:W-:Y:S01]  /*13340*/  FFMA R62, R30.reuse, R78, R62 ;  /* 0x0000004e1e3e7223 */ /* 0x040fe2000000003e */
[C---:B------:R-:W-:Y:S01]  /*13350*/  FFMA R107, R30.reuse, R86, R107 ;  /* 0x000000561e6b7223 */ /* 0x040fe2000000006b */
[C---:B------:R-:W-:Y:S01]  /*13360*/  FFMA R111, R30.reuse, R74, R111 ;  /* 0x0000004a1e6f7223 */ /* 0x040fe2000000006f */
[----:B------:R-:W-:Y:S01]  /*13370*/  FFMA R118, R30, R82, R118 ;  /* 0x000000521e767223 */ /* 0x000fe20000000076 */
[C---:B-1----:R-:W-:Y:S01]  /*13380*/  FFMA R113, R36.reuse, R84, R127 ;  /* 0x0000005424717223 */ /* 0x042fe2000000007f */
        /* <DEDUP_REMOVED lines=22> */
[-C--:B------:R-:W-:Y:S01]  /*134f0*/  FFMA R104, R89, R85.reuse, R96 ;  /* 0x0000005559687223 */ /* 0x080fe20000000060 */
        /* <DEDUP_REMOVED lines=17> */
[C---:B---3--:R-:W-:Y:S01]  /*13610*/  FFMA R120, R24.reuse, R84, R134 ;  /* 0x0000005418787223 */ /* 0x048fe20000000086 */
        /* <DEDUP_REMOVED lines=51> */
[----:B------:R-:W3:Y:S03]  /*13950*/  LDS.128 R28, [R0.X4+UR5+0x6070] ;  /* 0x00607005001c7984 */ /* 0x000ee60008004c00 */
        /* <DEDUP_REMOVED lines=16> */
[----:B------:R-:W2:Y:S03]  /*13a60*/  LDS.128 R36, [R0.X4+UR5+0x6170] ;  /* 0x0061700500247984 */ /* 0x000ea60008004c00 */
[C---:B------:R-:W-:Y:S01]  /*13a70*/  FFMA R20, R22.reuse, R66, R21 ;  /* 0x0000004216147223 */ /* 0x040fe20000000015 */
[C---:B------:R-:W-:Y:S01]  /*13a80*/  FFMA R190, R22.reuse, R58, R73 ;  /* 0x0000003a16be7223 */ /* 0x040fe20000000049 */
[----:B------:R-:W-:Y:S01]  /*13a90*/  FFMA R72, R22, R102, R75 ;  /* 0x0000006616487223 */ /* 0x000fe2000000004b */
[C---:B-1----:R-:W-:Y:S01]  /*13aa0*/  FFMA R52, R24.reuse, R56, R52 ;  /* 0x0000003818347223 */ /* 0x042fe20000000034 */
        /* <DEDUP_REMOVED lines=8> */
[----:B------:R-:W1:Y:S01]  /*13b30*/  LDS.128 R20, [R0.X4+UR5+0x6270] ;  /* 0x0062700500147984 */ /* 0x000e620008004c00 */
[----:B------:R-:W-:Y:S01]  /*13b40*/  FFMA R108, R24, R64, R108 ;  /* 0x00000040186c7223 */ /* 0x000fe2000000006c */
[C---:B------:R-:W-:Y:S01]  /*13b50*/  FFMA R53, R25.reuse, R57, R52 ;  /* 0x0000003919357223 */ /* 0x040fe20000000034 */
[C---:B------:R-:W-:Y:S01]  /*13b60*/  FFMA R75, R25.reuse, R13, R144 ;  /* 0x0000000d194b7223 */ /* 0x040fe20000000090 */
[----:B------:R-:W-:Y:S01]  /*13b70*/  LDS.128 R76, [R32+0x80] ;  /* 0x00008000204c7984 */ /* 0x000fe20000000c00 */
        /* <DEDUP_REMOVED lines=18> */
[----:B------:R-:W-:-:S02]  /*13ca0*/  FFMA R26, R30, R58, R27 ;  /* 0x0000003a1e1a7223 */ /* 0x000fc4000000001b */
[----:B------:R-:W-:Y:S01]  /*13cb0*/  FFMA R24, R30, R66, R29 ;  /* 0x000000421e187223 */ /* 0x000fe2000000001d */
[----:B--2---:R-:W-:Y:S01]  /*13cc0*/  FFMA R28, R36, R56, R95 ;  /* 0x00000038241c7223 */ /* 0x004fe2000000005f */
[-C--:B------:R-:W-:Y:S01]  /*13cd0*/  FFMA R197, R59, R31.reuse, R26 ;  /* 0x0000001f3bc57223 */ /* 0x080fe2000000001a */
[C---:B------:R-:W-:Y:S01]  /*13ce0*/  FFMA R198, R30.reuse, R102, R25 ;  /* 0x000000661ec67223 */ /* 0x040fe20000000019 */
        /* <DEDUP_REMOVED lines=16> */
[C---:B-1----:R-:W-:Y:S01]  /*13df0*/  FFMA R116, R20.reuse, R64, R116 ;  /* 0x0000004014747223 */ /* 0x042fe20000000074 */
[-C--:B------:R-:W-:Y:S01]  /*13e00*/  FFMA R236, R59, R39.reuse, R26 ;  /* 0x000000273bec7223 */ /* 0x080fe2000000001a */
[-C--:B------:R-:W-:Y:S01]  /*13e10*/  FFMA R233, R15, R39.reuse, R24 ;  /* 0x000000270fe97223 */ /* 0x080fe20000000018 */
[C---:B------:R-:W-:Y:S01]  /*13e20*/  FFMA R24, R20.reuse, R100, R63 ;  /* 0x0000006414187223 */ /* 0x040fe2000000003f */
[C---:B------:R-:W-:Y:S01]  /*13e30*/  FFMA R26, R20.reuse, R56, R109 ;  /* 0x00000038141a7223 */ /* 0x040fe2000000006d */
        /* <DEDUP_REMOVED lines=8> */
[C---:B------:R-:W-:Y:S01]  /*13ec0*/  FFMA R26, R22.reuse, R102, R25 ;  /* 0x00000066161a7223 */ /* 0x040fe20000000019 */
[C---:B------:R-:W-:Y:S01]  /*13ed0*/  FFMA R24, R22.reuse, R58, R27 ;  /* 0x0000003a16187223 */ /* 0x040fe2000000001b */
[----:B------:R-:W4:Y:S01]  /*13ee0*/  LDS.128 R92, [R0.X4+UR5+0x7370] ;  /* 0x00737005005c7984 */ /* 0x000f220008004c00 */
[----:B------:R-:W-:Y:S01]  /*13ef0*/  FFMA R20, R22, R14, R21 ;  /* 0x0000000e16147223 */ /* 0x000fe20000000015 */
[-C--:B------:R-:W-:Y:S01]  /*13f00*/  FFMA R239, R103, R23.reuse, R26 ;  /* 0x0000001767ef7223 */ /* 0x080fe2000000001a */
[-C--:B------:R-:W-:Y:S01]  /*13f10*/  FFMA R242, R59, R23.reuse, R24 ;  /* 0x000000173bf27223 */ /* 0x080fe20000000018 */
[----:B---3--:R-:W-:Y:S01]  /*13f20*/  FFMA R62, R52, R56, R62 ;  /* 0x00000038343e7223 */ /* 0x008fe2000000003e */
[----:B------:R-:W3:Y:S01]  /*13f30*/  LDS.128 R24, [R0.X4+UR5+0x7270] ;  /* 0x0072700500187984 */ /* 0x000ee20008004c00 */
[----:B------:R-:W-:Y:S01]  /*13f40*/  FFMA R22, R22, R66, R61 ;  /* 0x0000004216167223 */ /* 0x000fe2000000003d */
[-C--:B------:R-:W-:Y:S01]  /*13f50*/  FFMA R243, R15, R23.reuse, R20 ;  /* 0x000000170ff37223 */ /* 0x080fe20000000014 */
        /* <DEDUP_REMOVED lines=8> */
[----:B------:R-:W-:Y:S01]  /*13fe0*/  LDS.128 R80, [R32+0x280] ;  /* 0x0002800020507984 */ /* 0x000fe20000000c00 */
[----:B------:R-:W-:-:S02]  /*13ff0*/  FFMA R22, R54, R58, R23 ;  /* 0x0000003a36167223 */ /* 0x000fc40000000017 */
[----:B------:R-:W-:Y:S01]  /*14000*/  FFMA R20, R54, R14, R53 ;  /* 0x0000000e36147223 */ /* 0x000fe20000000035 */
[C---:B--2---:R-:W-:Y:S01]  /*14010*/  FFMA R60, R28.reuse, R56, R60 ;  /* 0x000000381c3c7223 */ /* 0x044fe2000000003c */
[-C--:B------:R-:W-:Y:S01]  /*14020*/  FFMA R237, R59, R55.reuse, R22 ;  /* 0x000000373bed7223 */ /* 0x080fe20000000016 */
[C---:B------:R-:W-:Y:S01]  /*14030*/  FFMA R22, R28.reuse, R100, R113 ;  /* 0x000000641c167223 */ /* 0x040fe20000000071 */
[----:B------:R-:W-:Y:S01]  /*14040*/  FFMA R234, R15, R55, R20 ;  /* 0x000000370fea7223 */ /* 0x000fe20000000014 */
[C---:B------:R-:W-:Y:S01]  /*14050*/  FFMA R20, R28.reuse, R12, R105 ;  /* 0x0000000c1c147223 */ /* 0x040fe20000000069 */
[----:B------:R-:W-:Y:S01]  /*14060*/  FFMA R28, R28, R64, R117 ;  /* 0x000000401c1c7223 */ /* 0x000fe20000000075 */
        /* <DEDUP_REMOVED lines=9> */
[----:B------:R2:W-:Y:S01]  /*14100*/  STL [R1+0x6c], R2 ;  /* 0x00006c0201007387 */ /* 0x0005e20000100800 */
[C---:B-1----:R-:W-:Y:S01]  /*14110*/  FFMA R96, R36.reuse, R100, R96 ;  /* 0x0000006424607223 */ /* 0x042fe20000000060 */
[C---:B------:R-:W-:Y:S01]  /*14120*/  FFMA R112, R36.reuse, R56, R112 ;  /* 0x0000003824707223 */ /* 0x040fe20000000070 */
[C---:B------:R-:W-:Y:S01]  /*14130*/  FFMA R106, R36.reuse, R12, R106 ;  /* 0x0000000c246a7223 */ /* 0x040fe2000000006a */
[----:B------:R-:W-:Y:S01]  /*14140*/  FFMA R114, R36, R64, R114 ;  /* 0x0000004024727223 */ /* 0x000fe20000000072 */
[C---:B------:R-:W-:Y:S01]  /*14150*/  FFMA R21, R37.reuse, R101, R96 ;  /* 0x0000006525157223 */ /* 0x040fe20000000060 */
[C---:B------:R-:W-:Y:S01]  /*14160*/  FFMA R23, R37.reuse, R57, R112 ;  /* 0x0000003925177223 */ /* 0x040fe20000000070 */
[----:B------:R-:W-:Y:S01]  /*14170*/  FFMA R29, R37, R13, R106 ;  /* 0x0000000d251d7223 */ /* 0x000fe2000000006a */
[----:B----4-:R-:W-:Y:S01]  /*14180*/  FFMA R88, R92, R56, R88 ;  /* 0x000000385c587223 */ /* 0x010fe20000000058 */
[----:B------:R-:W1:Y:S01]  /*14190*/  LDS.128 R72, [R0.X4+UR5+0x80] ;  /* 0x0000800500487984 */ /* 0x000e620008004c00 */
[-C--:B--2---:R-:W-:Y:S01]  /*141a0*/  FFMA R2, R15, R31.reuse, R20 ;  /* 0x0000001f0f027223 */ /* 0x084fe20000000014 */
[----:B------:R-:W-:Y:S01]  /*141b0*/  FFMA R20, R67, R31, R30 ;  /* 0x0000001f43147223 */ /* 0x000fe2000000001e */
[----:B------:R-:W-:Y:S01]  /*141c0*/  FFMA R37, R37, R65, R114 ;  /* 0x0000004125257223 */ /* 0x000fe20000000072 */
[-C--:B------:R-:W-:Y:S01]  /*141d0*/  FFMA R241, R103, R31.reuse, R28 ;  /* 0x0000001f67f17223 */ /* 0x080fe2000000001c */
[----:B------:R-:W-:Y:S01]  /*141e0*/  FFMA R240, R59, R31, R22 ;  /* 0x0000001f3bf07223 */ /* 0x000fe20000000016 */
[C---:B------:R-:W-:Y:S01]  /*141f0*/  FFMA R28, R38.reuse, R102, R21 ;  /* 0x00000066261c7223 */ /* 0x040fe20000000015 */
[----:B------:R2:W-:Y:S01]  /*14200*/  STL [R1+0xc], R20 ;  /* 0x00000c1401007387 */ /* 0x0005e20000100800 */
[----:B------:R-:W-:Y:S01]  /*14210*/  FFMA R22, R38, R58, R23 ;  /* 0x0000003a26167223 */ /* 0x000fe20000000017 */
[C---:B---3--:R-:W-:Y:S01]  /*14220*/  FFMA R36, R24.reuse, R100, R120 ;  /* 0x0000006418247223 */ /* 0x048fe20000000078 */
[----:B------:R-:W-:Y:S01]  /*14230*/  FFMA R122, R24, R64, R122 ;  /* 0x00000040187a7223 */ /* 0x000fe2000000007a */
[----:B------:R-:W-:Y:S01]  /*14240*/  FFMA R54, R54, R66, R61 ;  /* 0x0000004236367223 */ /* 0x000fe2000000003d */
[----:B------:R-:W-:Y:S01]  /*14250*/  FFMA R238, R103, R55, R52 ;  /* 0x0000003767ee7223 */ /* 0x000fe20000000034 */
[----:B------:R-:W-:Y:S01]  /*14260*/  LDS.128 R124, [R0.X4+UR5+0x3080] ;  /* 0x00308005007c7984 */ /* 0x000fe20008004c00 */
[C---:B--2---:R-:W-:Y:S01]  /*14270*/  FFMA R20, R38.reuse, R14, R29 ;  /* 0x0000000e26147223 */ /* 0x044fe2000000001d */
[----:B------:R-:W-:Y:S01]  /*14280*/  FFMA R38, R38, R66, R37 ;  /* 0x0000004226267223 */ /* 0x000fe20000000025 */
[C---:B------:R-:W-:Y:S01]  /*14290*/  FFMA R37, R24.reuse, R56, R119 ;  /* 0x0000003818257223 */ /* 0x040fe20000000077 */
[----:B------:R-:W-:Y:S01]  /*142a0*/  FFMA R36, R25, R101, R36 ;  /* 0x0000006519247223 */ /* 0x000fe20000000024 */
[-C--:B------:R-:W-:Y:S01]  /*142b0*/  FFMA R21, R15, R39.reuse, R20 ;  /* 0x000000270f157223 */ /* 0x080fe20000000014 */
[----:B------:R-:W-:Y:S01]  /*142c0*/  FFMA R20, R67, R39, R38 ;  /* 0x0000002743147223 */ /* 0x000fe20000000026 */
[----:B------:R-:W-:Y:S01]  /*142d0*/  FFMA R38, R24, R12, R121 ;  /* 0x0000000c18267223 */ /* 0x000fe20000000079 */
        /* <DEDUP_REMOVED lines=9> */
[----:B------:R-:W-:Y:S01]  /*14370*/  FFMA R57, R93, R57, R88 ;  /* 0x000000395d397223 */ /* 0x000fe20000000058 */
[-C--:B------:R-:W-:Y:S01]  /*14380*/  FFMA R37, R103, R27.reuse, R36 ;  /* 0x0000001b67257223 */ /* 0x080fe20000000024 */
[----:B------:R-:W-:Y:S01]  /*14390*/  STL [R1+0x30], R23 ;  /* 0x0000301701007387 */ /* 0x000fe20000100800 */
[-C--:B------:R-:W-:Y:S01]  /*143a0*/  FFMA R36, R59, R27.reuse, R25 ;  /* 0x0000001b3b247223 */ /* 0x080fe20000000019 */
[-C--:B------:R-:W-:Y:S01]  /*143b0*/  FFMA R25, R15, R27.reuse, R26 ;  /* 0x0000001b0f197223 */ /* 0x080fe2000000001a */
[----:B------:R-:W-:Y:S01]  /*143c0*/  FFMA R24, R67, R27, R24 ;  /* 0x0000001b43187223 */ /* 0x000fe20000000018 */
[----:B------:R-:W-:Y:S01]  /*143d0*/  STL [R1+0x2c], R22 ;  /* 0x00002c1601007387 */ /* 0x000fe20000100800 */
[----:B------:R-:W-:-:S03]  /*143e0*/  FFMA R57, R94, R58, R57 ;  /* 0x0000003a5e397223 */ /* 0x000fc60000000039 */
[----:B------:R-:W-:Y:S01]  /*143f0*/  STL [R1+0x28], R21 ;  /* 0x0000281501007387 */ /* 0x000fe20000100800 */
[----:B------:R-:W-:-:S03]  /*14400*/  FFMA R235, R67, R55, R54 ;  /* 0x0000003743eb7223 */ /* 0x000fc60000000036 */
[----:B------:R-:W-:Y:S01]  /*14410*/  STL [R1+0x8], R20 ;  /* 0x0000081401007387 */ /* 0x000fe20000100800 */
[----:B------:R-:W-:-:S03]  /*14420*/  FFMA R226, R59, R95, R57 ;  /* 0x0000005f3be27223 */ /* 0x000fc60000000039 */
[----:B------:R-:W-:Y:S04]  /*14430*/  STL [R1+0x24], R37 ;  /* 0x0000242501007387 */ /* 0x000fe80000100800 */
[----:B------:R-:W-:Y:S04]  /*14440*/  STL [R1+0x20], R36 ;  /* 0x0000202401007387 */ /* 0x000fe80000100800 */
[----:B------:R-:W-:Y:S04]  /*14450*/  STL [R1+0x1c], R25 ;  /* 0x00001c1901007387 */ /* 0x000fe80000100800 */
[----:B------:R-:W-:Y:S04]  /*14460*/  LDS.128 R60, [R32+0x180] ;  /* 0x00018000203c7984 */ /* 0x000fe80000000c00 */
[----:B------:R-:W-:Y:S04]  /*14470*/  LDS.128 R52, [R32+0x380] ;  /* 0x0003800020347984 */ /* 0x000fe80000000c00 */
[----:B------:R-:W2:Y:S04]  /*14480*/  LDS.128 R28, [R0.X4+UR5+0x180] ;  /* 0x00018005001c7984 */ /* 0x000ea80008004c00 */
[----:B------:R-:W3:Y:S04]  /*14490*/  LDS.128 R36, [R0.X4+UR5+0x1080] ;  /* 0x0010800500247984 */ /* 0x000ee80008004c00 */
[----:B------:R-:W-:Y:S04]  /*144a0*/  STL [R1+0x4], R24 ;  /* 0x0000041801007387 */ /* 0x000fe80000100800 */
[----:B------:R-:W4:Y:S04]  /*144b0*/  LDS.128 R24, [R0.X4+UR5+0x1180] ;  /* 0x0011800500187984 */ /* 0x000f280008004c00 */
[----:B------:R-:W4:Y:S04]  /*144c0*/  LDS.128 R56, [R0.X4+UR5+0x2080] ;  /* 0x0020800500387984 */ /* 0x000f280008004c00 */
[----:B------:R-:W4:Y:S04]  /*144d0*/  LDS.128 R20, [R0.X4+UR5+0x280] ;  /* 0x0002800500147984 */ /* 0x000f280008004c00 */
[----:B------:R-:W4:Y:S04]  /*144e0*/  LDS.128 R120, [R0.X4+UR5+0x2380] ;  /* 0x0023800500787984 */ /* 0x000f280008004c00 */
[----:B------:R-:W4:Y:S01]  /*144f0*/  LDS.128 R128, [R0.X4+UR5+0x3180] ;  /* 0x0031800500807984 */ /* 0x000f220008004c00 */
[C---:B------:R-:W-:Y:S01]  /*14500*/  FFMA R91, R92.reuse, R100, R91 ;  /* 0x000000645c5b7223 */ /* 0x040fe2000000005b */
[C---:B------:R-:W-:Y:S01]  /*14510*/  FFMA R89, R92.reuse, R12, R89 ;  /* 0x0000000c5c597223 */ /* 0x040fe20000000059 */
[----:B------:R-:W-:Y:S01]  /*14520*/  FFMA R90, R92, R64, R90 ;  /* 0x000000405c5a7223 */ /* 0x000fe2000000005a */
[----:B------:R-:W4:Y:S01]  /*14530*/  LDS.128 R136, [R0.X4+UR5+0x3380] ;  /* 0x0033800500887984 */ /* 0x000f220008004c00 */
[C---:B------:R-:W-:Y:S01]  /*14540*/  FFMA R91, R93.reuse, R101, R91 ;  /* 0x000000655d5b7223 */ /* 0x040fe2000000005b */
[C---:B------:R-:W-:Y:S01]  /*14550*/  FFMA R13, R93.reuse, R13, R89 ;  /* 0x0000000d5d0d7223 */ /* 0x040fe20000000059 */
[----:B------:R-:W-:Y:S01]  /*14560*/  FFMA R97, R93, R65, R90 ;  /* 0x000000415d617223 */ /* 0x000fe2000000005a */
[----:B-1----:R-:W-:Y:S01]  /*14570*/  FFMA R212, R72, R76, R212 ;  /* 0x0000004c48d47223 */ /* 0x002fe200000000d4 */
[C---:B------:R-:W-:Y:S01]  /*14580*/  FFMA R227, R94.reuse, R102, R91 ;  /* 0x000000665ee37223 */ /* 0x040fe2000000005b */
[C---:B------:R-:W-:Y:S01]  /*14590*/  FFMA R13, R94.reuse, R14, R13 ;  /* 0x0000000e5e0d7223 */ /* 0x040fe2000000000d */
[----:B------:R-:W-:Y:S01]  /*145a0*/  FFMA R97, R94, R66, R97 ;  /* 0x000000425e617223 */ /* 0x000fe20000000061 */
[C---:B--2---:R-:W-:Y:S01]  /*145b0*/  FFMA R206, R28.reuse, R60, R206 ;  /* 0x0000003c1cce7223 */ /* 0x044fe200000000ce */
[-C--:B------:R-:W-:Y:S01]  /*145c0*/  FFMA R227, R103, R95.reuse, R227 ;  /* 0x0000005f67e37223 */ /* 0x080fe200000000e3 */
[C---:B------:R-:W-:Y:S01]  /*145d0*/  FFMA R207, R28.reuse, R76, R207 ;  /* 0x0000004c1ccf7223 */ /* 0x040fe200000000cf */
[C---:B------:R-:W-:Y:S01]  /*145e0*/  FFMA R208, R28.reuse, R52, R208 ;  /* 0x000000341cd07223 */ /* 0x040fe200000000d0 */
[----:B------:R-:W-:Y:S01]  /*145f0*/  FFMA R209, R28, R80, R209 ;  /* 0x000000501cd17223 */ /* 0x000fe200000000d1 */
[C---:B---3--:R-:W-:Y:S01]  /*14600*/  FFMA R181, R36.reuse, R60, R181 ;  /* 0x0000003c24b57223 */ /* 0x048fe200000000b5 */
[C---:B------:R-:W-:Y:S01]  /*14610*/  FFMA R182, R36.reuse, R76, R182 ;  /* 0x0000004c24b67223 */ /* 0x040fe200000000b6 */
[C---:B------:R-:W-:Y:S01]  /*14620*/  FFMA R183, R36.reuse, R52, R183 ;  /* 0x0000003424b77223 */ /* 0x040fe200000000b7 */
[----:B------:R-:W-:Y:S01]  /*14630*/  FFMA R184, R36, R80, R184 ;  /* 0x0000005024b87223 */ /* 0x000fe200000000b8 */
[----:B------:R-:W1:Y:S01]  /*14640*/  LDS.128 R88, [R0.X4+UR5+0x1280] ;  /* 0x0012800500587984 */ /* 0x000e620008004c00 */
[-C--:B------:R-:W-:Y:S01]  /*14650*/  FFMA R211, R60, R72.reuse, R211 ;  /* 0x000000483cd37223 */ /* 0x080fe200000000d3 */
[-C--:B------:R-:W-:Y:S01]  /*14660*/  FFMA R210, R52, R72.reuse, R210 ;  /* 0x0000004834d27223 */ /* 0x080fe200000000d2 */
[----:B------:R-:W-:Y:S01]  /*14670*/  FFMA R213, R80, R72, R213 ;  /* 0x0000004850d57223 */ /* 0x000fe200000000d5 */
[----:B------:R-:W2:Y:S01]  /*14680*/  LDS.128 R100, [R0.X4+UR5+0x1380] ;  /* 0x0013800500647984 */ /* 0x000ea20008004c00 */
[C---:B----4-:R-:W-:Y:S01]  /*14690*/  FFMA R177, R24.reuse, R60, R177 ;  /* 0x0000003c18b17223 */ /* 0x050fe200000000b1 */
[C---:B------:R-:W-:Y:S01]  /*146a0*/  FFMA R178, R24.reuse, R76, R178 ;  /* 0x0000004c18b27223 */ /* 0x040fe200000000b2 */
[C---:B------:R-:W-:Y:S01]  /*146b0*/  FFMA R179, R24.reuse, R52, R179 ;  /* 0x0000003418b37223 */ /* 0x040fe200000000b3 */
[----:B------:R-:W3:Y:S01]  /*146c0*/  LDS.128 R112, [R0.X4+UR5+0x2180] ;  /* 0x0021800500707984 */ /* 0x000ee20008004c00 */
[----:B------:R-:W-:Y:S01]  /*146d0*/  FFMA R180, R24, R80, R180 ;  /* 0x0000005018b47223 */ /* 0x000fe200000000b4 */
[C---:B------:R-:W-:Y:S01]  /*146e0*/  FFMA R162, R56.reuse, R60, R162 ;  /* 0x0000003c38a27223 */ /* 0x040fe200000000a2 */
[C---:B------:R-:W-:Y:S01]  /*146f0*/  FFMA R166, R56.reuse, R76, R166 ;  /* 0x0000004c38a67223 */ /* 0x040fe200000000a6 */
[----:B------:R-:W4:Y:S01]  /*14700*/  LDS.128 R116, [R0.X4+UR5+0x2280] ;  /* 0x0022800500747984 */ /* 0x000f220008004c00 */
[C---:B------:R-:W-:Y:S01]  /*14710*/  FFMA R167, R56.reuse, R52, R167 ;  /* 0x0000003438a77223 */ /* 0x040fe200000000a7 */
[----:B------:R-:W-:Y:S01]  /*14720*/  FFMA R168, R56, R80, R168 ;  /* 0x0000005038a87223 */ /* 0x000fe200000000a8 */
[C---:B------:R-:W-:Y:S01]  /*14730*/  FFMA R43, R124.reuse, R60, R43 ;  /* 0x0000003c7c2b7223 */ /* 0x040fe2000000002b */
[----:B------:R-:W1:Y:S01]  /*14740*/  LDS.128 R144, [R0.X4+UR5+0x4180] ;  /* 0x0041800500907984 */ /* 0x000e620008004c00 */
[C---:B------:R-:W-:Y:S01]  /*14750*/  FFMA R28, R124.reuse, R76, R6 ;  /* 0x0000004c7c1c7223 */ /* 0x040fe20000000006 */
[----:B------:R-:W-:Y:S01]  /*14760*/  FFMA R36, R124, R52, R5 ;  /* 0x000000347c247223 */ /* 0x000fe20000000005 */
[C---:B------:R-:W-:Y:S01]  /*14770*/  FFMA R202, R20.reuse, R60, R202 ;  /* 0x0000003c14ca7223 */ /* 0x040fe200000000ca */
[----:B------:R-:W1:Y:S01]  /*14780*/  LDS.128 R84, [R0.X4+UR5+0x380] ;  /* 0x0003800500547984 */ /* 0x000e620008004c00 */
[C---:B------:R-:W-:Y:S01]  /*14790*/  FFMA R203, R20.reuse, R76, R203 ;  /* 0x0000004c14cb7223 */ /* 0x040fe200000000cb */
[C---:B------:R-:W-:Y:S01]  /*147a0*/  FFMA R204, R20.reuse, R52, R204 ;  /* 0x0000003414cc7223 */ /* 0x040fe200000000cc */
[----:B------:R-:W-:Y:S01]  /*147b0*/  FFMA R205, R20, R80, R205 ;  /* 0x0000005014cd7223 */ /* 0x000fe200000000cd */
[----:B------:R-:W2:Y:S01]  /*147c0*/  LDS.128 R140, [R0.X4+UR5+0x4080] ;  /* 0x00408005008c7984 */ /* 0x000ea20008004c00 */
        /* <DEDUP_REMOVED lines=8> */
[----:B------:R-:W4:Y:S01]  /*14850*/  LDS.128 R4, [R0.X4+UR5+0x5380] ;  /* 0x0053800500047984 */ /* 0x000f220008004c00 */
[----:B------:R-:W-:-:S03]  /*14860*/  FFMA R128, R128, R80, R10 ;  /* 0x0000005080807223 */ /* 0x000fc6000000000a */
[----:B------:R-:W4:Y:S04]  /*14870*/  LDS.128 R132, [R0.X4+UR5+0x3280] ;  /* 0x0032800500847984 */ /* 0x000f280008004c00 */
[----:B------:R-:W4:Y:S04]  /*14880*/  LDS.128 R12, [R0.X4+UR5+0x4280] ;  /* 0x00428005000c7984 */ /* 0x000f280008004c00 */
[----:B------:R-:W4:Y:S04]  /*14890*/  LDS.128 R64, [R0.X4+UR5+0x4380] ;  /* 0x0043800500407984 */ /* 0x000f280008004c00 */
[----:B------:R-:W4:Y:S04]  /*148a0*/  LDS.128 R104, [R0.X4+UR5+0x5180] ;  /* 0x0051800500687984 */ /* 0x000f280008004c00 */
[----:B------:R-:W4:Y:S04]  /*148b0*/  LDS.128 R8, [R0.X4+UR5+0x6080] ;  /* 0x0060800500087984 */ /* 0x000f280008004c00 */
[----:B------:R-:W4:Y:S04]  /*148c0*/  LDS.128 R92, [R0.X4+UR5+0x5080] ;  /* 0x00508005005c7984 */ /* 0x000f280008004c00 */
[----:B------:R-:W4:Y:S01]  /*148d0*/  LDS.128 R108, [R0.X4+UR5+0x5280] ;  /* 0x00528005006c7984 */ /* 0x000f220008004c00 */
[----:B------:R-:W-:Y:S01]  /*148e0*/  FFMA R51, R136, R60, R51 ;  /* 0x0000003c88337223 */ /* 0x000fe20000000033 */
[-C--:B-1----:R-:W-:Y:S01]  /*148f0*/  FFMA R174, R88, R76.reuse, R174 ;  /* 0x0000004c58ae7223 */ /* 0x082fe200000000ae */
[----:B--2---:R-:W-:Y:S01]  /*14900*/  FFMA R170, R100, R76, R170 ;  /* 0x0000004c64aa7223 */ /* 0x004fe200000000aa */
[----:B---3--:R-:W-:Y:S01]  /*14910*/  FFMA R161, R112, R60, R161 ;  /* 0x0000003c70a17223 */ /* 0x008fe200000000a1 */
[-C--:B----4-:R-:W-:Y:S01]  /*14920*/  FFMA R158, R116, R76.reuse, R158 ;  /* 0x0000004c749e7223 */ /* 0x090fe2000000009e */
[----:B------:R-:W-:Y:S01]  /*14930*/  FFMA R33, R136, R76, R33 ;  /* 0x0000004c88217223 */ /* 0x000fe20000000021 */
[C---:B------:R-:W-:Y:S01]  /*14940*/  FFMA R49, R144.reuse, R60, R49 ;  /* 0x0000003c90317223 */ /* 0x040fe20000000031 */
[----:B------:R-:W-:Y:S01]  /*14950*/  FFMA R48, R144, R76, R48 ;  /* 0x0000004c90307223 */ /* 0x000fe20000000030 */
[----:B------:R-:W-:Y:S01]  /*14960*/  FFMA R201, R84, R80, R201 ;  /* 0x0000005054c97223 */ /* 0x000fe200000000c9 */
        /* <DEDUP_REMOVED lines=9> */
[----:B------:R-:W-:Y:S01]  /*14a00*/  FFMA R172, R100, R80, R172 ;  /* 0x0000005064ac7223 */ /* 0x000fe200000000ac */
[C---:B------:R-:W-:Y:S01]  /*14a10*/  FFMA R163, R112.reuse, R76, R163 ;  /* 0x0000004c70a37223 */ /* 0x040fe200000000a3 */
[----:B------:R-:W-:Y:S01]  /*14a20*/  FFMA R164, R112, R52, R164 ;  /* 0x0000003470a47223 */ /* 0x000fe200000000a4 */
[C---:B------:R-:W-:Y:S01]  /*14a30*/  FFMA R157, R116.reuse, R60, R157 ;  /* 0x0000003c749d7223 */ /* 0x040fe2000000009d */
[-C--:B------:R-:W-:Y:S01]  /*14a40*/  FFMA R159, R116, R52.reuse, R159 ;  /* 0x00000034749f7223 */ /* 0x080fe2000000009f */
[C---:B------:R-:W-:Y:S01]  /*14a50*/  FFMA R46, R144.reuse, R52, R46 ;  /* 0x00000034902e7223 */ /* 0x040fe2000000002e */
[----:B------:R-:W-:Y:S01]  /*14a60*/  FFMA R45, R144, R80, R45 ;  /* 0x00000050902d7223 */ /* 0x000fe2000000002d */
[C---:B------:R-:W-:Y:S01]  /*14a70*/  FFMA R196, R4.reuse, R60, R196 ;  /* 0x0000003c04c47223 */ /* 0x040fe200000000c4 */
[C---:B------:R-:W-:Y:S01]  /*14a80*/  FFMA R195, R4.reuse, R76, R195 ;  /* 0x0000004c04c37223 */ /* 0x040fe200000000c3 */
[C---:B------:R-:W-:Y:S01]  /*14a90*/  FFMA R193, R4.reuse, R52, R193 ;  /* 0x0000003404c17223 */ /* 0x040fe200000000c1 */
[-C--:B------:R-:W-:Y:S01]  /*14aa0*/  FFMA R194, R4, R80.reuse, R194 ;  /* 0x0000005004c27223 */ /* 0x080fe200000000c2 */
        /* <DEDUP_REMOVED lines=30> */
[C---:B------:R-:W-:Y:S01]  /*14c90*/  FFMA R166, R57.reuse, R77, R166 ;  /* 0x0000004d39a67223 */ /* 0x040fe200000000a6 */
[----:B------:R-:W-:Y:S01]  /*14ca0*/  FFMA R167, R57, R53, R167 ;  /* 0x0000003539a77223 */ /* 0x000fe200000000a7 */
[----:B------:R-:W-:Y:S01]  /*14cb0*/  FFMA R51, R137, R61, R51 ;  /* 0x0000003d89337223 */ /* 0x000fe20000000033 */
[----:B------:R-:W-:Y:S01]  /*14cc0*/  FFMA R175, R88, R52, R175 ;  /* 0x0000003458af7223 */ /* 0x000fe200000000af */
[-C--:B------:R-:W-:Y:S01]  /*14cd0*/  FFMA R18, R132, R76.reuse, R18 ;  /* 0x0000004c84127223 */ /* 0x080fe20000000012 */
[-C--:B------:R-:W-:Y:S01]  /*14ce0*/  FFMA R70, R64, R76.reuse, R70 ;  /* 0x0000004c40467223 */ /* 0x080fe20000000046 */
[C---:B------:R-:W-:Y:S01]  /*14cf0*/  FFMA R149, R92.reuse, R76, R149 ;  /* 0x0000004c5c957223 */ /* 0x040fe20000000095 */
        /* <DEDUP_REMOVED lines=19> */
[-C--:B------:R-:W-:Y:S01]  /*14e30*/  FFMA R148, R64, R60.reuse, R148 ;  /* 0x0000003c40947223 */ /* 0x080fe20000000094 */
[C---:B------:R-:W-:Y:S01]  /*14e40*/  FFMA R152, R92.reuse, R60, R152 ;  /* 0x0000003c5c987223 */ /* 0x040fe20000000098 */
[-C--:B------:R-:W-:Y:S01]  /*14e50*/  FFMA R151, R92, R52.reuse, R151 ;  /* 0x000000345c977223 */ /* 0x080fe20000000097 */
        /* <DEDUP_REMOVED lines=17> */
[-C--:B------:R-:W-:Y:S01]  /*14f70*/  FFMA R186, R84, R76.reuse, R186 ;  /* 0x0000004c54ba7223 */ /* 0x080fe200000000ba */
        /* <DEDUP_REMOVED lines=104> */
[----:B------:R-:W-:Y:S01]  /*15600*/  FFMA R173, R88, R60, R173 ;  /* 0x0000003c58ad7223 */ /* 0x000fe200000000ad */
[-C--:B------:R-:W-:Y:S01]  /*15610*/  FFMA R156, R121, R81.reuse, R156 ;  /* 0x00000051799c7223 */ /* 0x080fe2000000009c */
[----:B------:R-:W-:Y:S01]  /*15620*/  FFMA R16, R133, R81, R16 ;  /* 0x0000005185107223 */ /* 0x000fe20000000010 */
[C---:B------:R-:W-:Y:S01]  /*15630*/  FFMA R8, R109.reuse, R77, R189 ;  /* 0x0000004d6d087223 */ /* 0x040fe200000000bd */
[-C--:B------:R-:W-:Y:S01]  /*15640*/  FFMA R114, R114, R82.reuse, R165 ;  /* 0x0000005272727223 */ /* 0x080fe200000000a5 */
        /* <DEDUP_REMOVED lines=20> */
[----:B------:R-:W-:Y:S01]  /*15790*/  FFMA R133, R90, R54, R175 ;  /* 0x000000365a857223 */ /* 0x000fe200000000af */
[-C--:B------:R-:W-:Y:S01]  /*157a0*/  FFMA R47, R134, R78.reuse, R18 ;  /* 0x0000004e862f7223 */ /* 0x080fe20000000012 */
        /* <DEDUP_REMOVED lines=10> */
[----:B------:R-:W-:Y:S01]  /*15850*/  FFMA R161, R39, R55, R183 ;  /* 0x0000003727a17223 */ /* 0x000fe200000000b7 */
[-C--:B------:R-:W-:Y:S01]  /*15860*/  FFMA R34, R91, R79.reuse, R174 ;  /* 0x0000004f5b227223 */ /* 0x080fe200000000ae */
[----:B------:R-:W-:Y:S01]  /*15870*/  FFMA R14, R103, R79, R170 ;  /* 0x0000004f670e7223 */ /* 0x000fe200000000aa */
        /* <DEDUP_REMOVED lines=38> */
[----:B------:R-:W-:Y:S01]  /*15ae0*/  FFMA R132, R103, R83, R132 ;  /* 0x0000005367847223 */ /* 0x000fe20000000084 */
[----:B------:R-:W-:Y:S01]  /*15af0*/  LDS.128 R128, [R0.X4+UR5+0x90] ;  /* 0x0000900500807984 */ /* 0x000fe20008004c00 */
[----:B------:R-:W-:Y:S01]  /*15b00*/  FFMA R173, R89, R61, R173 ;  /* 0x0000003d59ad7223 */ /* 0x000fe200000000ad */
[----:B------:R-:W-:Y:S01]  /*15b10*/  FFMA R122, R122, R82, R156 ;  /* 0x000000527a7a7223 */ /* 0x000fe2000000009c */
[----:B------:R-:W-:Y:S01]  /*15b20*/  FFMA R196, R110, R78, R8 ;  /* 0x0000004e6ec47223 */ /* 0x000fe20000000008 */
[----:B------:R-:W1:Y:S01]  /*15b30*/  LDS.128 R68, [R32+0x90] ;  /* 0x0000900020447984 */ /* 0x000e620000000c00 */
[C---:B------:R-:W-:Y:S01]  /*15b40*/  FFMA R197, R6.reuse, R62, R21 ;  /* 0x0000003e06c57223 */ /* 0x040fe20000000015 */
[C---:B------:R-:W-:Y:S01]  /*15b50*/  FFMA R198, R6.reuse, R78, R25 ;  /* 0x0000004e06c67223 */ /* 0x040fe20000000019 */
[C---:B------:R-:W-:Y:S01]  /*15b60*/  FFMA R165, R6.reuse, R54, R29 ;  /* 0x0000003606a57223 */ /* 0x040fe2000000001d */
[----:B------:R-:W2:Y:S01]  /*15b70*/  LDS.128 R56, [R32+0x190] ;  /* 0x0001900020387984 */ /* 0x000ea20000000c00 */
[----:B------:R-:W-:Y:S01]  /*15b80*/  FFMA R222, R6, R82, R222 ;  /* 0x0000005206de7223 */ /* 0x000fe200000000de */
[----:B------:R-:W-:Y:S01]  /*15b90*/  FFMA R35, R39, R79, R182 ;  /* 0x0000004f27237223 */ /* 0x000fe200000000b6 */
[C---:B------:R-:W-:Y:S01]  /*15ba0*/  FFMA R193, R107.reuse, R63, R193 ;  /* 0x0000003f6bc17223 */ /* 0x040fe200000000c1 */
[----:B------:R-:W3:Y:S01]  /*15bb0*/  LDS.128 R48, [R32+0x390] ;  /* 0x0003900020307984 */ /* 0x000ee20000000c00 */
[C---:B------:R-:W-:Y:S01]  /*15bc0*/  FFMA R194, R107.reuse, R79, R194 ;  /* 0x0000004f6bc27223 */ /* 0x040fe200000000c2 */
[C---:B------:R-:W-:Y:S01]  /*15bd0*/  FFMA R166, R107.reuse, R55, R166 ;  /* 0x000000376ba67223 */ /* 0x040fe200000000a6 */
[----:B------:R-:W-:Y:S01]  /*15be0*/  FFMA R224, R107, R83, R224 ;  /* 0x000000536be07223 */ /* 0x000fe200000000e0 */
[----:B------:R-:W4:Y:S01]  /*15bf0*/  LDS.128 R72, [R32+0x290] ;  /* 0x0002900020487984 */ /* 0x000f220000000c00 */
[C---:B------:R-:W-:Y:S01]  /*15c00*/  FFMA R180, R115.reuse, R79, R180 ;  /* 0x0000004f73b47223 */ /* 0x040fe200000000b4 */
[----:B------:R-:W-:-:S02]  /*15c10*/  FFMA R156, R115, R55, R38 ;  /* 0x00000037739c7223 */ /* 0x000fc40000000026 */
[----:B------:R-:W1:Y:S01]  /*15c20*/  LDS.128 R124, [R0.X4+UR5+0x190] ;  /* 0x00019005007c7984 */ /* 0x000e620008004c00 */
[----:B------:R-:W-:Y:S01]  /*15c30*/  FFMA R8, R115, R83, R114 ;  /* 0x0000005373087223 */ /* 0x000fe20000000072 */
[C---:B------:R-:W-:Y:S02]  /*15c40*/  FFMA R182, R119.reuse, R63, R65 ;  /* 0x0000003f77b67223 */ /* 0x040fe40000000041 */
[----:B------:R-:W1:Y:S01]  /*15c50*/  LDS.128 R204, [R0.X4+UR5+0x1090] ;  /* 0x0010900500cc7984 */ /* 0x000e620008004c00 */
[C---:B------:R-:W-:Y:S01]  /*15c60*/  FFMA R155, R119.reuse, R55, R64 ;  /* 0x00000037779b7223 */ /* 0x040fe20000000040 */
[----:B------:R-:W-:Y:S02]  /*15c70*/  FFMA R6, R119, R83, R118 ;  /* 0x0000005377067223 */ /* 0x000fe40000000076 */
[----:B------:R-:W1:Y:S01]  /*15c80*/  LDS.128 R200, [R0.X4+UR5+0x1390] ;  /* 0x0013900500c87984 */ /* 0x000e620008004c00 */
[C---:B------:R-:W-:Y:S01]  /*15c90*/  FFMA R191, R95.reuse, R63, R191 ;  /* 0x0000003f5fbf7223 */ /* 0x040fe200000000bf */
[----:B------:R-:W-:-:S02]  /*15ca0*/  FFMA R192, R95, R79, R192 ;  /* 0x0000004f5fc07223 */ /* 0x000fc400000000c0 */
[----:B------:R-:W1:Y:S01]  /*15cb0*/  LDS.128 R100, [R0.X4+UR5+0x2090] ;  /* 0x0020900500647984 */ /* 0x000e620008004c00 */
[C---:B------:R-:W-:Y:S01]  /*15cc0*/  FFMA R144, R95.reuse, R55, R144 ;  /* 0x000000375f907223 */ /* 0x040fe20000000090 */
[----:B------:R-:W-:Y:S02]  /*15cd0*/  FFMA R214, R95, R83, R214 ;  /* 0x000000535fd67223 */ /* 0x000fe400000000d6 */
[----:B------:R-:W1:Y:S01]  /*15ce0*/  LDS.128 R104, [R0.X4+UR5+0x1290] ;  /* 0x0012900500687984 */ /* 0x000e620008004c00 */
[C---:B------:R-:W-:Y:S01]  /*15cf0*/  FFMA R176, R90.reuse, R82, R176 ;  /* 0x000000525ab07223 */ /* 0x040fe200000000b0 */
[----:B------:R-:W-:Y:S02]  /*15d00*/  FFMA R173, R90, R62, R173 ;  /* 0x0000003e5aad7223 */ /* 0x000fe400000000ad */
[----:B------:R-:W1:Y:S01]  /*15d10*/  LDS.128 R116, [R0.X4+UR5+0x390] ;  /* 0x0003900500747984 */ /* 0x000e620008004c00 */
[----:B------:R-:W-:-:S03]  /*15d20*/  FFMA R84, R134, R82, R16 ;  /* 0x0000005286547223 */ /* 0x000fc60000000010 */
[----:B------:R-:W4:Y:S01]  /*15d30*/  LDS.128 R112, [R0.X4+UR5+0x1190] ;  /* 0x0011900500707984 */ /* 0x000f220008004c00 */
[C---:B------:R-:W-:Y:S01]  /*15d40*/  FFMA R185, R86.reuse, R62, R185 ;  /* 0x0000003e56b97223 */ /* 0x040fe200000000b9 */
[----:B------:R-:W-:Y:S02]  /*15d50*/  FFMA R186, R86, R78, R186 ;  /* 0x0000004e56ba7223 */ /* 0x000fe400000000ba */
[----:B------:R-:W4:Y:S01]  /*15d60*/  LDS.128 R92, [R0.X4+UR5+0x2190] ;  /* 0x00219005005c7984 */ /* 0x000f220008004c00 */
[C---:B------:R-:W-:Y:S01]  /*15d70*/  FFMA R160, R27.reuse, R63, R177 ;  /* 0x0000003f1ba07223 */ /* 0x040fe200000000b1 */
[----:B------:R-:W-:Y:S01]  /*15d80*/  FFMA R159, R27, R55, R179 ;  /* 0x000000371b9f7223 */ /* 0x000fe200000000b3 */
[C---:B------:R-:W-:Y:S01]  /*15d90*/  FFMA R16, R91.reuse, R63, R173 ;  /* 0x0000003f5b107223 */ /* 0x040fe200000000ad */
[----:B------:R-:W-:Y:S01]  /*15da0*/  FFMA R134, R91, R83, R176 ;  /* 0x000000535b867223 */ /* 0x000fe200000000b0 */
[C---:B------:R-:W-:Y:S01]  /*15db0*/  FFMA R208, R87.reuse, R63, R185 ;  /* 0x0000003f57d07223 */ /* 0x040fe200000000b9 */
[C---:B------:R-:W-:Y:S01]  /*15dc0*/  FFMA R163, R87.reuse, R79, R186 ;  /* 0x0000004f57a37223 */ /* 0x040fe200000000ba */
[-C--:B------:R-:W-:Y:S01]  /*15dd0*/  FFMA R162, R87, R55.reuse, R22 ;  /* 0x0000003757a27223 */ /* 0x080fe20000000016 */
[----:B------:R-:W-:Y:S01]  /*15de0*/  FFMA R133, R91, R55, R133 ;  /* 0x000000375b857223 */ /* 0x000fe20000000085 */
[-C--:B------:R-:W-:Y:S01]  /*15df0*/  FFMA R152, R135, R83.reuse, R84 ;  /* 0x0000005387987223 */ /* 0x080fe20000000054 */
[----:B------:R-:W-:Y:S01]  /*15e00*/  FFMA R173, R139, R83, R85 ;  /* 0x000000538bad7223 */ /* 0x000fe20000000055 */
[----:B------:R-:W4:Y:S04]  /*15e10*/  LDS.128 R176, [R0.X4+UR5+0x2390] ;  /* 0x0023900500b07984 */ /* 0x000f280008004c00 */
[----:B------:R-:W4:Y:S04]  /*15e20*/  LDS.128 R88, [R0.X4+UR5+0x2290] ;  /* 0x0022900500587984 */ /* 0x000f280008004c00 */
[----:B------:R-:W4:Y:S01]  /*15e30*/  LDS.128 R84, [R0.X4+UR5+0x3090] ;  /* 0x0030900500547984 */ /* 0x000f220008004c00 */
[----:B------:R-:W-:Y:S01]  /*15e40*/  FFMA R140, R31, R55, R140 ;  /* 0x000000371f8c7223 */ /* 0x000fe2000000008c */
[----:B------:R-:W-:Y:S01]  /*15e50*/  FFMA R138, R39, R83, R184 ;  /* 0x00000053278a7223 */ /* 0x000fe200000000b8 */
[-C--:B------:R-:W-:Y:S01]  /*15e60*/  FFMA R184, R123, R79.reuse, R3 ;  /* 0x0000004f7bb87223 */ /* 0x080fe20000000003 */
[----:B------:R-:W-:Y:S01]  /*15e70*/  FFMA R223, R110, R82, R223 ;  /* 0x000000526edf7223 */ /* 0x000fe200000000df */
[C---:B------:R-:W-:Y:S01]  /*15e80*/  FFMA R137, R27.reuse, R79, R137 ;  /* 0x0000004f1b897223 */ /* 0x040fe20000000089 */
[----:B------:R-:W-:Y:S01]  /*15e90*/  FFMA R136, R27, R83, R136 ;  /* 0x000000531b887223 */ /* 0x000fe20000000088 */
[-C--:B------:R-:W-:Y:S01]  /*15ea0*/  FFMA R154, R123, R55.reuse, R24 ;  /* 0x000000377b9a7223 */ /* 0x080fe20000000018 */
[----:B------:R-:W-:Y:S01]  /*15eb0*/  FFMA R172, R139, R55, R172 ;  /* 0x000000378bac7223 */ /* 0x000fe200000000ac */
[C---:B------:R-:W-:Y:S01]  /*15ec0*/  FFMA R3, R143.reuse, R79, R40 ;  /* 0x0000004f8f037223 */ /* 0x040fe20000000028 */
[C---:B------:R-:W-:Y:S01]  /*15ed0*/  FFMA R171, R143.reuse, R55, R41 ;  /* 0x000000378fab7223 */ /* 0x040fe20000000029 */
[----:B------:R-:W-:Y:S01]  /*15ee0*/  FFMA R216, R143, R83, R42 ;  /* 0x000000538fd87223 */ /* 0x000fe2000000002a */
[----:B------:R-:W-:Y:S01]  /*15ef0*/  FFMA R189, R66, R62, R148 ;  /* 0x0000003e42bd7223 */ /* 0x000fe20000000094 */
[----:B-1----:R-:W-:Y:S01]  /*15f00*/  FFMA R199, R128, R68, R199 ;  /* 0x0000004480c77223 */ /* 0x002fe200000000c7 */
[-C--:B--2---:R-:W-:Y:S01]  /*15f10*/  FFMA R213, R56, R128.reuse, R213 ;  /* 0x0000008038d57223 */ /* 0x084fe200000000d5 */
[-C--:B---3--:R-:W-:Y:S01]  /*15f20*/  FFMA R142, R48, R128.reuse, R142 ;  /* 0x00000080308e7223 */ /* 0x088fe2000000008e */
[----:B----4-:R-:W-:Y:S01]  /*15f30*/  FFMA R141, R72, R128, R141 ;  /* 0x00000080488d7223 */ /* 0x010fe2000000008d */
        /* <DEDUP_REMOVED lines=10> */
[----:B------:R-:W-:Y:S01]  /*15fe0*/  FFMA R110, R123, R83, R122 ;  /* 0x000000537b6e7223 */ /* 0x000fe2000000007a */
[C---:B------:R-:W-:Y:S01]  /*15ff0*/  FFMA R217, R135.reuse, R63, R217 ;  /* 0x0000003f87d97223 */ /* 0x040fe200000000d9 */
[----:B------:R-:W2:Y:S01]  /*16000*/  LDS.128 R36, [R0.X4+UR5+0x3390] ;  /* 0x0033900500247984 */ /* 0x000ea20008004c00 */
[C---:B------:R-:W-:Y:S01]  /*16010*/  FFMA R186, R135.reuse, R79, R47 ;  /* 0x0000004f87ba7223 */ /* 0x040fe2000000002f */
[----:B------:R-:W-:Y:S01]  /*16020*/  FFMA R151, R135, R55, R151 ;  /* 0x0000003787977223 */ /* 0x000fe20000000097 */
[-C--:B------:R-:W-:Y:S01]  /*16030*/  FFMA R148, R143, R63.reuse, R44 ;  /* 0x0000003f8f947223 */ /* 0x080fe2000000002c */
[----:B------:R-:W3:Y:S01]  /*16040*/  LDS.128 R28, [R0.X4+UR5+0x4090] ;  /* 0x00409005001c7984 */ /* 0x000ee20008004c00 */
[C---:B------:R-:W-:Y:S01]  /*16050*/  FFMA R187, R15.reuse, R63, R187 ;  /* 0x0000003f0fbb7223 */ /* 0x040fe200000000bb */
[C---:B------:R-:W-:Y:S01]  /*16060*/  FFMA R188, R15.reuse, R79, R188 ;  /* 0x0000004f0fbc7223 */ /* 0x040fe200000000bc */
[C---:B------:R-:W-:Y:S01]  /*16070*/  FFMA R145, R15.reuse, R55, R145 ;  /* 0x000000370f917223 */ /* 0x040fe20000000091 */
[----:B------:R-:W4:Y:S01]  /*16080*/  LDS.128 R24, [R0.X4+UR5+0x4190] ;  /* 0x0041900500187984 */ /* 0x000f220008004c00 */
[----:B------:R-:W-:Y:S01]  /*16090*/  FFMA R146, R15, R83, R146 ;  /* 0x000000530f927223 */ /* 0x000fe20000000092 */
[C---:B------:R-:W-:Y:S01]  /*160a0*/  FFMA R204, R200.reuse, R68, R14 ;  /* 0x00000044c8cc7223 */ /* 0x040fe2000000000e */
[----:B------:R-:W-:Y:S01]  /*160b0*/  FFMA R128, R200, R48, R13 ;  /* 0x00000030c8807223 */ /* 0x000fe2000000000d */
[-C--:B------:R-:W-:Y:S01]  /*160c0*/  FFMA R124, R100, R56.reuse, R12 ;  /* 0x00000038647c7223 */ /* 0x080fe2000000000c */
[C---:B------:R-:W-:Y:S01]  /*160d0*/  FFMA R215, R147.reuse, R55, R46 ;  /* 0x0000003793d77223 */ /* 0x040fe2000000002e */
[----:B------:R-:W-:Y:S01]  /*160e0*/  FFMA R169, R147, R83, R45 ;  /* 0x0000005393a97223 */ /* 0x000fe2000000002d */
[----:B------:R-:W1:Y:S01]  /*160f0*/  LDS.128 R120, [R0.X4+UR5+0x290] ;  /* 0x0002900500787984 */ /* 0x000e620008004c00 */
[C---:B------:R-:W-:Y:S01]  /*16100*/  FFMA R143, R111.reuse, R55, R18 ;  /* 0x000000376f8f7223 */ /* 0x040fe20000000012 */
[-C--:B------:R-:W-:Y:S01]  /*16110*/  FFMA R135, R104, R56.reuse, R16 ;  /* 0x0000003868877223 */ /* 0x080fe20000000010 */
[C---:B------:R-:W-:Y:S01]  /*16120*/  FFMA R195, R111.reuse, R63, R195 ;  /* 0x0000003f6fc37223 */ /* 0x040fe200000000c3 */
        /* <DEDUP_REMOVED lines=15> */
[----:B------:R-:W3:Y:S01]  /*16220*/  LDS.128 R16, [R0.X4+UR5+0x5290] ;  /* 0x0052900500107984 */ /* 0x000ee20008004c00 */
[----:B------:R-:W-:Y:S01]  /*16230*/  FFMA R98, R11, R83, R98 ;  /* 0x000000530b627223 */ /* 0x000fe20000000062 */
[C---:B------:R-:W-:Y:S01]  /*16240*/  FFMA R116, R100.reuse, R68, R10 ;  /* 0x0000004464747223 */ /* 0x040fe2000000000a */
[-C--:B------:R-:W-:Y:S01]  /*16250*/  FFMA R112, R100, R72.reuse, R9 ;  /* 0x0000004864707223 */ /* 0x080fe20000000009 */
[----:B------:R-:W-:Y:S01]  /*16260*/  FFMA R111, R92, R72, R8 ;  /* 0x000000485c6f7223 */ /* 0x000fe20000000008 */
[C---:B------:R-:W-:Y:S01]  /*16270*/  FFMA R189, R67.reuse, R63, R189 ;  /* 0x0000003f43bd7223 */ /* 0x040fe200000000bd */
[C---:B------:R-:W-:Y:S01]  /*16280*/  FFMA R190, R67.reuse, R79, R190 ;  /* 0x0000004f43be7223 */ /* 0x040fe200000000be */
[C---:B------:R-:W-:Y:S01]  /*16290*/  FFMA R167, R67.reuse, R55, R167 ;  /* 0x0000003743a77223 */ /* 0x040fe200000000a7 */
[----:B------:R-:W-:Y:S01]  /*162a0*/  FFMA R168, R67, R83, R168 ;  /* 0x0000005343a87223 */ /* 0x000fe200000000a8 */
[----:B------:R-:W4:Y:S04]  /*162b0*/  LDS.128 R8, [R0.X4+UR5+0x5390] ;  /* 0x0053900500087984 */ /* 0x000f280008004c00 */
[----:B------:R-:W4:Y:S01]  /*162c0*/  LDS.128 R64, [R0.X4+UR5+0x3190] ;  /* 0x0031900500407984 */ /* 0x000f220008004c00 */
        /* <DEDUP_REMOVED lines=17> */
[----:B------:R-:W4:Y:S01]  /*163e0*/  LDS.128 R4, [R0.X4+UR5+0x6090] ;  /* 0x0060900500047984 */ /* 0x000f220008004c00 */
[----:B------:R-:W-:Y:S01]  /*163f0*/  FFMA R108, R84, R68, R108 ;  /* 0x00000044546c7223 */ /* 0x000fe2000000006c */
[C---:B-1----:R-:W-:Y:S01]  /*16400*/  FFMA R217, R40.reuse, R56, R217 ;  /* 0x0000003828d97223 */ /* 0x042fe200000000d9 */
[C---:B------:R-:W-:Y:S01]  /*16410*/  FFMA R186, R40.reuse, R68, R186 ;  /* 0x0000004428ba7223 */ /* 0x040fe200000000ba */
[C---:B------:R-:W-:Y:S01]  /*16420*/  FFMA R151, R40.reuse, R48, R151 ;  /* 0x0000003028977223 */ /* 0x040fe20000000097 */
[----:B------:R-:W-:Y:S01]  /*16430*/  FFMA R152, R40, R72, R152 ;  /* 0x0000004828987223 */ /* 0x000fe20000000098 */
[C---:B--2---:R-:W-:Y:S01]  /*16440*/  FFMA R150, R36.reuse, R56, R150 ;  /* 0x0000003824967223 */ /* 0x044fe20000000096 */
        /* <DEDUP_REMOVED lines=159> */
[----:B------:R-:W-:Y:S01]  /*16e40*/  MOV R220, R239 ;  /* 0x000000ef00dc7202 */ /* 0x000fe20000000f00 */
[----:B------:R-:W-:Y:S01]  /*16e50*/  LDS.128 R24, [R32+0xa0] ;  /* 0x0000a00020187984 */ /* 0x000fe20000000c00 */
[----:B------:R-:W-:-:S02]  /*16e60*/  MOV R111, R238 ;  /* 0x000000ee006f7202 */ /* 0x000fc40000000f00 */
[----:B------:R-:W-:Y:S01]  /*16e70*/  MOV R219, R237 ;  /* 0x000000ed00db7202 */ /* 0x000fe20000000f00 */
[----:B------:R-:W-:Y:S01]  /*16e80*/  LDS.128 R28, [R32+0x1a0] ;  /* 0x0001a000201c7984 */ /* 0x000fe20000000c00 */
[----:B------:R-:W-:-:S03]  /*16e90*/  MOV R93, R236 ;  /* 0x000000ec005d7202 */ /* 0x000fc60000000f00 */
[----:B------:R-:W-:Y:S04]  /*16ea0*/  LDS.128 R40, [R32+0x3a0] ;  /* 0x0003a00020287984 */ /* 0x000fe80000000c00 */
[----:B------:R-:W-:Y:S04]  /*16eb0*/  LDS.128 R36, [R32+0x2a0] ;  /* 0x0002a00020247984 */ /* 0x000fe80000000c00 */
[----:B------:R-:W1:Y:S04]  /*16ec0*/  LDS.128 R84, [R0.X4+UR5+0x23a0] ;  /* 0x0023a00500547984 */ /* 0x000e680008004c00 */
[----:B------:R-:W2:Y:S01]  /*16ed0*/  LDS.128 R236, [R0.X4+UR5+0x31a0] ;  /* 0x0031a00500ec7984 */ /* 0x000ea20008004c00 */
[----:B------:R-:W-:Y:S01]  /*16ee0*/  FFMA R218, R65, R49, R218 ;  /* 0x0000003141da7223 */ /* 0x000fe200000000da */
[----:B------:R-:W-:-:S02]  /*16ef0*/  FFMA R185, R179, R59, R185 ;  /* 0x0000003bb3b97223 */ /* 0x000fc400000000b9 */
[----:B------:R-:W3:Y:S01]  /*16f00*/  LDS.128 R20, [R0.X4+UR5+0x4390] ;  /* 0x0043900500147984 */ /* 0x000ee20008004c00 */
        /* <DEDUP_REMOVED lines=9> */
[----:B--2---:R-:W-:-:S02]  /*16fa0*/  FFMA R84, R236, R40, R218 ;  /* 0x00000028ec547223 */ /* 0x004fc400000000da */
[----:B------:R-:W2:Y:S01]  /*16fb0*/  LDL.LU R218, [R1+0x6c] ;  /* 0x00006c0001da7983 */ /* 0x000ea20000300800 */
[C---:B---3--:R-:W-:Y:S01]  /*16fc0*/  FFMA R189, R20.reuse, R56, R189 ;  /* 0x0000003814bd7223 */ /* 0x048fe200000000bd */
        /* <DEDUP_REMOVED lines=77> */
[----:B------:R-:W-:Y:S01]  /*174a0*/  FFMA R123, R203, R51, R13 ;  /* 0x00000033cb7b7223 */ /* 0x000fe2000000000d */
[----:B------:R-:W1:Y:S01]  /*174b0*/  LDS.128 R136, [R0.X4+UR5+0xa0] ;  /* 0x0000a00500887984 */ /* 0x000e620008004c00 */
[C---:B------:R-:W-:Y:S01]  /*174c0*/  FFMA R205, R105.reuse, R57, R135 ;  /* 0x0000003969cd7223 */ /* 0x040fe20000000087 */
[C---:B------:R-:W-:Y:S01]  /*174d0*/  FFMA R34, R105.reuse, R69, R34 ;  /* 0x0000004569227223 */ /* 0x040fe20000000022 */
[----:B------:R-:W-:Y:S01]  /*174e0*/  FFMA R4, R105, R49, R133 ;  /* 0x0000003169047223 */ /* 0x000fe20000000085 */
[----:B------:R-:W3:Y:S01]  /*174f0*/  LDS.128 R20, [R0.X4+UR5+0x3a0] ;  /* 0x0003a00500147984 */ /* 0x000ee20008004c00 */
[----:B------:R-:W-:Y:S01]  /*17500*/  FFMA R6, R115, R71, R17 ;  /* 0x0000004773067223 */ /* 0x000fe20000000011 */
[----:B------:R-:W-:Y:S01]  /*17510*/  FFMA R203, R203, R75, R16 ;  /* 0x0000004bcbcb7223 */ /* 0x000fe20000000010 */
[C---:B------:R-:W-:Y:S01]  /*17520*/  FFMA R195, R19.reuse, R59, R195 ;  /* 0x0000003b13c37223 */ /* 0x040fe200000000c3 */
[----:B------:R-:W4:Y:S01]  /*17530*/  LDS.128 R128, [R0.X4+UR5+0x2a0] ;  /* 0x0002a00500807984 */ /* 0x000f220008004c00 */
[C---:B------:R-:W-:Y:S01]  /*17540*/  FFMA R196, R19.reuse, R71, R196 ;  /* 0x0000004713c47223 */ /* 0x040fe200000000c4 */
[C---:B------:R-:W-:Y:S01]  /*17550*/  FFMA R143, R19.reuse, R51, R143 ;  /* 0x00000033138f7223 */ /* 0x040fe2000000008f */
[----:B------:R-:W-:Y:S01]  /*17560*/  FFMA R230, R19, R75, R230 ;  /* 0x0000004b13e67223 */ /* 0x000fe200000000e6 */
[----:B------:R-:W-:Y:S01]  /*17570*/  FFMA R105, R105, R73, R134 ;  /* 0x0000004969697223 */ /* 0x000fe20000000086 */
[----:B------:R-:W1:Y:S01]  /*17580*/  LDS.128 R16, [R0.X4+UR5+0x12a0] ;  /* 0x0012a00500107984 */ /* 0x000e620008004c00 */
[C---:B------:R-:W-:Y:S01]  /*17590*/  FFMA R191, R15.reuse, R59, R191 ;  /* 0x0000003b0fbf7223 */ /* 0x040fe200000000bf */
[C---:B------:R-:W-:Y:S01]  /*175a0*/  FFMA R192, R15.reuse, R71, R192 ;  /* 0x000000470fc07223 */ /* 0x040fe200000000c0 */
[C---:B------:R-:W-:Y:S01]  /*175b0*/  FFMA R144, R15.reuse, R51, R144 ;  /* 0x000000330f907223 */ /* 0x040fe20000000090 */
[----:B------:R-:W1:Y:S01]  /*175c0*/  LDS.128 R132, [R0.X4+UR5+0x1a0] ;  /* 0x0001a00500847984 */ /* 0x000e620008004c00 */
[----:B------:R-:W-:-:S03]  /*175d0*/  FFMA R214, R15, R75, R214 ;  /* 0x0000004b0fd67223 */ /* 0x000fc600000000d6 */
[----:B------:R-:W1:Y:S01]  /*175e0*/  LDS.128 R12, [R0.X4+UR5+0x11a0] ;  /* 0x0011a005000c7984 */ /* 0x000e620008004c00 */
        /* <DEDUP_REMOVED lines=41> */
[C---:B------:R-:W-:Y:S01]  /*17880*/  FFMA R175, R66.reuse, R58, R175 ;  /* 0x0000003a42af7223 */ /* 0x040fe200000000af */
[C---:B------:R-:W-:Y:S01]  /*17890*/  FFMA R153, R66.reuse, R70, R153 ;  /* 0x0000004642997223 */ /* 0x040fe20000000099 */
[----:B------:R-:W-:Y:S01]  /*178a0*/  FFMA R174, R66, R74, R174 ;  /* 0x0000004a42ae7223 */ /* 0x000fe200000000ae */
[C---:B------:R-:W-:Y:S01]  /*178b0*/  FFMA R160, R115.reuse, R59, R160 ;  /* 0x0000003b73a07223 */ /* 0x040fe200000000a0 */
[C---:B------:R-:W-:Y:S01]  /*178c0*/  FFMA R159, R115.reuse, R51, R159 ;  /* 0x00000033739f7223 */ /* 0x040fe2000000009f */
[----:B------:R-:W-:Y:S01]  /*178d0*/  FFMA R206, R115, R75, R206 ;  /* 0x0000004b73ce7223 */ /* 0x000fe200000000ce */
[----:B-1----:R-:W-:Y:S01]  /*178e0*/  FFMA R199, R136, R24, R199 ;  /* 0x0000001888c77223 */ /* 0x002fe200000000c7 */
[-C--:B------:R-:W-:Y:S01]  /*178f0*/  FFMA R213, R28, R136.reuse, R213 ;  /* 0x000000881cd57223 */ /* 0x080fe200000000d5 */
[-C--:B------:R-:W-:Y:S01]  /*17900*/  FFMA R142, R40, R136.reuse, R142 ;  /* 0x00000088288e7223 */ /* 0x080fe2000000008e */
        /* <DEDUP_REMOVED lines=40> */
[----:B------:R-:W1:Y:S01]  /*17b90*/  LDS.128 R64, [R0.X4+UR5+0x33a0] ;  /* 0x0033a00500407984 */ /* 0x000e620008004c00 */
[----:B------:R-:W-:Y:S01]  /*17ba0*/  MOV R93, R221 ;  /* 0x000000dd005d7202 */ /* 0x000fe20000000f00 */
[C---:B------:R-:W-:Y:S01]  /*17bb0*/  FFMA R122, R103.reuse, R59, R122 ;  /* 0x0000003b677a7223 */ /* 0x040fe2000000007a */
[----:B------:R-:W-:Y:S01]  /*17bc0*/  MOV R221, R235 ;  /* 0x000000eb00dd7202 */ /* 0x000fe20000000f00 */
[C---:B------:R-:W-:Y:S01]  /*17bd0*/  FFMA R202, R103.reuse, R71, R202 ;  /* 0x0000004767ca7223 */ /* 0x040fe200000000ca */
[----:B------:R-:W-:Y:S01]  /*17be0*/  MOV R220, R234 ;  /* 0x000000ea00dc7202 */ /* 0x000fe20000000f00 */
[C---:B------:R-:W-:Y:S01]  /*17bf0*/  FFMA R157, R103.reuse, R51, R157 ;  /* 0x00000033679d7223 */ /* 0x040fe2000000009d */
[----:B------:R-:W-:Y:S01]  /*17c00*/  MOV R12, R233 ;  /* 0x000000e9000c7202 */ /* 0x000fe20000000f00 */
[----:B------:R-:W-:Y:S01]  /*17c10*/  FFMA R45, R103, R75, R45 ;  /* 0x0000004b672d7223 */ /* 0x000fe2000000002d */
[----:B------:R-:W-:Y:S01]  /*17c20*/  MOV R47, R232 ;  /* 0x000000e8002f7202 */ /* 0x000fe20000000f00 */
[----:B------:R-:W-:Y:S01]  /*17c30*/  LDS.128 R112, [R0.X4+UR5+0x32a0] ;  /* 0x0032a00500707984 */ /* 0x000fe20008004c00 */
[C---:B------:R-:W-:Y:S01]  /*17c40*/  FFMA R121, R7.reuse, R59, R121 ;  /* 0x0000003b07797223 */ /* 0x040fe20000000079 */
[----:B------:R-:W-:-:S02]  /*17c50*/  FFMA R120, R7, R71, R120 ;  /* 0x0000004707787223 */ /* 0x000fc40000000078 */
[----:B------:R-:W3:Y:S01]  /*17c60*/  LDS.128 R232, [R0.X4+UR5+0x41a0] ;  /* 0x0041a00500e87984 */ /* 0x000ee20008004c00 */
[C---:B------:R-:W-:Y:S01]  /*17c70*/  FFMA R99, R7.reuse, R51, R99 ;  /* 0x0000003307637223 */ /* 0x040fe20000000063 */
[----:B------:R-:W-:Y:S02]  /*17c80*/  FFMA R98, R7, R75, R98 ;  /* 0x0000004b07627223 */ /* 0x000fe40000000062 */
[----:B------:R-:W4:Y:S04]  /*17c90*/  LDS.128 R100, [R0.X4+UR5+0x50a0] ;  /* 0x0050a00500647984 */ /* 0x000f280008004c00 */
[----:B------:R-:W4:Y:S01]  /*17ca0*/  LDS.128 R4, [R0.X4+UR5+0x40a0] ;  /* 0x0040a00500047984 */ /* 0x000f220008004c00 */
[----:B------:R-:W-:-:S03]  /*17cb0*/  MOV R224, R244 ;  /* 0x000000f400e07202 */ /* 0x000fc60000000f00 */
[----:B------:R-:W2:Y:S01]  /*17cc0*/  LDS.128 R244, [R0.X4+UR5+0x13a0] ;  /* 0x0013a00500f47984 */ /* 0x000ea20008004c00 */
[C---:B------:R-:W-:Y:S01]  /*17cd0*/  FFMA R197, R10.reuse, R58, R197 ;  /* 0x0000003a0ac57223 */ /* 0x040fe200000000c5 */
[C---:B------:R-:W-:Y:S01]  /*17ce0*/  FFMA R198, R10.reuse, R70, R198 ;  /* 0x000000460ac67223 */ /* 0x040fe200000000c6 */
[C---:B------:R-:W-:Y:S01]  /*17cf0*/  FFMA R165, R10.reuse, R50, R165 ;  /* 0x000000320aa57223 */ /* 0x040fe200000000a5 */
[----:B------:R-:W-:Y:S01]  /*17d00*/  FFMA R229, R10, R74, R229 ;  /* 0x0000004a0ae57223 */ /* 0x000fe200000000e5 */
[----:B------:R-:W2:Y:S01]  /*17d10*/  LDS.128 R124, [R0.X4+UR5+0x20a0] ;  /* 0x0020a005007c7984 */ /* 0x000ea20008004c00 */
[----:B------:R-:W-:Y:S01]  /*17d20*/  MOV R222, R243 ;  /* 0x000000f300de7202 */ /* 0x000fe20000000f00 */
[C---:B------:R-:W-:Y:S01]  /*17d30*/  FFMA R193, R231.reuse, R59, R193 ;  /* 0x0000003be7c17223 */ /* 0x040fe200000000c1 */
[----:B------:R-:W-:Y:S01]  /*17d40*/  MOV R225, R241 ;  /* 0x000000f100e17202 */ /* 0x000fe20000000f00 */
[C---:B------:R-:W-:Y:S01]  /*17d50*/  FFMA R194, R231.reuse, R71, R194 ;  /* 0x00000047e7c27223 */ /* 0x040fe200000000c2 */
[----:B------:R-:W-:Y:S01]  /*17d60*/  MOV R223, R240 ;  /* 0x000000f000df7202 */ /* 0x000fe20000000f00 */
[C---:B------:R-:W-:Y:S01]  /*17d70*/  FFMA R166, R231.reuse, R51, R166 ;  /* 0x00000033e7a67223 */ /* 0x040fe200000000a6 */
[----:B------:R-:W2:Y:S01]  /*17d80*/  LDS.128 R116, [R0.X4+UR5+0x22a0] ;  /* 0x0022a00500747984 */ /* 0x000ea20008004c00 */
[----:B------:R-:W-:Y:S01]  /*17d90*/  FFMA R231, R231, R75, R9 ;  /* 0x0000004be7e77223 */ /* 0x000fe20000000009 */
[C---:B------:R-:W-:Y:S01]  /*17da0*/  FFMA R197, R11.reuse, R59, R197 ;  /* 0x0000003b0bc57223 */ /* 0x040fe200000000c5 */
[C---:B------:R-:W-:Y:S01]  /*17db0*/  FFMA R198, R11.reuse, R71, R198 ;  /* 0x000000470bc67223 */ /* 0x040fe200000000c6 */
[C---:B------:R-:W-:Y:S01]  /*17dc0*/  FFMA R165, R11.reuse, R51, R165 ;  /* 0x000000330ba57223 */ /* 0x040fe200000000a5 */
[----:B------:R-:W-:Y:S01]  /*17dd0*/  FFMA R229, R11, R75, R229 ;  /* 0x0000004b0be57223 */ /* 0x000fe200000000e5 */
[----:B------:R-:W2:Y:S01]  /*17de0*/  LDS.128 R240, [R0.X4+UR5+0x21a0] ;  /* 0x0021a00500f07984 */ /* 0x000ea20008004c00 */
[----:B------:R-:W-:-:S03]  /*17df0*/  FFMA R175, R236, R28, R175 ;  /* 0x0000001cecaf7223 */ /* 0x000fc600000000af */
[----:B------:R-:W2:Y:S01]  /*17e00*/  LDS.128 R8, [R0.X4+UR5+0x30a0] ;  /* 0x0030a00500087984 */ /* 0x000ea20008004c00 */
[C---:B------:R-:W-:Y:S01]  /*17e10*/  FFMA R153, R236.reuse, R24, R153 ;  /* 0x00000018ec997223 */ /* 0x040fe20000000099 */
[----:B------:R-:W-:Y:S01]  /*17e20*/  FFMA R174, R236, R36, R174 ;  /* 0x00000024ecae7223 */ /* 0x000fe200000000ae */
[----:B------:R-:W-:Y:S01]  /*17e30*/  MOV R236, R12 ;  /* 0x0000000c00ec7202 */ /* 0x000fe20000000f00 */
[C---:B-1----:R-:W-:Y:S01]  /*17e40*/  FFMA R150, R64.reuse, R28, R150 ;  /* 0x0000001c40967223 */ /* 0x042fe20000000096 */
        /* <DEDUP_REMOVED lines=8> */
[----:B----4-:R-:W-:Y:S01]  /*17ed0*/  FFMA R232, R100, R36, R214 ;  /* 0x0000002464e87223 */ /* 0x010fe200000000d6 */
[----:B------:R-:W-:Y:S01]  /*17ee0*/  FFMA R142, R137, R41, R142 ;  /* 0x00000029898e7223 */ /* 0x000fe2000000008e */
[-C--:B------:R-:W-:Y:S01]  /*17ef0*/  FFMA R213, R29, R137.reuse, R213 ;  /* 0x000000891dd57223 */ /* 0x080fe200000000d5 */
[-C--:B------:R-:W-:Y:S01]  /*17f00*/  FFMA R199, R25, R137.reuse, R199 ;  /* 0x0000008919c77223 */ /* 0x080fe200000000c7 */
[----:B------:R-:W-:Y:S01]  /*17f10*/  FFMA R141, R37, R137, R141 ;  /* 0x00000089258d7223 */ /* 0x000fe2000000008d */
[----:B------:R-:W-:Y:S01]  /*17f20*/  MOV R217, R236 ;  /* 0x000000ec00d97202 */ /* 0x000fe20000000f00 */
[C---:B------:R-:W-:Y:S01]  /*17f30*/  FFMA R140, R133.reuse, R41, R140 ;  /* 0x00000029858c7223 */ /* 0x040fe2000000008c */
[----:B------:R-:W-:Y:S01]  /*17f40*/  MOV R214, R16 ;  /* 0x0000001000d67202 */ /* 0x000fe20000000f00 */
        /* <DEDUP_REMOVED lines=24> */
[----:B------:R-:W-:Y:S01]  /*180d0*/  MOV R228, R111 ;  /* 0x0000006f00e47202 */ /* 0x000fe20000000f00 */
        /* <DEDUP_REMOVED lines=17> */
[----:B------:R3:W-:Y:S01]  /*181f0*/  STL [R1+0xec], R6 ;  /* 0x0000ec0601007387 */ /* 0x0007e20000100800 */
        /* <DEDUP_REMOVED lines=9> */
[----:B---3--:R-:W-:Y:S01]  /*18290*/  FFMA R6, R251, R43, R133 ;  /* 0x0000002bfb067223 */ /* 0x008fe20000000085 */
[----:B------:R-:W-:Y:S01]  /*182a0*/  FFMA R155, R90, R50, R155 ;  /* 0x000000325a9b7223 */ /* 0x000fe2000000009b */
[----:B--2---:R-:W-:Y:S01]  /*182b0*/  FFMA R123, R244, R40, R123 ;  /* 0x00000028f47b7223 */ /* 0x004fe2000000007b */
[----:B------:R-:W-:Y:S01]  /*182c0*/  FFMA R201, R94, R74, R201 ;  /* 0x0000004a5ec97223 */ /* 0x000fe200000000c9 */
[----:B------:R-:W2:Y:S01]  /*182d0*/  LDS.128 R104, [R0.X4+UR5+0x43a0] ;  /* 0x0043a00500687984 */ /* 0x000ea20008004c00 */
[C---:B------:R-:W-:Y:S01]  /*182e0*/  FFMA R182, R90.reuse, R58, R182 ;  /* 0x0000003a5ab67223 */ /* 0x040fe200000000b6 */
[----:B------:R-:W-:-:S02]  /*182f0*/  FFMA R181, R90, R70, R181 ;  /* 0x000000465ab57223 */ /* 0x000fc400000000b5 */
[----:B------:R3:W-:Y:S01]  /*18300*/  STL [R1+0xf0], R6 ;  /* 0x0000f00601007387 */ /* 0x0007e20000100800 */
[----:B------:R-:W-:Y:S01]  /*18310*/  FFMA R200, R90, R74, R200 ;  /* 0x0000004a5ac87223 */ /* 0x000fe200000000c8 */
[----:B------:R-:W-:Y:S01]  /*18320*/  FFMA R128, R18, R42, R128 ;  /* 0x0000002a12807223 */ /* 0x000fe20000000080 */
[----:B------:R-:W-:Y:S01]  /*18330*/  FFMA R155, R91, R51, R155 ;  /* 0x000000335b9b7223 */ /* 0x000fe2000000009b */
[----:B------:R-:W-:Y:S01]  /*18340*/  FFMA R123, R245, R41, R123 ;  /* 0x00000029f57b7223 */ /* 0x000fe2000000007b */
[----:B------:R-:W-:Y:S01]  /*18350*/  FFMA R183, R95, R59, R183 ;  /* 0x0000003b5fb77223 */ /* 0x000fe200000000b7 */
[----:B---3--:R-:W-:Y:S01]  /*18360*/  FFMA R6, R15, R43, R130 ;  /* 0x0000002b0f067223 */ /* 0x008fe20000000082 */
        /* <DEDUP_REMOVED lines=9> */
[----:B------:R3:W-:Y:S01]  /*18400*/  STL [R1+0x108], R6 ;  /* 0x0001080601007387 */ /* 0x0007e20000100800 */
[C---:B------:R-:W-:Y:S01]  /*18410*/  FFMA R122, R124.reuse, R28, R122 ;  /* 0x0000001c7c7a7223 */ /* 0x040fe2000000007a */
[C---:B------:R-:W-:Y:S01]  /*18420*/  FFMA R202, R124.reuse, R24, R202 ;  /* 0x000000187cca7223 */ /* 0x040fe200000000ca */
[C---:B------:R-:W-:Y:S01]  /*18430*/  FFMA R157, R124.reuse, R40, R157 ;  /* 0x000000287c9d7223 */ /* 0x040fe2000000009d */
[----:B------:R-:W-:Y:S01]  /*18440*/  FFMA R244, R124, R36, R45 ;  /* 0x000000247cf47223 */ /* 0x000fe2000000002d */
[----:B------:R-:W-:Y:S01]  /*18450*/  MOV R124, R93 ;  /* 0x0000005d007c7202 */ /* 0x000fe20000000f00 */
[----:B------:R-:W-:Y:S01]  /*18460*/  FFMA R155, R116, R40, R155 ;  /* 0x00000028749b7223 */ /* 0x000fe2000000009b */
[----:B------:R-:W4:Y:S01]  /*18470*/  LDS.128 R92, [R0.X4+UR5+0x52a0] ;  /* 0x0052a005005c7984 */ /* 0x000f220008004c00 */
        /* <DEDUP_REMOVED lines=14> */
[----:B------:R-:W-:Y:S01]  /*18560*/  MOV R116, R89 ;  /* 0x0000005900747202 */ /* 0x000fe20000000f00 */
[C---:B------:R-:W-:Y:S01]  /*18570*/  FFMA R186, R112.reuse, R24, R186 ;  /* 0x0000001870ba7223 */ /* 0x040fe200000000ba */
[----:B------:R-:W-:Y:S01]  /*18580*/  MOV R8, R47 ;  /* 0x0000002f00087202 */ /* 0x000fe20000000f00 */
[C---:B------:R-:W-:Y:S01]  /*18590*/  FFMA R151, R112.reuse, R40, R151 ;  /* 0x0000002870977223 */ /* 0x040fe20000000097 */
[----:B------:R-:W-:Y:S01]  /*185a0*/  FFMA R152, R112, R36, R152 ;  /* 0x0000002470987223 */ /* 0x000fe20000000098 */
[----:B------:R3:W-:Y:S01]  /*185b0*/  STL [R1+0x104], R6 ;  /* 0x0001040601007387 */ /* 0x0007e20000100800 */
[C---:B------:R-:W-:Y:S01]  /*185c0*/  FFMA R112, R117.reuse, R41, R155 ;  /* 0x0000002975707223 */ /* 0x040fe2000000009b */
[C---:B------:R-:W-:Y:S01]  /*185d0*/  FFMA R182, R117.reuse, R29, R182 ;  /* 0x0000001d75b67223 */ /* 0x040fe200000000b6 */
[C---:B------:R-:W-:Y:S01]  /*185e0*/  FFMA R181, R117.reuse, R25, R181 ;  /* 0x0000001975b57223 */ /* 0x040fe200000000b5 */
[----:B------:R-:W4:Y:S01]  /*185f0*/  LDS.128 R44, [R0.X4+UR5+0x53a0] ;  /* 0x0053a005002c7984 */ /* 0x000f220008004c00 */
[----:B------:R-:W-:Y:S01]  /*18600*/  FFMA R155, R117, R37, R200 ;  /* 0x00000025759b7223 */ /* 0x000fe200000000c8 */
[----:B------:R-:W-:Y:S01]  /*18610*/  MOV R215, R217 ;  /* 0x000000d900d77202 */ /* 0x000fe20000000f00 */
[----:B------:R-:W-:Y:S01]  /*18620*/  FFMA R117, R126, R42, R157 ;  /* 0x0000002a7e757223 */ /* 0x000fe2000000009d */
[----:B------:R-:W-:Y:S01]  /*18630*/  FFMA R12, R113, R29, R12 ;  /* 0x0000001d710c7223 */ /* 0x000fe2000000000c */
[C---:B-1----:R-:W-:Y:S01]  /*18640*/  FFMA R187, R108.reuse, R28, R187 ;  /* 0x0000001c6cbb7223 */ /* 0x042fe200000000bb */
[----:B---3--:R-:W-:Y:S01]  /*18650*/  FFMA R6, R247, R43, R123 ;  /* 0x0000002bf7067223 */ /* 0x008fe2000000007b */
[----:B------:R-:W-:Y:S01]  /*18660*/  MOV R217, R116 ;  /* 0x0000007400d97202 */ /* 0x000fe20000000f00 */
[----:B------:R-:W-:Y:S01]  /*18670*/  FFMA R116, R241, R41, R156 ;  /* 0x00000029f1747223 */ /* 0x000fe2000000009c */
[C---:B------:R-:W-:Y:S01]  /*18680*/  FFMA R186, R113.reuse, R25, R186 ;  /* 0x0000001971ba7223 */ /* 0x040fe200000000ba */
[----:B------:R-:W-:Y:S01]  /*18690*/  FFMA R188, R108, R24, R188 ;  /* 0x000000186cbc7223 */ /* 0x000fe200000000bc */
[----:B------:R1:W-:Y:S01]  /*186a0*/  STL [R1+0x100], R6 ;  /* 0x0001000601007387 */ /* 0x0003e20000100800 */
[C---:B------:R-:W-:Y:S01]  /*186b0*/  FFMA R151, R113.reuse, R41, R151 ;  /* 0x0000002971977223 */ /* 0x040fe20000000097 */
[----:B------:R-:W-:Y:S01]  /*186c0*/  FFMA R152, R113, R37, R152 ;  /* 0x0000002571987223 */ /* 0x000fe20000000098 */
[----:B------:R-:W-:Y:S01]  /*186d0*/  FFMA R113, R242, R42, R116 ;  /* 0x0000002af2717223 */ /* 0x000fe20000000074 */
[C---:B------:R-:W-:Y:S01]  /*186e0*/  FFMA R145, R108.reuse, R40, R145 ;  /* 0x000000286c917223 */ /* 0x040fe20000000091 */
[----:B------:R-:W-:Y:S01]  /*186f0*/  FFMA R146, R108, R36, R146 ;  /* 0x000000246c927223 */ /* 0x000fe20000000092 */
[-C--:B------:R-:W-:Y:S01]  /*18700*/  FFMA R154, R85, R41.reuse, R154 ;  /* 0x00000029559a7223 */ /* 0x080fe2000000009a */
[----:B------:R-:W-:Y:S01]  /*18710*/  FFMA R84, R237, R41, R84 ;  /* 0x00000029ed547223 */ /* 0x000fe20000000054 */
[C---:B------:R-:W-:Y:S01]  /*18720*/  FFMA R183, R241.reuse, R29, R183 ;  /* 0x0000001df1b77223 */ /* 0x040fe200000000b7 */
[----:B------:R-:W-:Y:S01]  /*18730*/  FFMA R180, R241, R25, R180 ;  /* 0x00000019f1b47223 */ /* 0x000fe200000000b4 */
[----:B-1----:R-:W-:Y:S01]  /*18740*/  FFMA R6, R127, R43, R117 ;  /* 0x0000002b7f067223 */ /* 0x002fe20000000075 */
[----:B------:R-:W-:Y:S01]  /*18750*/  FFMA R112, R118, R42, R112 ;  /* 0x0000002a76707223 */ /* 0x000fe20000000070 */
[C---:B--2---:R-:W-:Y:S01]  /*18760*/  FFMA R189, R104.reuse, R28, R189 ;  /* 0x0000001c68bd7223 */ /* 0x044fe200000000bd */
[C---:B------:R-:W-:Y:S01]  /*18770*/  FFMA R190, R104.reuse, R24, R190 ;  /* 0x0000001868be7223 */ /* 0x040fe200000000be */
[C---:B------:R-:W-:Y:S01]  /*18780*/  FFMA R167, R104.reuse, R40, R167 ;  /* 0x0000002868a77223 */ /* 0x040fe200000000a7 */
[----:B------:R1:W-:Y:S01]  /*18790*/  STL [R1+0xfc], R6 ;  /* 0x0000fc0601007387 */ /* 0x0003e20000100800 */
[C---:B------:R-:W-:Y:S01]  /*187a0*/  FFMA R187, R109.reuse, R29, R187 ;  /* 0x0000001d6dbb7223 */ /* 0x040fe200000000bb */
[C---:B------:R-:W-:Y:S01]  /*187b0*/  FFMA R188, R109.reuse, R25, R188 ;  /* 0x000000196dbc7223 */ /* 0x040fe200000000bc */
[----:B------:R-:W-:Y:S01]  /*187c0*/  FFMA R145, R109, R41, R145 ;  /* 0x000000296d917223 */ /* 0x000fe20000000091 */
[----:B------:R-:W-:Y:S01]  /*187d0*/  FFMA R168, R104, R36, R168 ;  /* 0x0000002468a87223 */ /* 0x000fe200000000a8 */
[C---:B------:R-:W-:Y:S01]  /*187e0*/  FFMA R185, R85.reuse, R29, R185 ;  /* 0x0000001d55b97223 */ /* 0x040fe200000000b9 */
[-C--:B------:R-:W-:Y:S01]  /*187f0*/  FFMA R184, R85, R25.reuse, R184 ;  /* 0x0000001955b87223 */ /* 0x080fe200000000b8 */
[C---:B------:R-:W-:Y:S01]  /*18800*/  FFMA R4, R9.reuse, R25, R177 ;  /* 0x0000001909047223 */ /* 0x040fe200000000b1 */
[----:B------:R-:W-:Y:S01]  /*18810*/  FFMA R240, R9, R37, R240 ;  /* 0x0000002509f07223 */ /* 0x000fe200000000f0 */
[----:B------:R-:W-:Y:S01]  /*18820*/  FFMA R20, R249, R29, R20 ;  /* 0x0000001df9147223 */ /* 0x000fe20000000014 */
[----:B-1----:R-:W-:Y:S01]  /*18830*/  FFMA R6, R243, R43, R113 ;  /* 0x0000002bf3067223 */ /* 0x002fe20000000071 */
[----:B------:R-:W-:Y:S01]  /*18840*/  FFMA R146, R109, R37, R146 ;  /* 0x000000256d927223 */ /* 0x000fe20000000092 */
[----:B------:R-:W-:Y:S01]  /*18850*/  FFMA R109, R86, R42, R154 ;  /* 0x0000002a566d7223 */ /* 0x000fe2000000009a */
[C---:B------:R-:W-:Y:S01]  /*18860*/  FFMA R35, R249.reuse, R25, R35 ;  /* 0x00000019f9237223 */ /* 0x040fe20000000023 */
[----:B------:R-:W-:Y:S01]  /*18870*/  FFMA R161, R249, R37, R207 ;  /* 0x00000025f9a17223 */ /* 0x000fe200000000cf */
[----:B------:R1:W-:Y:S01]  /*18880*/  STL [R1+0xf8], R6 ;  /* 0x0000f80601007387 */ /* 0x0003e20000100800 */
[----:B------:R-:W-:Y:S01]  /*18890*/  FFMA R108, R9, R41, R176 ;  /* 0x00000029096c7223 */ /* 0x000fe200000000b0 */
[----:B------:R-:W-:Y:S01]  /*188a0*/  FFMA R153, R237, R25, R153 ;  /* 0x00000019ed997223 */ /* 0x000fe20000000099 */
[C---:B------:R-:W-:Y:S01]  /*188b0*/  FFMA R160, R13.reuse, R29, R160 ;  /* 0x0000001d0da07223 */ /* 0x040fe200000000a0 */
[----:B------:R-:W-:Y:S01]  /*188c0*/  FFMA R132, R13, R25, R132 ;  /* 0x000000190d847223 */ /* 0x000fe20000000084 */
[C---:B------:R-:W-:Y:S01]  /*188d0*/  FFMA R150, R65.reuse, R29, R150 ;  /* 0x0000001d41967223 */ /* 0x040fe20000000096 */
[----:B------:R-:W-:Y:S01]  /*188e0*/  FFMA R149, R65, R25, R149 ;  /* 0x0000001941957223 */ /* 0x000fe20000000095 */
[C---:B----4-:R-:W-:Y:S01]  /*188f0*/  FFMA R195, R92.reuse, R28, R195 ;  /* 0x0000001c5cc37223 */ /* 0x050fe200000000c3 */
[C---:B------:R-:W-:Y:S01]  /*18900*/  FFMA R196, R92.reuse, R24, R196 ;  /* 0x000000185cc47223 */ /* 0x040fe200000000c4 */
[----:B------:R-:W-:Y:S01]  /*18910*/  FFMA R143, R92, R40, R143 ;  /* 0x000000285c8f7223 */ /* 0x000fe2000000008f */
[----:B-1----:R-:W-:Y:S01]  /*18920*/  FFMA R6, R119, R43, R112 ;  /* 0x0000002b77067223 */ /* 0x002fe20000000070 */
[----:B------:R-:W-:Y:S01]  /*18930*/  FFMA R108, R10, R42, R108 ;  /* 0x0000002a0a6c7223 */ /* 0x000fe2000000006c */
[----:B------:R-:W-:Y:S01]  /*18940*/  FFMA R230, R92, R36, R230 ;  /* 0x000000245ce67223 */ /* 0x000fe200000000e6 */
[C---:B------:R-:W-:Y:S01]  /*18950*/  FFMA R147, R233.reuse, R29, R147 ;  /* 0x0000001de9937223 */ /* 0x040fe20000000093 */
[----:B------:R-:W-:Y:S01]  /*18960*/  FFMA R64, R233, R41, R64 ;  /* 0x00000029e9407223 */ /* 0x000fe20000000040 */
[----:B------:R1:W-:Y:S01]  /*18970*/  STL [R1+0xf4], R6 ;  /* 0x0000f40601007387 */ /* 0x0003e20000100800 */
[----:B------:R-:W-:Y:S01]  /*18980*/  MOV R216, R8 ;  /* 0x0000000800d87202 */ /* 0x000fe20000000f00 */
[----:B------:R-:W-:-:S02]  /*18990*/  FFMA R156, R241, R37, R201 ;  /* 0x00000025f19c7223 */ /* 0x000fc400000000c9 */
[----:B------:R-:W2:Y:S01]  /*189a0*/  LDS.128 R88, [R0.X4+UR5+0x51a0] ;  /* 0x0051a00500587984 */ /* 0x000ea20008004c00 */
[----:B-1----:R-:W-:Y:S01]  /*189b0*/  FFMA R6, R87, R43, R109 ;  /* 0x0000002b57067223 */ /* 0x002fe2000000006d */
[----:B------:R-:W-:-:S04]  /*189c0*/  FFMA R84, R238, R42, R84 ;  /* 0x0000002aee547223 */ /* 0x000fc80000000054 */
[----:B------:R1:W-:Y:S01]  /*189d0*/  STL [R1+0xdc], R6 ;  /* 0x0000dc0601007387 */ /* 0x0003e20000100800 */
[----:B------:R-:W-:Y:S01]  /*189e0*/  FFMA R241, R85, R37, R179 ;  /* 0x0000002555f17223 */ /* 0x000fe200000000b3 */
[-C--:B------:R-:W-:Y:S01]  /*189f0*/  FFMA R8, R9, R29.reuse, R178 ;  /* 0x0000001d09087223 */ /* 0x080fe200000000b2 */
[C---:B------:R-:W-:Y:S01]  /*18a00*/  FFMA R9, R237.reuse, R29, R175 ;  /* 0x0000001ded097223 */ /* 0x040fe200000000af */
[-C--:B------:R-:W-:Y:S01]  /*18a10*/  FFMA R85, R237, R37.reuse, R174 ;  /* 0x00000025ed557223 */ /* 0x080fe200000000ae */
[----:B------:R-:W-:Y:S01]  /*18a20*/  FFMA R249, R13, R37, R206 ;  /* 0x000000250df97223 */ /* 0x000fe200000000ce */
[----:B-1----:R-:W-:Y:S01]  /*18a30*/  FFMA R6, R11, R43, R108 ;  /* 0x0000002b0b067223 */ /* 0x002fe2000000006c */
[C---:B------:R-:W-:Y:S01]  /*18a40*/  FFMA R104, R65.reuse, R41, R172 ;  /* 0x0000002941687223 */ /* 0x040fe200000000ac */
[----:B------:R-:W-:Y:S01]  /*18a50*/  FFMA R237, R65, R37, R173 ;  /* 0x0000002541ed7223 */ /* 0x000fe200000000ad */
[C---:B------:R-:W-:Y:S01]  /*18a60*/  FFMA R13, R233.reuse, R25, R170 ;  /* 0x00000019e90d7223 */ /* 0x040fe200000000aa */
[----:B------:R-:W-:Y:S01]  /*18a70*/  FFMA R65, R233, R37, R169 ;  /* 0x00000025e9417223 */ /* 0x000fe200000000a9 */
[----:B------:R1:W-:Y:S01]  /*18a80*/  STL [R1+0xd8], R6 ;  /* 0x0000d80601007387 */ /* 0x0003e20000100800 */
[C---:B------:R-:W-:Y:S01]  /*18a90*/  FFMA R189, R105.reuse, R29, R189 ;  /* 0x0000001d69bd7223 */ /* 0x040fe200000000bd */
[C---:B------:R-:W-:Y:S01]  /*18aa0*/  FFMA R190, R105.reuse, R25, R190 ;  /* 0x0000001969be7223 */ /* 0x040fe200000000be */
[C---:B------:R-:W-:Y:S01]  /*18ab0*/  FFMA R92, R105.reuse, R41, R167 ;  /* 0x00000029695c7223 */ /* 0x040fe200000000a7 */
[----:B------:R-:W-:Y:S01]  /*18ac0*/  FFMA R233, R105, R37, R168 ;  /* 0x0000002569e97223 */ /* 0x000fe200000000a8 */
[----:B------:R-:W-:Y:S01]  /*18ad0*/  FFMA R105, R114, R42, R151 ;  /* 0x0000002a72697223 */ /* 0x000fe20000000097 */
[C---:B------:R-:W-:Y:S01]  /*18ae0*/  FFMA R197, R44.reuse, R28, R197 ;  /* 0x0000001c2cc57223 */ /* 0x040fe200000000c5 */
[----:B-1----:R-:W-:Y:S01]  /*18af0*/  FFMA R6, R239, R43, R84 ;  /* 0x0000002bef067223 */ /* 0x002fe20000000054 */
[C---:B------:R-:W-:Y:S01]  /*18b00*/  FFMA R198, R44.reuse, R24, R198 ;  /* 0x000000182cc67223 */ /* 0x040fe200000000c6 */
[C---:B------:R-:W-:Y:S01]  /*18b10*/  FFMA R165, R44.reuse, R40, R165 ;  /* 0x000000282ca57223 */ /* 0x040fe200000000a5 */
[----:B------:R-:W-:Y:S01]  /*18b20*/  FFMA R229, R44, R36, R229 ;  /* 0x000000242ce57223 */ /* 0x000fe200000000e5 */
[C---:B------:R-:W-:Y:S01]  /*18b30*/  FFMA R208, R21.reuse, R29, R208 ;  /* 0x0000001d15d07223 */ /* 0x040fe200000000d0 */
[----:B------:R1:W-:Y:S01]  /*18b40*/  STL [R1+0xd4], R6 ;  /* 0x0000d40601007387 */ /* 0x0003e20000100800 */
        /* <DEDUP_REMOVED lines=9> */
[----:B-1----:R-:W-:Y:S01]  /*18be0*/  FFMA R6, R115, R43, R105 ;  /* 0x0000002b73067223 */ /* 0x002fe20000000069 */
        /* <DEDUP_REMOVED lines=13> */
[C---:B------:R-:W-:Y:S01]  /*18cc0*/  FFMA R5, R66.reuse, R30, R150 ;  /* 0x0000001e42057223 */ /* 0x040fe20000000096 */
[----:B-1----:R-:W-:Y:S01]  /*18cd0*/  FFMA R6, R67, R43, R104 ;  /* 0x0000002b43067223 */ /* 0x002fe20000000068 */
[C---:B------:R-:W-:Y:S01]  /*18ce0*/  FFMA R14, R66.reuse, R26, R149 ;  /* 0x0000001a420e7223 */ /* 0x040fe20000000095 */
[----:B------:R-:W-:Y:S01]  /*18cf0*/  FFMA R237, R66, R38, R237 ;  /* 0x0000002642ed7223 */ /* 0x000fe200000000ed */
[C---:B------:R-:W-:Y:S01]  /*18d00*/  FFMA R66, R234.reuse, R30, R147 ;  /* 0x0000001eea427223 */ /* 0x040fe20000000093 */
[C---:B------:R-:W-:Y:S01]  /*18d10*/  FFMA R13, R234.reuse, R26, R13 ;  /* 0x0000001aea0d7223 */ /* 0x040fe2000000000d */
[C---:B------:R-:W-:Y:S01]  /*18d20*/  FFMA R64, R234.reuse, R42, R64 ;  /* 0x0000002aea407223 */ /* 0x040fe20000000040 */
[----:B------:R-:W-:Y:S01]  /*18d30*/  FFMA R65, R234, R38, R65 ;  /* 0x00000026ea417223 */ /* 0x000fe20000000041 */
[----:B------:R1:W-:Y:S01]  /*18d40*/  STL [R1+0xcc], R6 ;  /* 0x0000cc0601007387 */ /* 0x0003e20000100800 */
[C---:B------:R-:W-:Y:S01]  /*18d50*/  FFMA R3, R7.reuse, R27, R3 ;  /* 0x0000001b07037223 */ /* 0x040fe20000000003 */
[----:B------:R-:W-:Y:S01]  /*18d60*/  FFMA R236, R7, R39, R236 ;  /* 0x0000002707ec7223 */ /* 0x000fe200000000ec */
[----:B------:R-:W-:Y:S01]  /*18d70*/  FFMA R13, R235, R27, R13 ;  /* 0x0000001beb0d7223 */ /* 0x000fe2000000000d */
[----:B------:R3:W-:Y:S01]  /*18d80*/  STL [R1+0xc8], R46 ;  /* 0x0000c82e01007387 */ /* 0x0007e20000100800 */
[C---:B------:R-:W-:Y:S01]  /*18d90*/  FFMA R5, R67.reuse, R31, R5 ;  /* 0x0000001f43057223 */ /* 0x040fe20000000005 */
[C---:B------:R-:W-:Y:S01]  /*18da0*/  FFMA R14, R67.reuse, R27, R14 ;  /* 0x0000001b430e7223 */ /* 0x040fe2000000000e */
[----:B------:R-:W-:Y:S01]  /*18db0*/  FFMA R237, R67, R39, R237 ;  /* 0x0000002743ed7223 */ /* 0x000fe200000000ed */
[C---:B------:R-:W-:Y:S01]  /*18dc0*/  FFMA R195, R93.reuse, R29, R195 ;  /* 0x0000001d5dc37223 */ /* 0x040fe200000000c3 */
[----:B------:R-:W-:Y:S01]  /*18dd0*/  FFMA R196, R93, R25, R196 ;  /* 0x000000195dc47223 */ /* 0x000fe200000000c4 */
[-C--:B-1----:R-:W-:Y:S01]  /*18de0*/  FFMA R6, R7, R31.reuse, R101 ;  /* 0x0000001f07067223 */ /* 0x082fe20000000065 */
[----:B------:R-:W-:Y:S01]  /*18df0*/  FFMA R7, R235, R31, R66 ;  /* 0x0000001feb077223 */ /* 0x000fe20000000042 */
[C---:B------:R-:W-:Y:S01]  /*18e00*/  FFMA R143, R93.reuse, R41, R143 ;  /* 0x000000295d8f7223 */ /* 0x040fe2000000008f */
[----:B------:R-:W-:Y:S01]  /*18e10*/  FFMA R230, R93, R37, R230 ;  /* 0x000000255de67223 */ /* 0x000fe200000000e6 */
[C---:B---3--:R-:W-:Y:S01]  /*18e20*/  FFMA R46, R235.reuse, R43, R64 ;  /* 0x0000002beb2e7223 */ /* 0x048fe20000000040 */
[----:B------:R-:W-:Y:S01]  /*18e30*/  FFMA R235, R235, R39, R65 ;  /* 0x00000027ebeb7223 */ /* 0x000fe20000000041 */
[-C--:B------:R-:W-:Y:S01]  /*18e40*/  FFMA R92, R106, R42.reuse, R92 ;  /* 0x0000002a6a5c7223 */ /* 0x080fe2000000005c */
[----:B------:R-:W1:Y:S01]  /*18e50*/  LDS.128 R64, [R0.X4+UR5+0x6280] ;  /* 0x0062800500407984 */ /* 0x000e620008004c00 */
[----:B------:R-:W-:-:S03]  /*18e60*/  FFMA R93, R110, R42, R145 ;  /* 0x0000002a6e5d7223 */ /* 0x000fc60000000091 */
[----:B------:R3:W-:Y:S01]  /*18e70*/  STL [R1+0xc4], R46 ;  /* 0x0000c42e01007387 */ /* 0x0007e20000100800 */
[C---:B--2---:R-:W-:Y:S01]  /*18e80*/  FFMA R193, R88.reuse, R28, R193 ;  /* 0x0000001c58c17223 */ /* 0x044fe200000000c1 */
[C---:B------:R-:W-:Y:S01]  /*18e90*/  FFMA R194, R88.reuse, R24, R194 ;  /* 0x0000001858c27223 */ /* 0x040fe200000000c2 */
[C---:B------:R-:W-:Y:S01]  /*18ea0*/  FFMA R166, R88.reuse, R40, R166 ;  /* 0x0000002858a67223 */ /* 0x040fe200000000a6 */
[----:B------:R-:W-:Y:S01]  /*18eb0*/  FFMA R231, R88, R36, R231 ;  /* 0x0000002458e77223 */ /* 0x000fe200000000e7 */
[----:B------:R-:W-:Y:S01]  /*18ec0*/  MOV R211, R218 ;  /* 0x000000da00d37202 */ /* 0x000fe20000000f00 */
[C---:B------:R-:W-:Y:S01]  /*18ed0*/  FFMA R191, R102.reuse, R30, R191 ;  /* 0x0000001e66bf7223 */ /* 0x040fe200000000bf */
[C---:B------:R-:W-:Y:S01]  /*18ee0*/  FFMA R192, R102.reuse, R26, R192 ;  /* 0x0000001a66c07223 */ /* 0x040fe200000000c0 */
[C---:B------:R-:W-:Y:S01]  /*18ef0*/  FFMA R232, R102.reuse, R38, R232 ;  /* 0x0000002666e87223 */ /* 0x040fe200000000e8 */
[----:B------:R-:W-:Y:S01]  /*18f00*/  FFMA R197, R47, R31, R197 ;  /* 0x0000001f2fc57223 */ /* 0x000fe200000000c5 */
[----:B---3--:R-:W-:Y:S01]  /*18f10*/  FFMA R46, R111, R43, R93 ;  /* 0x0000002b6f2e7223 */ /* 0x008fe2000000005d */
[C---:B------:R-:W-:Y:S01]  /*18f20*/  FFMA R193, R89.reuse, R29, R193 ;  /* 0x0000001d59c17223 */ /* 0x040fe200000000c1 */
[C---:B------:R-:W-:Y:S01]  /*18f30*/  FFMA R194, R89.reuse, R25, R194 ;  /* 0x0000001959c27223 */ /* 0x040fe200000000c2 */
[----:B------:R-:W-:Y:S01]  /*18f40*/  FFMA R88, R89, R41, R166 ;  /* 0x0000002959587223 */ /* 0x000fe200000000a6 */
[----:B------:R-:W-:Y:S01]  /*18f50*/  FFMA R198, R47, R27, R198 ;  /* 0x0000001b2fc67223 */ /* 0x000fe200000000c6 */
[----:B------:R2:W-:Y:S01]  /*18f60*/  STL [R1+0xc0], R46 ;  /* 0x0000c02e01007387 */ /* 0x0005e20000100800 */
[----:B------:R-:W-:Y:S01]  /*18f70*/  FFMA R231, R89, R37, R231 ;  /* 0x0000002559e77223 */ /* 0x000fe200000000e7 */
[----:B------:R-:W-:Y:S01]  /*18f80*/  FFMA R89, R102, R42, R144 ;  /* 0x0000002a66597223 */ /* 0x000fe20000000090 */
[----:B------:R-:W-:Y:S01]  /*18f90*/  MOV R210, R211 ;  /* 0x000000d300d27202 */ /* 0x000fe20000000f00 */
[----:B------:R-:W-:Y:S01]  /*18fa0*/  FFMA R229, R47, R39, R229 ;  /* 0x000000272fe57223 */ /* 0x000fe200000000e5 */
[----:B------:R-:W-:Y:S01]  /*18fb0*/  MOV R218, R124 ;  /* 0x0000007c00da7202 */ /* 0x000fe20000000f00 */
[----:B------:R-:W-:Y:S01]  /*18fc0*/  FFMA R45, R94, R42, R143 ;  /* 0x0000002a5e2d7223 */ /* 0x000fe2000000008f */
[C---:B------:R-:W-:Y:S01]  /*18fd0*/  FFMA R191, R103.reuse, R31, R191 ;  /* 0x0000001f67bf7223 */ /* 0x040fe200000000bf */
[C---:B------:R-:W-:Y:S01]  /*18fe0*/  FFMA R192, R103.reuse, R27, R192 ;  /* 0x0000001b67c07223 */ /* 0x040fe200000000c0 */
[----:B------:R-:W-:Y:S01]  /*18ff0*/  FFMA R232, R103, R39, R232 ;  /* 0x0000002767e87223 */ /* 0x000fe200000000e8 */
[----:B--2---:R-:W-:Y:S01]  /*19000*/  FFMA R46, R107, R43, R92 ;  /* 0x0000002b6b2e7223 */ /* 0x004fe2000000005c */
[----:B------:R-:W-:Y:S01]  /*19010*/  MOV R211, R214 ;  /* 0x000000d600d37202 */ /* 0x000fe20000000f00 */
[C---:B------:R-:W-:Y:S01]  /*19020*/  FFMA R88, R90.reuse, R42, R88 ;  /* 0x0000002a5a587223 */ /* 0x040fe20000000058 */
[----:B------:R-:W-:Y:S01]  /*19030*/  MOV R214, R215 ;  /* 0x000000d700d67202 */ /* 0x000fe20000000f00 */
[----:B------:R-:W-:Y:S01]  /*19040*/  FFMA R193, R90, R30, R193 ;  /* 0x0000001e5ac17223 */ /* 0x000fe200000000c1 */
[----:B------:R2:W-:Y:S01]  /*19050*/  STL [R1+0xbc], R46 ;  /* 0x0000bc2e01007387 */ /* 0x0005e20000100800 */
[----:B------:R-:W-:-:S02]  /*19060*/  MOV R215, R216 ;  /* 0x000000d800d77202 */ /* 0x000fc40000000f00 */
[----:B------:R-:W-:Y:S01]  /*19070*/  MOV R216, R217 ;  /* 0x000000d900d87202 */ /* 0x000fe20000000f00 */
[----:B------:R-:W-:Y:S01]  /*19080*/  FFMA R194, R90, R26, R194 ;  /* 0x0000001a5ac27223 */ /* 0x000fe200000000c2 */
[----:B------:R-:W-:Y:S01]  /*19090*/  MOV R217, R218 ;  /* 0x000000da00d97202 */ /* 0x000fe20000000f00 */
[C---:B------:R-:W-:Y:S01]  /*190a0*/  FFMA R189, R106.reuse, R30, R189 ;  /* 0x0000001e6abd7223 */ /* 0x040fe200000000bd */
[C---:B------:R-:W-:Y:S01]  /*190b0*/  FFMA R190, R106.reuse, R26, R190 ;  /* 0x0000001a6abe7223 */ /* 0x040fe200000000be */
[----:B------:R-:W-:Y:S01]  /*190c0*/  FFMA R233, R106, R38, R233 ;  /* 0x000000266ae97223 */ /* 0x000fe200000000e9 */
[C---:B------:R-:W-:Y:S01]  /*190d0*/  FFMA R187, R110.reuse, R30, R187 ;  /* 0x0000001e6ebb7223 */ /* 0x040fe200000000bb */
[-C--:B--2---:R-:W-:Y:S01]  /*190e0*/  FFMA R46, R103, R43.reuse, R89 ;  /* 0x0000002b672e7223 */ /* 0x084fe20000000059 */
[----:B------:R-:W-:Y:S01]  /*190f0*/  MOV R218, R222 ;  /* 0x000000de00da7202 */ /* 0x000fe20000000f00 */
[----:B------:R-:W-:Y:S01]  /*19100*/  FFMA R45, R95, R43, R45 ;  /* 0x0000002b5f2d7223 */ /* 0x000fe2000000002d */
[----:B------:R-:W-:Y:S01]  /*19110*/  MOV R222, R224 ;  /* 0x000000e000de7202 */ /* 0x000fe20000000f00 */
[----:B------:R-:W-:Y:S01]  /*19120*/  FFMA R188, R110, R26, R188 ;  /* 0x0000001a6ebc7223 */ /* 0x000fe200000000bc */
[----:B------:R2:W-:Y:S03]  /*19130*/  STL [R1+0xb8], R46 ;  /* 0x0000b82e01007387 */ /* 0x0005e60000100800 */
[----:B-1----:R-:W-:Y:S01]  /*19140*/  FFMA R103, R64, R76, R222 ;  /* 0x0000004c40677223 */ /* 0x002fe200000000de */
[----:B------:R-:W-:Y:S01]  /*19150*/  MOV R222, R225 ;  /* 0x000000e100de7202 */ /* 0x000fe20000000f00 */
[----:B------:R-:W-:Y:S01]  /*19160*/  FFMA R234, R110, R38, R146 ;  /* 0x000000266eea7223 */ /* 0x000fe20000000092 */
[C---:B------:R-:W-:Y:S01]  /*19170*/  FFMA R185, R86.reuse, R30, R185 ;  /* 0x0000001e56b97223 */ /* 0x040fe200000000b9 */
[C---:B------:R-:W-:Y:S01]  /*19180*/  FFMA R184, R86.reuse, R26, R184 ;  /* 0x0000001a56b87223 */ /* 0x040fe200000000b8 */
[----:B------:R-:W-:Y:S01]  /*19190*/  FFMA R241, R86, R38, R241 ;  /* 0x0000002656f17223 */ /* 0x000fe200000000f1 */
[----:B------:R-:W-:Y:S01]  /*191a0*/  FFMA R8, R10, R30, R8 ;  /* 0x0000001e0a087223 */ /* 0x000fe20000000008 */
[C---:B--2---:R-:W-:Y:S01]  /*191b0*/  FFMA R46, R91.reuse, R43, R88 ;  /* 0x0000002b5b2e7223 */ /* 0x044fe20000000058 */
[----:B------:R-:W-:Y:S01]  /*191c0*/  FFMA R231, R90, R38, R231 ;  /* 0x000000265ae77223 */ /* 0x000fe200000000e7 */
[C---:B------:R-:W-:Y:S01]  /*191d0*/  FFMA R193, R91.reuse, R31, R193 ;  /* 0x0000001f5bc17223 */ /* 0x040fe200000000c1 */
[C---:B------:R-:W-:Y:S01]  /*191e0*/  FFMA R194, R91.reuse, R27, R194 ;  /* 0x0000001b5bc27223 */ /* 0x040fe200000000c2 */
[----:B------:R-:W-:Y:S01]  /*191f0*/  MOV R224, R2 ;  /* 0x0000000200e07202 */ /* 0x000fe20000000f00 */
[----:B------:R-:W-:Y:S04]  /*19200*/  STL [R1+0xb4], R46 ;  /* 0x0000b42e01007387 */ /* 0x000fe80000100800 */
[----:B------:R-:W-:Y:S04]  /*19210*/  STL [R1+0xb0], R45 ;  /* 0x0000b02d01007387 */ /* 0x000fe80000100800 */
[----:B------:R-:W2:Y:S01]  /*19220*/  LDL.LU R225, [R1+0xc] ;  /* 0x00000c0001e17983 */ /* 0x000ea20000300800 */
[----:B------:R-:W-:-:S03]  /*19230*/  FFMA R231, R91, R39, R231 ;  /* 0x000000275be77223 */ /* 0x000fc600000000e7 */
[----:B------:R-:W1:Y:S01]  /*19240*/  LDS.128 R88, [R0.X4+UR5+0x6380] ;  /* 0x0063800500587984 */ /* 0x000e620008004c00 */
[----:B------:R-:W-:-:S03]  /*19250*/  FFMA R2, R47, R43, R44 ;  /* 0x0000002b2f027223 */ /* 0x000fc6000000002c */
[----:B------:R-:W3:Y:S01]  /*19260*/  LDS.128 R44, [R0.X4+UR5+0x7080] ;  /* 0x00708005002c7984 */ /* 0x000ee20008004c00 */
        /* <DEDUP_REMOVED lines=33> */
[----:B------:R-:W-:Y:S01]  /*19480*/  FFMA R244, R125, R37, R244 ;  /* 0x000000257df47223 */ /* 0x000fe200000000f4 */
[----:B------:R-:W-:Y:S01]  /*19490*/  FFMA R208, R23, R31, R208 ;  /* 0x0000001f17d07223 */ /* 0x000fe200000000d0 */
[C---:B-1----:R-:W-:Y:S01]  /*194a0*/  FFMA R105, R88.reuse, R52, R228 ;  /* 0x0000003458697223 */ /* 0x042fe200000000e4 */
[C---:B------:R-:W-:Y:S01]  /*194b0*/  FFMA R104, R88.reuse, R80, R219 ;  /* 0x0000005058687223 */ /* 0x040fe200000000db */
[----:B------:R-:W4:Y:S01]  /*194c0*/  LDL.LU R228, [R1+0x30] ;  /* 0x0000300001e47983 */ /* 0x000f220000300800 */
[C---:B------:R-:W-:Y:S01]  /*194d0*/  FFMA R106, R88.reuse, R60, R220 ;  /* 0x0000003c586a7223 */ /* 0x040fe200000000dc */
[----:B------:R-:W-:-:S02]  /*194e0*/  FFMA R107, R88, R76, R221 ;  /* 0x0000004c586b7223 */ /* 0x000fc400000000dd */
[----:B------:R-:W4:Y:S01]  /*194f0*/  LDL.LU R219, [R1+0x2c] ;  /* 0x00002c0001db7983 */ /* 0x000f220000300800 */
[C---:B---3--:R-:W-:Y:S01]  /*19500*/  FFMA R108, R44.reuse, R52, R222 ;  /* 0x000000342c6c7223 */ /* 0x048fe200000000de */
[C---:B------:R-:W-:Y:S02]  /*19510*/  FFMA R109, R44.reuse, R80, R223 ;  /* 0x000000502c6d7223 */ /* 0x040fe400000000df */
[----:B------:R-:W3:Y:S01]  /*19520*/  LDL.LU R220, [R1+0x28] ;  /* 0x0000280001dc7983 */ /* 0x000ee20000300800 */
[----:B------:R-:W-:-:S03]  /*19530*/  FFMA R110, R44, R60, R224 ;  /* 0x0000003c2c6e7223 */ /* 0x000fc600000000e0 */
[----:B------:R-:W3:Y:S04]  /*19540*/  LDL.LU R221, [R1+0x8] ;  /* 0x0000080001dd7983 */ /* 0x000ee80000300800 */
[----:B------:R-:W3:Y:S04]  /*19550*/  LDL.LU R222, [R1+0x24] ;  /* 0x0000240001de7983 */ /* 0x000ee80000300800 */
[----:B------:R-:W3:Y:S04]  /*19560*/  LDL.LU R223, [R1+0x20] ;  /* 0x0000200001df7983 */ /* 0x000ee80000300800 */
[----:B------:R-:W3:Y:S01]  /*19570*/  LDL.LU R224, [R1+0x1c] ;  /* 0x00001c0001e07983 */ /* 0x000ee20000300800 */
        /* <DEDUP_REMOVED lines=10> */
[C---:B------:R-:W-:Y:S01]  /*19620*/  FFMA R17, R23.reuse, R27, R17 ;  /* 0x0000001b17117223 */ /* 0x040fe20000000011 */
[----:B------:R-:W1:Y:S01]  /*19630*/  LDS.128 R84, [R0.X4+UR5+0x6180] ;  /* 0x0061800500547984 */ /* 0x000e620008004c00 */
[-C--:B------:R-:W-:Y:S01]  /*19640*/  FFMA R252, R23, R39.reuse, R252 ;  /* 0x0000002717fc7223 */ /* 0x080fe200000000fc */
        /* <DEDUP_REMOVED lines=14> */
[----:B------:R-:W-:Y:S04]  /*19730*/  LDS.128 R144, [R0.X4+UR5+0x53b0] ;  /* 0x0053b00500907984 */ /* 0x000fe80008004c00 */
[----:B------:R-:W-:Y:S04]  /*19740*/  LDS.128 R148, [R0.X4+UR5+0x60b0] ;  /* 0x0060b00500947984 */ /* 0x000fe80008004c00 */
[----:B------:R-:W-:Y:S04]  /*19750*/  LDS.128 R168, [R0.X4+UR5+0x71b0] ;  /* 0x0071b00500a87984 */ /* 0x000fe80008004c00 */
[----:B------:R-:W-:Y:S01]  /*19760*/  LDS.128 R164, [R0.X4+UR5+0x70b0] ;  /* 0x0070b00500a47984 */ /* 0x000fe20008004c00 */
[----:B--2---:R-:W-:Y:S01]  /*19770*/  FFMA R111, R44, R76, R225 ;  /* 0x0000004c2c6f7223 */ /* 0x004fe200000000e1 */
[----:B------:R-:W-:-:S02]  /*19780*/  FFMA R195, R95, R31, R195 ;  /* 0x0000001f5fc37223 */ /* 0x000fc400000000c3 */
[----:B------:R-:W2:Y:S01]  /*19790*/  LDL.LU R225, [R1+0x4] ;  /* 0x0000040001e17983 */ /* 0x000ea20000300800 */
        /* <DEDUP_REMOVED lines=12> */
[----:B------:R-:W-:Y:S01]  /*19860*/  FFMA R102, R61, R65, R102 ;  /* 0x000000413d667223 */ /* 0x000fe20000000066 */
        /* <DEDUP_REMOVED lines=13> */
[----:B------:R-:W4:Y:S01]  /*19940*/  LDS.128 R84, [R0.X4+UR5+0x7180] ;  /* 0x0071800500547984 */ /* 0x000f220008004c00 */
[-C--:B------:R-:W-:Y:S01]  /*19950*/  FFMA R100, R83, R67.reuse, R100 ;  /* 0x0000004353647223 */ /* 0x080fe20000000064 */
[-C--:B------:R-:W-:Y:S01]  /*19960*/  FFMA R102, R63, R67.reuse, R102 ;  /* 0x000000433f667223 */ /* 0x080fe20000000066 */
[----:B------:R-:W-:Y:S01]  /*19970*/  FFMA R103, R79, R67, R103 ;  /* 0x000000434f677223 */ /* 0x000fe20000000067 */
[-C--:B------:R-:W-:Y:S01]  /*19980*/  FFMA R105, R53, R89.reuse, R105 ;  /* 0x0000005935697223 */ /* 0x080fe20000000069 */
[----:B------:R-:W1:Y:S01]  /*19990*/  LDS.128 R64, [R0.X4+UR5+0x7280] ;  /* 0x0072800500407984 */ /* 0x000e620008004c00 */
        /* <DEDUP_REMOVED lines=34> */
[C---:B------:R-:W-:Y:S01]  /*19bc0*/  FFMA R181, R119.reuse, R27, R181 ;  /* 0x0000001b77b57223 */ /* 0x040fe200000000b5 */
[----:B------:R-:W-:Y:S01]  /*19bd0*/  FFMA R242, R119, R39, R242 ;  /* 0x0000002777f27223 */ /* 0x000fe200000000f2 */
[C---:B----4-:R-:W-:Y:S01]  /*19be0*/  FFMA R113, R84.reuse, R52, R228 ;  /* 0x0000003454717223 */ /* 0x050fe200000000e4 */
[C---:B------:R-:W-:Y:S01]  /*19bf0*/  FFMA R112, R84.reuse, R80, R219 ;  /* 0x0000005054707223 */ /* 0x040fe200000000db */
[C---:B---3--:R-:W-:Y:S01]  /*19c00*/  FFMA R114, R84.reuse, R60, R220 ;  /* 0x0000003c54727223 */ /* 0x048fe200000000dc */
[----:B------:R-:W-:Y:S01]  /*19c10*/  FFMA R115, R84, R76, R221 ;  /* 0x0000004c54737223 */ /* 0x000fe200000000dd */
[C---:B-1----:R-:W-:Y:S01]  /*19c20*/  FFMA R117, R64.reuse, R52, R222 ;  /* 0x0000003440757223 */ /* 0x042fe200000000de */
        /* <DEDUP_REMOVED lines=53> */
[----:B------:R-:W3:Y:S01]  /*19f80*/  LDS.128 R52, [R0.X4+UR5+0x7090] ;  /* 0x0070900500347984 */ /* 0x000ee20008004c00 */
        /* <DEDUP_REMOVED lines=8> */
[----:B------:R-:W-:Y:S01]  /*1a010*/  FFMA R125, R246, R30, R158 ;  /* 0x0000001ef67d7223 */ /* 0x000fe2000000009e */
[----:B------:R-:W4:Y:S01]  /*1a020*/  LDS.128 R44, [R0.X4+UR5+0x7190] ;  /* 0x00719005002c7984 */ /* 0x000f220008004c00 */
[----:B------:R-:W-:-:S02]  /*1a030*/  FFMA R123, R83, R91, R123 ;  /* 0x0000005b537b7223 */ /* 0x000fc4000000007b */
[----:B------:R-:W-:Y:S01]  /*1a040*/  FFMA R23, R247, R31, R125 ;  /* 0x0000001ff7177223 */ /* 0x000fe2000000007d */
[-C--:B------:R-:W-:Y:S01]  /*1a050*/  FFMA R125, R79, R91.reuse, R97 ;  /* 0x0000005b4f7d7223 */ /* 0x080fe20000000061 */
        /* <DEDUP_REMOVED lines=17> */
[----:B------:R-:W1:Y:S01]  /*1a170*/  LDS.128 R60, [R0.X4+UR5+0x60a0] ;  /* 0x0060a005003c7984 */ /* 0x000e620008004c00 */
[----:B------:R-:W-:Y:S01]  /*1a180*/  FFMA R245, R245, R37, R203 ;  /* 0x00000025f5f57223 */ /* 0x000fe200000000cb */
[----:B------:R-:W-:Y:S01]  /*1a190*/  FFMA R250, R250, R38, R161 ;  /* 0x00000026fafa7223 */ /* 0x000fe200000000a1 */
[C---:B------:R-:W-:Y:S01]  /*1a1a0*/  FFMA R20, R251.reuse, R31, R20 ;  /* 0x0000001ffb147223 */ /* 0x040fe20000000014 */
[----:B------:R-:W-:Y:S01]  /*1a1b0*/  FFMA R35, R251, R27, R35 ;  /* 0x0000001bfb237223 */ /* 0x000fe20000000023 */
[C---:B------:R-:W-:Y:S01]  /*1a1c0*/  FFMA R21, R126.reuse, R26, R21 ;  /* 0x0000001a7e157223 */ /* 0x040fe20000000015 */
[----:B------:R-:W-:Y:S01]  /*1a1d0*/  FFMA R244, R126, R38, R244 ;  /* 0x000000267ef47223 */ /* 0x000fe200000000f4 */
[----:B------:R-:W-:Y:S01]  /*1a1e0*/  LDS.128 R128, [R0.X4+UR5+0x43b0] ;  /* 0x0043b00500807984 */ /* 0x000fe20008004c00 */
        /* <DEDUP_REMOVED lines=12> */
[C---:B----4-:R-:W-:Y:S01]  /*1a2b0*/  FFMA R85, R44.reuse, R48, R113 ;  /* 0x000000302c557223 */ /* 0x050fe20000000071 */
        /* <DEDUP_REMOVED lines=11> */
[----:B------:R-:W-:Y:S01]  /*1a370*/  LDS.128 R52, [R0.X4+UR5+0x61a0] ;  /* 0x0061a00500347984 */ /* 0x000fe20008004c00 */
[-C--:B------:R-:W-:Y:S01]  /*1a380*/  FFMA R85, R50, R46.reuse, R85 ;  /* 0x0000002e32557223 */ /* 0x080fe20000000055 */
[-C--:B------:R-:W-:Y:S01]  /*1a390*/  FFMA R86, R74, R46.reuse, R86 ;  /* 0x0000002e4a567223 */ /* 0x080fe20000000056 */
[-C--:B------:R-:W-:Y:S01]  /*1a3a0*/  FFMA R81, R58, R46.reuse, R81 ;  /* 0x0000002e3a517223 */ /* 0x080fe20000000051 */
[----:B------:R-:W-:Y:S01]  /*1a3b0*/  FFMA R101, R70, R46, R101 ;  /* 0x0000002e46657223 */ /* 0x000fe20000000065 */
[----:B------:R-:W-:Y:S01]  /*1a3c0*/  FFMA R85, R51, R47, R85 ;  /* 0x0000002f33557223 */ /* 0x000fe20000000055 */
[----:B------:R-:W-:Y:S04]  /*1a3d0*/  LDS.128 R136, [R0.X4+UR5+0x51b0] ;  /* 0x0051b00500887984 */ /* 0x000fe80008004c00 */
[----:B------:R-:W-:Y:S04]  /*1a3e0*/  LDS.128 R140, [R0.X4+UR5+0x52b0] ;  /* 0x0052b005008c7984 */ /* 0x000fe80008004c00 */
[----:B------:R-:W-:Y:S01]  /*1a3f0*/  LDS.128 R152, [R0.X4+UR5+0x61b0] ;  /* 0x0061b00500987984 */ /* 0x000fe20008004c00 */
[----:B--2---:R-:W-:Y:S01]  /*1a400*/  FFMA R119, R64, R76, R225 ;  /* 0x0000004c40777223 */ /* 0x004fe200000000e1 */
[C---:B-1----:R-:W-:Y:S01]  /*1a410*/  FFMA R98, R60.reuse, R36, R98 ;  /* 0x000000243c627223 */ /* 0x042fe20000000062 */
[----:B------:R-:W-:Y:S01]  /*1a420*/  FFMA R120, R60, R24, R120 ;  /* 0x000000183c787223 */ /* 0x000fe20000000078 */
[----:B------:R-:W-:Y:S01]  /*1a430*/  FFMA R246, R246, R38, R245 ;  /* 0x00000026f6f67223 */ /* 0x000fe200000000f5 */
[----:B------:R-:W-:Y:S01]  /*1a440*/  FFMA R119, R77, R65, R119 ;  /* 0x000000414d777223 */ /* 0x000fe20000000077 */
[----:B------:R-:W-:Y:S01]  /*1a450*/  FFMA R251, R251, R39, R250 ;  /* 0x00000027fbfb7223 */ /* 0x000fe200000000fa */
[----:B------:R-:W-:Y:S02]  /*1a460*/  LDS.128 R108, [R0.X4+UR5+0x32b0] ;  /* 0x0032b005006c7984 */ /* 0x000fe40008004c00 */
[----:B------:R-:W-:-:S02]  /*1a470*/  FFMA R119, R78, R66, R119 ;  /* 0x000000424e777223 */ /* 0x000fc40000000077 */
[----:B------:R-:W-:Y:S02]  /*1a480*/  LDS.128 R112, [R0.X4+UR5+0x33b0] ;  /* 0x0033b00500707984 */ /* 0x000fe40008004c00 */
[----:B------:R-:W-:Y:S02]  /*1a490*/  FFMA R119, R79, R67, R119 ;  /* 0x000000434f777223 */ /* 0x000fe40000000077 */
[----:B------:R-:W1:Y:S04]  /*1a4a0*/  LDS.128 R64, [R0.X4+UR5+0x6390] ;  /* 0x0063900500407984 */ /* 0x000e680008004c00 */
[----:B------:R-:W2:Y:S04]  /*1a4b0*/  LDS.128 R76, [R0.X4+UR5+0x7290] ;  /* 0x00729005004c7984 */ /* 0x000ea80008004c00 */
[----:B------:R-:W-:Y:S04]  /*1a4c0*/  LDS.128 R132, [R0.X4+UR5+0x50b0] ;  /* 0x0050b00500847984 */ /* 0x000fe80008004c00 */
[----:B------:R-:W-:Y:S04]  /*1a4d0*/  LDS.128 R156, [R0.X4+UR5+0x62b0] ;  /* 0x0062b005009c7984 */ /* 0x000fe80008004c00 */
[----:B------:R-:W-:Y:S01]  /*1a4e0*/  LDS.128 R160, [R0.X4+UR5+0x63b0] ;  /* 0x0063b00500a07984 */ /* 0x000fe20008004c00 */
        /* <DEDUP_REMOVED lines=16> */
[C---:B--2---:R-:W-:Y:S01]  /*1a5f0*/  FFMA R45, R76.reuse, R48, R117 ;  /* 0x000000304c2d7223 */ /* 0x044fe20000000075 */
[----:B------:R-:W1:Y:S01]  /*1a600*/  LDS.128 R64, [R0.X4+UR5+0x7390] ;  /* 0x0073900500407984 */ /* 0x000e620008004c00 */
        /* <DEDUP_REMOVED lines=16> */
[C---:B------:R-:W-:Y:S01]  /*1a710*/  FFMA R101, R71.reuse, R47, R101 ;  /* 0x0000002f47657223 */ /* 0x040fe20000000065 */
[----:B------:R-:W-:Y:S01]  /*1a720*/  FFMA R79, R71, R79, R44 ;  /* 0x0000004f474f7223 */ /* 0x000fe2000000002c */
[C---:B------:R-:W-:Y:S01]  /*1a730*/  FFMA R88, R52.reuse, R40, R88 ;  /* 0x0000002834587223 */ /* 0x040fe20000000058 */
[----:B------:R-:W2:Y:S01]  /*1a740*/  LDS.128 R44, [R0.X4+UR5+0x62a0] ;  /* 0x0062a005002c7984 */ /* 0x000ea20008004c00 */
[C---:B------:R-:W-:Y:S01]  /*1a750*/  FFMA R90, R52.reuse, R36, R90 ;  /* 0x00000024345a7223 */ /* 0x040fe2000000005a */
[----:B------:R-:W-:Y:S01]  /*1a760*/  FFMA R122, R52, R24, R122 ;  /* 0x00000018347a7223 */ /* 0x000fe2000000007a */
[----:B------:R-:W-:Y:S01]  /*1a770*/  FFMA R247, R247, R39, R246 ;  /* 0x00000027f7f77223 */ /* 0x000fe200000000f6 */
        /* <DEDUP_REMOVED lines=11> */
[-C--:B------:R-:W-:Y:S01]  /*1a830*/  FFMA R65, R58, R66.reuse, R124 ;  /* 0x000000423a417223 */ /* 0x080fe2000000007c */
[----:B------:R-:W-:-:S02]  /*1a840*/  FFMA R64, R50, R66, R96 ;  /* 0x0000004232407223 */ /* 0x000fc40000000060 */
[----:B------:R-:W-:Y:S01]  /*1a850*/  FFMA R69, R29, R61, R48 ;  /* 0x0000003d1d457223 */ /* 0x000fe20000000030 */
[-C--:B------:R-:W-:Y:S02]  /*1a860*/  FFMA R65, R59, R67.reuse, R65 ;  /* 0x000000433b417223 */ /* 0x080fe40000000041 */
[----:B------:R-:W1:Y:S01]  /*1a870*/  LDS.128 R56, [R0.X4+UR5+0x63a0] ;  /* 0x0063a00500387984 */ /* 0x000e620008004c00 */
[----:B------:R-:W-:Y:S01]  /*1a880*/  FFMA R64, R51, R67, R64 ;  /* 0x0000004333407223 */ /* 0x000fe20000000040 */
[----:B------:R-:W-:Y:S01]  /*1a890*/  FFMA R50, R60, R40, R99 ;  /* 0x000000283c327223 */ /* 0x000fe20000000063 */
[C---:B------:R-:W-:Y:S01]  /*1a8a0*/  FFMA R48, R62.reuse, R30, R69 ;  /* 0x0000001e3e307223 */ /* 0x040fe20000000045 */
[-C--:B------:R-:W-:Y:S02]  /*1a8b0*/  FFMA R51, R37, R61.reuse, R98 ;  /* 0x0000003d25337223 */ /* 0x080fe40000000062 */
        /* <DEDUP_REMOVED lines=8> */
[----:B------:R-:W3:Y:S01]  /*1a940*/  LDS.128 R48, [R0.X4+UR5+0x70a0] ;  /* 0x0070a00500307984 */ /* 0x000ee20008004c00 */
[----:B------:R-:W-:Y:S01]  /*1a950*/  FFMA R62, R62, R26, R61 ;  /* 0x0000001a3e3e7223 */ /* 0x000fe2000000003d */
[----:B------:R-:W-:Y:S01]  /*1a960*/  FFMA R61, R41, R53, R88 ;  /* 0x00000035293d7223 */ /* 0x000fe20000000058 */
[C---:B------:R-:W-:Y:S02]  /*1a970*/  FFMA R200, R63.reuse, R43, R200 ;  /* 0x0000002b3fc87223 */ /* 0x040fe400000000c8 */
[----:B------:R-:W-:Y:S01]  /*1a980*/  FFMA R217, R63, R27, R62 ;  /* 0x0000001b3fd97223 */ /* 0x000fe2000000003e */
[-C--:B------:R-:W-:Y:S01]  /*1a990*/  FFMA R63, R37, R53.reuse, R90 ;  /* 0x00000035253f7223 */ /* 0x080fe2000000005a */
[----:B------:R-:W-:Y:S01]  /*1a9a0*/  FFMA R53, R25, R53, R122 ;  /* 0x0000003519357223 */ /* 0x000fe2000000007a */
[C---:B------:R-:W-:Y:S01]  /*1a9b0*/  FFMA R52, R54.reuse, R42, R61 ;  /* 0x0000002a36347223 */ /* 0x040fe2000000003d */
[C---:B------:R-:W-:Y:S01]  /*1a9c0*/  FFMA R216, R54.reuse, R30, R69 ;  /* 0x0000001e36d87223 */ /* 0x040fe20000000045 */
[C---:B------:R-:W-:Y:S01]  /*1a9d0*/  FFMA R206, R54.reuse, R38, R63 ;  /* 0x0000002636ce7223 */ /* 0x040fe2000000003f */
[----:B------:R-:W-:Y:S01]  /*1a9e0*/  FFMA R220, R54, R26, R53 ;  /* 0x0000001a36dc7223 */ /* 0x000fe20000000035 */
[C---:B------:R-:W-:Y:S01]  /*1a9f0*/  FFMA R201, R55.reuse, R43, R52 ;  /* 0x0000002b37c97223 */ /* 0x040fe20000000034 */
[C---:B--2---:R-:W-:Y:S01]  /*1aa00*/  FFMA R54, R44.reuse, R36, R83 ;  /* 0x000000242c367223 */ /* 0x044fe20000000053 */
[----:B------:R-:W-:Y:S01]  /*1aa10*/  FFMA R52, R44, R28, R91 ;  /* 0x0000001c2c347223 */ /* 0x000fe2000000005b */
[C---:B------:R-:W-:Y:S01]  /*1aa20*/  FFMA R206, R55.reuse, R39, R206 ;  /* 0x0000002737ce7223 */ /* 0x040fe200000000ce */
[C---:B------:R-:W-:Y:S01]  /*1aa30*/  FFMA R216, R55.reuse, R31, R216 ;  /* 0x0000001f37d87223 */ /* 0x040fe200000000d8 */
[----:B------:R-:W-:Y:S01]  /*1aa40*/  FFMA R220, R55, R27, R220 ;  /* 0x0000001b37dc7223 */ /* 0x000fe200000000dc */
[-C--:B------:R-:W-:Y:S01]  /*1aa50*/  FFMA R63, R37, R45.reuse, R54 ;  /* 0x0000002d253f7223 */ /* 0x080fe20000000036 */
[----:B------:R-:W-:-:S02]  /*1aa60*/  FFMA R69, R29, R45, R52 ;  /* 0x0000002d1d457223 */ /* 0x000fc40000000034 */
[----:B------:R-:W2:Y:S01]  /*1aa70*/  LDS.128 R52, [R0.X4+UR5+0x71a0] ;  /* 0x0071a00500347984 */ /* 0x000ea20008004c00 */
[C---:B------:R-:W-:Y:S01]  /*1aa80*/  FFMA R60, R44.reuse, R40, R89 ;  /* 0x000000282c3c7223 */ /* 0x040fe20000000059 */
[----:B------:R-:W-:Y:S01]  /*1aa90*/  FFMA R44, R44, R24, R95 ;  /* 0x000000182c2c7223 */ /* 0x000fe2000000005f */
[----:B-1----:R-:W-:Y:S02]  /*1aaa0*/  FFMA R94, R56, R28, R94 ;  /* 0x0000001c385e7223 */ /* 0x002fe4000000005e */
[-C--:B------:R-:W-:Y:S01]  /*1aab0*/  FFMA R61, R41, R45.reuse, R60 ;  /* 0x0000002d293d7223 */ /* 0x080fe2000000003c */
[----:B------:R-:W-:Y:S01]  /*1aac0*/  FFMA R45, R25, R45, R44 ;  /* 0x0000002d192d7223 */ /* 0x000fe2000000002c */
[C---:B------:R-:W-:Y:S01]  /*1aad0*/  FFMA R44, R46.reuse, R30, R69 ;  /* 0x0000001e2e2c7223 */ /* 0x040fe20000000045 */
[C---:B------:R-:W-:Y:S01]  /*1aae0*/  FFMA R210, R46.reuse, R38, R63 ;  /* 0x000000262ed27223 */ /* 0x040fe2000000003f */
        /* <DEDUP_REMOVED lines=17> */
[----:B---3--:R-:W-:Y:S01]  /*1ac00*/  FFMA R44, R48, R40, R87 ;  /* 0x00000028302c7223 */ /* 0x008fe20000000057 */
[C---:B------:R-:W-:Y:S01]  /*1ac10*/  FFMA R214, R58.reuse, R38, R47 ;  /* 0x000000263ad67223 */ /* 0x040fe2000000002f */
[----:B------:R-:W-:Y:S01]  /*1ac20*/  FFMA R226, R58, R26, R57 ;  /* 0x0000001a3ae27223 */ /* 0x000fe20000000039 */
[----:B------:R-:W-:Y:S01]  /*1ac30*/  FFMA R203, R59, R43, R46 ;  /* 0x0000002b3bcb7223 */ /* 0x000fe2000000002e */
[-C--:B------:R-:W-:Y:S01]  /*1ac40*/  FFMA R57, R41, R49.reuse, R44 ;  /* 0x0000003129397223 */ /* 0x080fe2000000002c */
[C---:B------:R-:W-:Y:S01]  /*1ac50*/  FFMA R92, R48.reuse, R28, R92 ;  /* 0x0000001c305c7223 */ /* 0x040fe2000000005c */
[----:B------:R-:W3:Y:S03]  /*1ac60*/  LDS.128 R44, [R0.X4+UR5+0x73a0] ;  /* 0x0073a005002c7984 */ /* 0x000ee60008004c00 */
        /* <DEDUP_REMOVED lines=8> */
[----:B------:R-:W-:Y:S01]  /*1acf0*/  FFMA R225, R51, R31, R48 ;  /* 0x0000001f33e17223 */ /* 0x000fe20000000030 */
[----:B--2---:R-:W-:Y:S01]  /*1ad00*/  FFMA R48, R52, R28, R81 ;  /* 0x0000001c34307223 */ /* 0x004fe20000000051 */
[----:B------:R-:W-:Y:S01]  /*1ad10*/  FFMA R49, R25, R49, R100 ;  /* 0x0000003119317223 */ /* 0x000fe20000000064 */
[----:B------:R-:W-:Y:S01]  /*1ad20*/  FFMA R218, R50, R38, R59 ;  /* 0x0000002632da7223 */ /* 0x000fe2000000003b */
[----:B------:R-:W-:Y:S01]  /*1ad30*/  FFMA R86, R52, R36, R86 ;  /* 0x0000002434567223 */ /* 0x000fe20000000056 */
        /* <DEDUP_REMOVED lines=12> */
[C---:B-1----:R-:W-:Y:S01]  /*1ae00*/  FFMA R78, R60.reuse, R40, R78 ;  /* 0x000000283c4e7223 */ /* 0x042fe2000000004e */
        /* <DEDUP_REMOVED lines=24> */
[----:B---3--:R-:W-:Y:S01]  /*1af90*/  FFMA R64, R44, R40, R64 ;  /* 0x000000282c407223 */ /* 0x008fe20000000040 */
[----:B------:R-:W-:Y:S04]  /*1afa0*/  LDS.128 R48, [R0.X4+UR5+0xb0] ;  /* 0x0000b00500307984 */ /* 0x000fe80008004c00 */
[----:B------:R-:W1:Y:S01]  /*1afb0*/  LDS.128 R52, [R32+0xb0] ;  /* 0x0000b00020347984 */ /* 0x000e620000000c00 */
[----:B------:R-:W-:-:S03]  /*1afc0*/  FFMA R250, R63, R27, R250 ;  /* 0x0000001b3ffa7223 */ /* 0x000fc600000000fa */
[----:B------:R-:W2:Y:S01]  /*1afd0*/  LDS.128 R56, [R0.X4+UR5+0x1b0] ;  /* 0x0001b00500387984 */ /* 0x000ea20008004c00 */
[C---:B------:R-:W-:Y:S01]  /*1afe0*/  FFMA R28, R44.reuse, R28, R65 ;  /* 0x0000001c2c1c7223 */ /* 0x040fe20000000041 */
[C---:B------:R-:W-:Y:S01]  /*1aff0*/  FFMA R24, R44.reuse, R24, R67 ;  /* 0x000000182c187223 */ /* 0x040fe20000000043 */
[----:B------:R-:W-:Y:S01]  /*1b000*/  FFMA R41, R41, R45, R64 ;  /* 0x0000002d29297223 */ /* 0x000fe20000000040 */
[----:B------:R-:W3:Y:S04]  /*1b010*/  LDS.128 R60, [R0.X4+UR5+0x2b0] ;  /* 0x0002b005003c7984 */ /* 0x000ee80008004c00 */
[----:B------:R-:W4:Y:S04]  /*1b020*/  LDS.128 R64, [R0.X4+UR5+0x3b0] ;  /* 0x0003b00500407984 */ /* 0x000f280008004c00 */
[----:B------:R-:W1:Y:S01]  /*1b030*/  LDS.128 R68, [R0.X4+UR5+0x10b0] ;  /* 0x0010b00500447984 */ /* 0x000e620008004c00 */
[----:B------:R-:W-:-:S03]  /*1b040*/  FFMA R36, R44, R36, R75 ;  /* 0x000000242c247223 */ /* 0x000fc6000000004b */
[----:B------:R-:W3:Y:S04]  /*1b050*/  LDS.128 R72, [R0.X4+UR5+0x11b0] ;  /* 0x0011b00500487984 */ /* 0x000ee80008004c00 */
[----:B------:R-:W3:Y:S04]  /*1b060*/  LDS.128 R76, [R0.X4+UR5+0x12b0] ;  /* 0x0012b005004c7984 */ /* 0x000ee80008004c00 */
[----:B------:R-:W4:Y:S04]  /*1b070*/  LDS.128 R80, [R0.X4+UR5+0x13b0] ;  /* 0x0013b00500507984 */ /* 0x000f280008004c00 */
[----:B------:R-:W4:Y:S04]  /*1b080*/  LDS.128 R84, [R0.X4+UR5+0x20b0] ;  /* 0x0020b00500547984 */ /* 0x000f280008004c00 */
[----:B------:R-:W4:Y:S04]  /*1b090*/  LDS.128 R88, [R0.X4+UR5+0x21b0] ;  /* 0x0021b00500587984 */ /* 0x000f280008004c00 */
[----:B------:R-:W4:Y:S04]  /*1b0a0*/  LDS.128 R92, [R0.X4+UR5+0x22b0] ;  /* 0x0022b005005c7984 */ /* 0x000f280008004c00 */
[----:B------:R-:W4:Y:S04]  /*1b0b0*/  LDS.128 R96, [R0.X4+UR5+0x23b0] ;  /* 0x0023b00500607984 */ /* 0x000f280008004c00 */
[----:B------:R-:W4:Y:S01]  /*1b0c0*/  LDS.128 R100, [R0.X4+UR5+0x30b0] ;  /* 0x0030b00500647984 */ /* 0x000f220008004c00 */
[----:B------:R-:W-:-:S03]  /*1b0d0*/  FFMA R21, R127, R27, R21 ;  /* 0x0000001b7f157223 */ /* 0x000fc60000000015 */
[----:B------:R-:W4:Y:S01]  /*1b0e0*/  LDS.128 R120, [R0.X4+UR5+0x41b0] ;  /* 0x0041b00500787984 */ /* 0x000f220008004c00 */
[----:B------:R-:W-:Y:S01]  /*1b0f0*/  FFMA R244, R127, R39, R244 ;  /* 0x000000277ff47223 */ /* 0x000fe200000000f4 */
[----:B------:R-:W-:Y:S02]  /*1b100*/  FFMA R25, R25, R45, R24 ;  /* 0x0000002d19197223 */ /* 0x000fe40000000018 */
[----:B------:R-:W4:Y:S01]  /*1b110*/  LDS.128 R124, [R0.X4+UR5+0x42b0] ;  /* 0x0042b005007c7984 */ /* 0x000f220008004c00 */
[----:B------:R-:W-:Y:S01]  /*1b120*/  MOV R24, R177 ;  /* 0x000000b100187202 */ /* 0x000fe20000000f00 */
[-C--:B-1----:R-:W-:Y:S01]  /*1b130*/  FFMA R199, R48, R52.reuse, R199 ;  /* 0x0000003430c77223 */ /* 0x082fe200000000c7 */
[----:B--2---:R-:W-:Y:S01]  /*1b140*/  FFMA R16, R56, R52, R16 ;  /* 0x0000003438107223 */ /* 0x004fe20000000010 */
[C---:B------:R-:W-:Y:S01]  /*1b150*/  FFMA R41, R46.reuse, R42, R41 ;  /* 0x0000002a2e297223 */ /* 0x040fe20000000029 */
[----:B------:R-:W-:Y:S01]  /*1b160*/  MOV R42, R24 ;  /* 0x00000018002a7202 */ /* 0x000fe20000000f00 */
[-C--:B------:R-:W-:Y:S01]  /*1b170*/  FFMA R199, R49, R53.reuse, R199 ;  /* 0x0000003531c77223 */ /* 0x080fe200000000c7 */
[----:B------:R-:W-:Y:S01]  /*1b180*/  FFMA R25, R46, R26, R25 ;  /* 0x0000001a2e197223 */ /* 0x000fe20000000019 */
[-C--:B---3--:R-:W-:Y:S01]  /*1b190*/  FFMA R33, R60, R52.reuse, R33 ;  /* 0x000000343c217223 */ /* 0x088fe20000000021 */
[----:B------:R-:W-:Y:S01]  /*1b1a0*/  FFMA R24, R57, R53, R16 ;  /* 0x0000003539187223 */ /* 0x000fe20000000010 */
[-C--:B----4-:R-:W-:Y:S01]  /*1b1b0*/  FFMA R17, R64, R52.reuse, R17 ;  /* 0x0000003440117223 */ /* 0x090fe20000000011 */
[----:B------:R-:W-:Y:S01]  /*1b1c0*/  FFMA R29, R29, R45, R28 ;  /* 0x0000002d1d1d7223 */ /* 0x000fe2000000001c */
[----:B------:R-:W-:Y:S01]  /*1b1d0*/  FFMA R35, R68, R52, R35 ;  /* 0x0000003444237223 */ /* 0x000fe20000000023 */
[-C--:B------:R-:W-:Y:S01]  /*1b1e0*/  FFMA R199, R50, R54.reuse, R199 ;  /* 0x0000003632c77223 */ /* 0x080fe200000000c7 */
[----:B------:R-:W-:Y:S01]  /*1b1f0*/  FFMA R27, R47, R27, R25 ;  /* 0x0000001b2f1b7223 */ /* 0x000fe20000000019 */
[-C--:B------:R-:W-:Y:S01]  /*1b200*/  FFMA R33, R61, R53.reuse, R33 ;  /* 0x000000353d217223 */ /* 0x080fe20000000021 */
[----:B------:R-:W-:Y:S01]  /*1b210*/  FFMA R24, R58, R54, R24 ;  /* 0x000000363a187223 */ /* 0x000fe20000000018 */
[-C--:B------:R-:W-:Y:S01]  /*1b220*/  FFMA R25, R65, R53.reuse, R17 ;  /* 0x0000003541197223 */ /* 0x080fe20000000011 */
[----:B------:R-:W-:Y:S01]  /*1b230*/  FFMA R29, R46, R30, R29 ;  /* 0x0000001e2e1d7223 */ /* 0x000fe2000000001d */
[----:B------:R-:W-:Y:S01]  /*1b240*/  FFMA R35, R69, R53, R35 ;  /* 0x0000003545237223 */ /* 0x000fe20000000023 */
[-C--:B------:R-:W-:Y:S01]  /*1b250*/  FFMA R18, R72, R52.reuse, R18 ;  /* 0x0000003448127223 */ /* 0x080fe20000000012 */
[-C--:B------:R-:W-:Y:S01]  /*1b260*/  FFMA R30, R51, R55.reuse, R199 ;  /* 0x00000037331e7223 */ /* 0x080fe200000000c7 */
[----:B------:R-:W-:Y:S01]  /*1b270*/  FFMA R34, R76, R52, R34 ;  /* 0x000000344c227223 */ /* 0x000fe20000000022 */
[-C--:B------:R-:W-:Y:S01]  /*1b280*/  FFMA R33, R62, R54.reuse, R33 ;  /* 0x000000363e217223 */ /* 0x080fe20000000021 */
[----:B------:R-:W-:Y:S01]  /*1b290*/  FFMA R24, R59, R55, R24 ;  /* 0x000000373b187223 */ /* 0x000fe20000000018 */
[----:B------:R-:W-:Y:S01]  /*1b2a0*/  FFMA R37, R37, R45, R36 ;  /* 0x0000002d25257223 */ /* 0x000fe20000000024 */
[-C--:B------:R-:W-:Y:S01]  /*1b2b0*/  FFMA R25, R66, R54.reuse, R25 ;  /* 0x0000003642197223 */ /* 0x080fe20000000019 */
[----:B------:R-:W-:Y:S01]  /*1b2c0*/  MOV R45, R179 ;  /* 0x000000b3002d7202 */ /* 0x000fe20000000f00 */
[----:B------:R-:W-:Y:S01]  /*1b2d0*/  FFMA R35, R70, R54, R35 ;  /* 0x0000003646237223 */ /* 0x000fe20000000023 */
[----:B------:R-:W-:Y:S01]  /*1b2e0*/  MOV R28, R176 ;  /* 0x000000b0001c7202 */ /* 0x000fe20000000f00 */
[----:B------:R-:W-:Y:S01]  /*1b2f0*/  FFMA R31, R47, R31, R29 ;  /* 0x0000001f2f1f7223 */ /* 0x000fe2000000001d */
[----:B------:R-:W-:Y:S01]  /*1b300*/  MOV R40, R178 ;  /* 0x000000b200287202 */ /* 0x000fe20000000f00 */
[-C--:B------:R-:W-:Y:S01]  /*1b310*/  FFMA R26, R73, R53.reuse, R18 ;  /* 0x00000035491a7223 */ /* 0x080fe20000000012 */
[----:B------:R-:W1:Y:S01]  /*1b320*/  LDS.128 R176, [R0.X4+UR5+0x73b0] ;  /* 0x0073b00500b07984 */ /* 0x000e620008004c00 */
[----:B------:R-:W-:Y:S01]  /*1b330*/  FFMA R19, R80, R52, R19 ;  /* 0x0000003450137223 */ /* 0x000fe20000000013 */
[----:B------:R-:W-:Y:S01]  /*1b340*/  FFMA R34, R77, R53, R34 ;  /* 0x000000354d227223 */ /* 0x000fe20000000022 */
[-C--:B------:R-:W-:Y:S01]  /*1b350*/  FFMA R29, R63, R55.reuse, R33 ;  /* 0x000000373f1d7223 */ /* 0x080fe20000000021 */
[----:B------:R-:W-:Y:S01]  /*1b360*/  STL [R1+0xac], R30 ;  /* 0x0000ac1e01007387 */ /* 0x000fe20000100800 */
[----:B------:R-:W-:Y:S01]  /*1b370*/  FFMA R37, R46, R38, R37 ;  /* 0x000000262e257223 */ /* 0x000fe20000000025 */
[-C--:B------:R-:W-:Y:S01]  /*1b380*/  FFMA R21, R84, R52.reuse, R21 ;  /* 0x0000003454157223 */ /* 0x080fe20000000015 */
[----:B------:R-:W-:Y:S01]  /*1b390*/  FFMA R25, R67, R55, R25 ;  /* 0x0000003743197223 */ /* 0x000fe20000000019 */
[----:B------:R2:W-:Y:S01]  /*1b3a0*/  STL [R1+0xa8], R24 ;  /* 0x0000a81801007387 */ /* 0x0005e20000100800 */
[----:B------:R-:W-:Y:S01]  /*1b3b0*/  MOV R38, R45 ;  /* 0x0000002d00267202 */ /* 0x000fe20000000f00 */
[----:B------:R-:W-:Y:S01]  /*1b3c0*/  FFMA R180, R88, R52, R180 ;  /* 0x0000003458b47223 */ /* 0x000fe200000000b4 */
[----:B------:R-:W-:Y:S01]  /*1b3d0*/  MOV R45, R28 ;  /* 0x0000001c002d7202 */ /* 0x000fe20000000f00 */
[-C--:B------:R-:W-:Y:S01]  /*1b3e0*/  FFMA R26, R74, R54.reuse, R26 ;  /* 0x000000364a1a7223 */ /* 0x080fe2000000001a */
[-C--:B------:R-:W-:Y:S01]  /*1b3f0*/  FFMA R28, R81, R53.reuse, R19 ;  /* 0x00000035511c7223 */ /* 0x080fe20000000013 */
[----:B------:R-:W-:Y:S01]  /*1b400*/  FFMA R34, R78, R54, R34 ;  /* 0x000000364e227223 */ /* 0x000fe20000000022 */
[----:B------:R-:W-:Y:S01]  /*1b410*/  FFMA R21, R85, R53, R21 ;  /* 0x0000003555157223 */ /* 0x000fe20000000015 */
[----:B--2---:R-:W-:Y:S01]  /*1b420*/  FFMA R24, R71, R55, R35 ;  /* 0x0000003747187223 */ /* 0x004fe20000000023 */
[----:B------:R-:W-:Y:S01]  /*1b430*/  STL [R1+0xa4], R29 ;  /* 0x0000a41d01007387 */ /* 0x000fe20000100800 */
[-C--:B------:R-:W-:Y:S01]  /*1b440*/  FFMA R181, R92, R52.reuse, R181 ;  /* 0x000000345cb57223 */ /* 0x080fe200000000b5 */
[----:B------:R-:W-:Y:S01]  /*1b450*/  FFMA R180, R89, R53, R180 ;  /* 0x0000003559b47223 */ /* 0x000fe200000000b4 */
[-C--:B------:R-:W-:Y:S01]  /*1b460*/  FFMA R184, R96, R52.reuse, R184 ;  /* 0x0000003460b87223 */ /* 0x080fe200000000b8 */
[----:B------:R-:W-:Y:S01]  /*1b470*/  STL [R1+0xa0], R25 ;  /* 0x0000a01901007387 */ /* 0x000fe20000100800 */
[----:B------:R-:W-:Y:S01]  /*1b480*/  FFMA R26, R75, R55, R26 ;  /* 0x000000374b1a7223 */ /* 0x000fe2000000001a */
[----:B------:R-:W-:Y:S01]  /*1b490*/  FFMA R4, R100, R52, R4 ;  /* 0x0000003464047223 */ /* 0x000fe20000000004 */
[----:B------:R-:W-:Y:S01]  /*1b4a0*/  FFMA R28, R82, R54, R28 ;  /* 0x00000036521c7223 */ /* 0x000fe2000000001c */
[----:B------:R2:W-:Y:S01]  /*1b4b0*/  STL [R1+0x9c], R24 ;  /* 0x00009c1801007387 */ /* 0x0005e20000100800 */
[----:B------:R-:W-:Y:S01]  /*1b4c0*/  FFMA R11, R104, R52, R11 ;  /* 0x00000034680b7223 */ /* 0x000fe2000000000b */
[-C--:B------:R-:W-:Y:S01]  /*1b4d0*/  FFMA R21, R86, R54.reuse, R21 ;  /* 0x0000003656157223 */ /* 0x080fe20000000015 */
[-C--:B------:R-:W-:Y:S01]  /*1b4e0*/  FFMA R181, R93, R53.reuse, R181 ;  /* 0x000000355db57223 */ /* 0x080fe200000000b5 */
[----:B------:R-:W-:Y:S01]  /*1b4f0*/  FFMA R180, R90, R54, R180 ;  /* 0x000000365ab47223 */ /* 0x000fe200000000b4 */
[-C--:B------:R-:W-:Y:S01]  /*1b500*/  FFMA R184, R97, R53.reuse, R184 ;  /* 0x0000003561b87223 */ /* 0x080fe200000000b8 */
[----:B------:R-:W-:Y:S01]  /*1b510*/  FFMA R4, R101, R53, R4 ;  /* 0x0000003565047223 */ /* 0x000fe20000000004 */
[-C--:B------:R-:W-:Y:S01]  /*1b520*/  FFMA R186, R108, R52.reuse, R186 ;  /* 0x000000346cba7223 */ /* 0x080fe200000000ba */
[-C--:B------:R-:W-:Y:S01]  /*1b530*/  FFMA R14, R112, R52.reuse, R14 ;  /* 0x00000034700e7223 */ /* 0x080fe2000000000e */
[----:B------:R-:W-:Y:S01]  /*1b540*/  FFMA R3, R116, R52, R3 ;  /* 0x0000003474037223 */ /* 0x000fe20000000003 */
[-C--:B--2---:R-:W-:Y:S01]  /*1b550*/  FFMA R24, R79, R55.reuse, R34 ;  /* 0x000000374f187223 */ /* 0x084fe20000000022 */
[----:B------:R-:W-:Y:S01]  /*1b560*/  FFMA R25, R83, R55, R28 ;  /* 0x0000003753197223 */ /* 0x000fe2000000001c */
[----:B------:R-:W-:Y:S01]  /*1b570*/  STL [R1+0x98], R26 ;  /* 0x0000981a01007387 */ /* 0x000fe20000100800 */
[----:B------:R-:W-:Y:S01]  /*1b580*/  FFMA R11, R105, R53, R11 ;  /* 0x00000035690b7223 */ /* 0x000fe2000000000b */
[----:B------:R-:W-:Y:S01]  /*1b590*/  FFMA R21, R87, R55, R21 ;  /* 0x0000003757157223 */ /* 0x000fe20000000015 */
[-C--:B------:R-:W-:Y:S01]  /*1b5a0*/  FFMA R181, R94, R54.reuse, R181 ;  /* 0x000000365eb57223 */ /* 0x080fe200000000b5 */
[----:B------:R2:W-:Y:S01]  /*1b5b0*/  STL [R1+0x94], R24 ;  /* 0x0000941801007387 */ /* 0x0005e20000100800 */
[----:B------:R-:W-:Y:S01]  /*1b5c0*/  FFMA R184, R98, R54, R184 ;  /* 0x0000003662b87223 */ /* 0x000fe200000000b8 */
[----:B------:R-:W-:Y:S01]  /*1b5d0*/  FFMA R13, R120, R52, R13 ;  /* 0x00000034780d7223 */ /* 0x000fe2000000000d */
[-C--:B------:R-:W-:Y:S01]  /*1b5e0*/  FFMA R4, R102, R54.reuse, R4 ;  /* 0x0000003666047223 */ /* 0x080fe20000000004 */
[----:B------:R-:W-:Y:S01]  /*1b5f0*/  FFMA R186, R109, R53, R186 ;  /* 0x000000356dba7223 */ /* 0x000fe200000000ba */
[----:B------:R-:W-:Y:S01]  /*1b600*/  FFMA R11, R106, R54, R11 ;  /* 0x000000366a0b7223 */ /* 0x000fe2000000000b */
[----:B------:R3:W-:Y:S01]  /*1b610*/  STL [R1+0x90], R25 ;  /* 0x0000901901007387 */ /* 0x0007e20000100800 */
[----:B--2---:R-:W-:Y:S01]  /*1b620*/  FFMA R24, R91, R55, R180 ;  /* 0x000000375b187223 */ /* 0x004fe200000000b4 */
[----:B------:R-:W-:-:S02]  /*1b630*/  FFMA R14, R113, R53, R14 ;  /* 0x00000035710e7223 */ /* 0x000fc4000000000e */
[----:B------:R2:W-:Y:S01]  /*1b640*/  STL [R1+0x8c], R21 ;  /* 0x00008c1501007387 */ /* 0x0005e20000100800 */
[----:B------:R-:W-:Y:S01]  /*1b650*/  FFMA R3, R117, R53, R3 ;  /* 0x0000003575037223 */ /* 0x000fe20000000003 */
[-C--:B------:R-:W-:Y:S01]  /*1b660*/  FFMA R188, R124, R52.reuse, R188 ;  /* 0x000000347cbc7223 */ /* 0x080fe200000000bc */
[----:B---3--:R-:W-:Y:S01]  /*1b670*/  FFMA R25, R95, R55, R181 ;  /* 0x000000375f197223 */ /* 0x008fe200000000b5 */
[----:B------:R3:W-:Y:S01]  /*1b680*/  STL [R1+0x88], R24 ;  /* 0x0000881801007387 */ /* 0x0007e20000100800 */
[----:B------:R-:W-:Y:S01]  /*1b690*/  FFMA R13, R121, R53, R13 ;  /* 0x00000035790d7223 */ /* 0x000fe2000000000d */
[----:B------:R-:W-:Y:S01]  /*1b6a0*/  FFMA R190, R128, R52, R190 ;  /* 0x0000003480be7223 */ /* 0x000fe200000000be */
[----:B------:R-:W-:Y:S01]  /*1b6b0*/  FFMA R186, R110, R54, R186 ;  /* 0x000000366eba7223 */ /* 0x000fe200000000ba */
[----:B------:R-:W-:Y:S01]  /*1b6c0*/  FFMA R192, R132, R52, R192 ;  /* 0x0000003484c07223 */ /* 0x000fe200000000c0 */
[-C--:B--2---:R-:W-:Y:S01]  /*1b6d0*/  FFMA R21, R99, R55.reuse, R184 ;  /* 0x0000003763157223 */ /* 0x084fe200000000b8 */
[-C--:B------:R-:W-:Y:S01]  /*1b6e0*/  FFMA R14, R114, R54.reuse, R14 ;  /* 0x00000036720e7223 */ /* 0x080fe2000000000e */
[----:B------:R-:W-:Y:S01]  /*1b6f0*/  FFMA R3, R118, R54, R3 ;  /* 0x0000003676037223 */ /* 0x000fe20000000003 */
[-C--:B------:R-:W-:Y:S01]  /*1b700*/  FFMA R194, R136, R52.reuse, R194 ;  /* 0x0000003488c27223 */ /* 0x080fe200000000c2 */
[----:B------:R-:W-:Y:S01]  /*1b710*/  FFMA R196, R140, R52, R196 ;  /* 0x000000348cc47223 */ /* 0x000fe200000000c4 */
[-C--:B---3--:R-:W-:Y:S01]  /*1b720*/  FFMA R24, R103, R55.reuse, R4 ;  /* 0x0000003767187223 */ /* 0x088fe20000000004 */
[----:B------:R-:W-:Y:S01]  /*1b730*/  FFMA R4, R107, R55, R11 ;  /* 0x000000376b047223 */ /* 0x000fe2000000000b */
[----:B------:R-:W-:Y:S01]  /*1b740*/  STL [R1+0x84], R25 ;  /* 0x0000841901007387 */ /* 0x000fe20000100800 */
[-C--:B------:R-:W-:Y:S01]  /*1b750*/  FFMA R188, R125, R53.reuse, R188 ;  /* 0x000000357dbc7223 */ /* 0x080fe200000000bc */
[----:B------:R-:W-:Y:S01]  /*1b760*/  FFMA R13, R122, R54, R13 ;  /* 0x000000367a0d7223 */ /* 0x000fe2000000000d */
[-C--:B------:R-:W-:Y:S01]  /*1b770*/  FFMA R190, R129, R53.reuse, R190 ;  /* 0x0000003581be7223 */ /* 0x080fe200000000be */
[----:B------:R2:W-:Y:S01]  /*1b780*/  STL [R1+0x80], R21 ;  /* 0x0000801501007387 */ /* 0x0005e20000100800 */
[----:B------:R-:W-:Y:S01]  /*1b790*/  FFMA R192, R133, R53, R192 ;  /* 0x0000003585c07223 */ /* 0x000fe200000000c0 */
[----:B------:R-:W-:-:S02]  /*1b7a0*/  FFMA R11, R115, R55, R14 ;  /* 0x00000037730b7223 */ /* 0x000fc4000000000e */
[----:B------:R-:W-:Y:S01]  /*1b7b0*/  STL [R1+0x7c], R24 ;  /* 0x00007c1801007387 */ /* 0x000fe20000100800 */
[----:B------:R-:W-:Y:S01]  /*1b7c0*/  FFMA R198, R144, R52, R198 ;  /* 0x0000003490c67223 */ /* 0x000fe200000000c6 */
[-C--:B------:R-:W-:Y:S02]  /*1b7d0*/  FFMA R188, R126, R54.reuse, R188 ;  /* 0x000000367ebc7223 */ /* 0x080fe400000000bc */
[----:B------:R3:W-:Y:S01]  /*1b7e0*/  STL [R1+0x78], R4 ;  /* 0x0000780401007387 */ /* 0x0007e20000100800 */
[----:B--2---:R-:W-:Y:S01]  /*1b7f0*/  FFMA R21, R111, R55, R186 ;  /* 0x000000376f157223 */ /* 0x004fe200000000ba */
[-C--:B------:R-:W-:Y:S01]  /*1b800*/  FFMA R190, R130, R54.reuse, R190 ;  /* 0x0000003682be7223 */ /* 0x080fe200000000be */
[-C--:B------:R-:W-:Y:S01]  /*1b810*/  FFMA R194, R137, R53.reuse, R194 ;  /* 0x0000003589c27223 */ /* 0x080fe200000000c2 */
[----:B------:R-:W-:Y:S01]  /*1b820*/  FFMA R192, R134, R54, R192 ;  /* 0x0000003686c07223 */ /* 0x000fe200000000c0 */
[----:B------:R-:W-:Y:S01]  /*1b830*/  FFMA R196, R141, R53, R196 ;  /* 0x000000358dc47223 */ /* 0x000fe200000000c4 */
[----:B------:R-:W-:Y:S01]  /*1b840*/  STL [R1+0x74], R21 ;  /* 0x0000741501007387 */ /* 0x000fe20000100800 */
[-C--:B---3--:R-:W-:Y:S01]  /*1b850*/  FFMA R4, R119, R55.reuse, R3 ;  /* 0x0000003777047223 */ /* 0x088fe20000000003 */
[----:B------:R-:W-:-:S02]  /*1b860*/  FFMA R3, R123, R55, R13 ;  /* 0x000000377b037223 */ /* 0x000fc4000000000d */
[----:B------:R2:W-:Y:S01]  /*1b870*/  STL [R1+0x70], R11 ;  /* 0x0000700b01007387 */ /* 0x0005e20000100800 */
[-C--:B------:R-:W-:Y:S01]  /*1b880*/  FFMA R217, R148, R52.reuse, R217 ;  /* 0x0000003494d97223 */ /* 0x080fe200000000d9 */
[----:B------:R-:W-:Y:S01]  /*1b890*/  FFMA R198, R145, R53, R198 ;  /* 0x0000003591c67223 */ /* 0x000fe200000000c6 */
[-C--:B------:R-:W-:Y:S01]  /*1b8a0*/  FFMA R220, R152, R52.reuse, R220 ;  /* 0x0000003498dc7223 */ /* 0x080fe200000000dc */
[----:B------:R3:W-:Y:S01]  /*1b8b0*/  STL [R1+0x6c], R4 ;  /* 0x00006c0401007387 */ /* 0x0007e20000100800 */
[----:B------:R-:W-:Y:S01]  /*1b8c0*/  FFMA R224, R156, R52, R224 ;  /* 0x000000349ce07223 */ /* 0x000fe200000000e0 */
[-C--:B------:R-:W-:Y:S02]  /*1b8d0*/  FFMA R194, R138, R54.reuse, R194 ;  /* 0x000000368ac27223 */ /* 0x080fe400000000c2 */
[----:B------:R4:W-:Y:S01]  /*1b8e0*/  STL [R1+0x34], R3 ;  /* 0x0000340301007387 */ /* 0x0009e20000100800 */
[-C--:B--2---:R-:W-:Y:S01]  /*1b8f0*/  FFMA R11, R127, R55.reuse, R188 ;  /* 0x000000377f0b7223 */ /* 0x084fe200000000bc */
[----:B------:R-:W-:Y:S01]  /*1b900*/  FFMA R196, R142, R54, R196 ;  /* 0x000000368ec47223 */ /* 0x000fe200000000c4 */
[-C--:B------:R-:W-:Y:S01]  /*1b910*/  FFMA R246, R168, R52.reuse, R246 ;  /* 0x00000034a8f67223 */ /* 0x080fe200000000f6 */
[----:B-1----:R-:W-:Y:S01]  /*1b920*/  FFMA R27, R176, R52, R27 ;  /* 0x00000034b01b7223 */ /* 0x002fe2000000001b */
[----:B---3--:R-:W-:Y:S01]  /*1b930*/  FFMA R4, R131, R55, R190 ;  /* 0x0000003783047223 */ /* 0x008fe200000000be */
[----:B------:R-:W-:Y:S01]  /*1b940*/  FFMA R217, R149, R53, R217 ;  /* 0x0000003595d97223 */ /* 0x000fe200000000d9 */
[-C--:B------:R-:W-:Y:S01]  /*1b950*/  FFMA R198, R146, R54.reuse, R198 ;  /* 0x0000003692c67223 */ /* 0x080fe200000000c6 */
[----:B------:R-:W1:Y:S01]  /*1b960*/  LDS.128 R16, [R32+0x1b0] ;  /* 0x0001b00020107984 */ /* 0x000e620000000c00 */
[----:B----4-:R-:W-:Y:S01]  /*1b970*/  FFMA R3, R135, R55, R192 ;  /* 0x0000003787037223 */ /* 0x010fe200000000c0 */
[-C--:B------:R-:W-:Y:S01]  /*1b980*/  FFMA R220, R153, R53.reuse, R220 ;  /* 0x0000003599dc7223 */ /* 0x080fe200000000dc */
[----:B------:R-:W-:Y:S01]  /*1b990*/  FFMA R224, R157, R53, R224 ;  /* 0x000000359de07223 */ /* 0x000fe200000000e0 */
[----:B------:R2:W-:Y:S01]  /*1b9a0*/  STL [R1+0x30], R11 ;  /* 0x0000300b01007387 */ /* 0x0005e20000100800 */
[----:B------:R-:W-:-:S03]  /*1b9b0*/  FFMA R217, R150, R54, R217 ;  /* 0x0000003696d97223 */ /* 0x000fc600000000d9 */
[----:B------:R3:W-:Y:S01]  /*1b9c0*/  STL [R1+0x2c], R4 ;  /* 0x00002c0401007387 */ /* 0x0007e20000100800 */
[----:B------:R-:W-:-:S03]  /*1b9d0*/  FFMA R220, R154, R54, R220 ;  /* 0x000000369adc7223 */ /* 0x000fc600000000dc */
[----:B------:R4:W-:Y:S01]  /*1b9e0*/  STL [R1+0x28], R3 ;  /* 0x0000280301007387 */ /* 0x0009e20000100800 */
[-C--:B--2---:R-:W-:Y:S01]  /*1b9f0*/  FFMA R11, R139, R55.reuse, R194 ;  /* 0x000000378b0b7223 */ /* 0x084fe200000000c2 */
[----:B------:R-:W-:Y:S01]  /*1ba00*/  FFMA R224, R158, R54, R224 ;  /* 0x000000369ee07223 */ /* 0x000fe200000000e0 */
[----:B---3--:R-:W-:-:S03]  /*1ba10*/  FFMA R4, R143, R55, R196 ;  /* 0x000000378f047223 */ /* 0x008fc600000000c4 */
[----:B------:R2:W-:Y:S01]  /*1ba20*/  STL [R1+0x24], R11 ;  /* 0x0000240b01007387 */ /* 0x0005e20000100800 */
[----:B----4-:R-:W-:Y:S01]  /*1ba30*/  FFMA R3, R147, R55, R198 ;  /* 0x0000003793037223 */ /* 0x010fe200000000c6 */
[-C--:B------:R-:W-:Y:S01]  /*1ba40*/  FFMA R246, R169, R53.reuse, R246 ;  /* 0x00000035a9f67223 */ /* 0x080fe200000000f6 */
[----:B------:R-:W-:Y:S01]  /*1ba50*/  FFMA R27, R177, R53, R27 ;  /* 0x00000035b11b7223 */ /* 0x000fe2000000001b */
[----:B------:R3:W-:Y:S01]  /*1ba60*/  STL [R1+0x20], R4 ;  /* 0x0000200401007387 */ /* 0x0007e20000100800 */
[----:B--2---:R-:W-:-:S03]  /*1ba70*/  FFMA R11, R151, R55, R217 ;  /* 0x00000037970b7223 */ /* 0x004fc600000000d9 */
[----:B------:R2:W-:Y:S01]  /*1ba80*/  STL [R1+0x1c], R3 ;  /* 0x00001c0301007387 */ /* 0x0005e20000100800 */
[-C--:B------:R-:W-:Y:S01]  /*1ba90*/  FFMA R246, R170, R54.reuse, R246 ;  /* 0x00000036aaf67223 */ /* 0x080fe200000000f6 */
[----:B------:R-:W-:Y:S01]  /*1baa0*/  FFMA R27, R178, R54, R27 ;  /* 0x00000036b21b7223 */ /* 0x000fe2000000001b */
[-C--:B---3--:R-:W-:Y:S01]  /*1bab0*/  FFMA R4, R155, R55.reuse, R220 ;  /* 0x000000379b047223 */ /* 0x088fe200000000dc */
[----:B------:R-:W-:Y:S01]  /*1bac0*/  STL [R1+0x18], R11 ;  /* 0x0000180b01007387 */ /* 0x000fe20000100800 */
[----:B--2---:R-:W-:-:S03]  /*1bad0*/  FFMA R3, R159, R55, R224 ;  /* 0x000000379f037223 */ /* 0x004fc600000000e0 */
[----:B------:R-:W-:Y:S04]  /*1bae0*/  STL [R1+0x14], R4 ;  /* 0x0000140401007387 */ /* 0x000fe80000100800 */
[----:B------:R2:W-:Y:S02]  /*1baf0*/  STL [R1+0x10], R3 ;  /* 0x0000100301007387 */ /* 0x0005e40000100800 */
[-C--:B--2---:R-:W-:Y:S01]  /*1bb00*/  FFMA R3, R171, R55.reuse, R246 ;  /* 0x00000037ab037223 */ /* 0x084fe200000000f6 */
[----:B------:R-:W-:Y:S02]  /*1bb10*/  FFMA R246, R179, R55, R27 ;  /* 0x00000037b3f67223 */ /* 0x000fe4000000001b */
[----:B------:R-:W2:Y:S01]  /*1bb20*/  LDS.128 R24, [R32+0x2b0] ;  /* 0x0002b00020187984 */ /* 0x000ea20000000c00 */
[----:B------:R-:W-:-:S02]  /*1bb30*/  MOV R44, R174 ;  /* 0x000000ae002c7202 */ /* 0x000fc40000000f00 */
[----:B------:R-:W-:Y:S02]  /*1bb40*/  MOV R36, R175 ;  /* 0x000000af00247202 */ /* 0x000fe40000000f00 */
[----:B------:R-:W3:Y:S01]  /*1bb50*/  LDS.128 R172, [R0.X4+UR5+0x72b0] ;  /* 0x0072b00500ac7984 */ /* 0x000ee20008004c00 */
[----:B------:R-:W-:-:S04]  /*1bb60*/  FFMA R226, R160, R52, R226 ;  /* 0x00000034a0e27223 */ /* 0x000fc800000000e2 */
[----:B------:R-:W-:-:S04]  /*1bb70*/  FFMA R226, R161, R53, R226 ;  /* 0x00000035a1e27223 */ /* 0x000fc800000000e2 */
[----:B------:R-:W-:-:S04]  /*1bb80*/  FFMA R226, R162, R54, R226 ;  /* 0x00000036a2e27223 */ /* 0x000fc800000000e2 */
[----:B------:R-:W-:Y:S01]  /*1bb90*/  FFMA R11, R163, R55, R226 ;  /* 0x00000037a30b7223 */ /* 0x000fe200000000e2 */
[----:B-1----:R-:W-:Y:S01]  /*1bba0*/  FFMA R6, R116, R16, R6 ;  /* 0x0000001074067223 */ /* 0x002fe20000000006 */
[----:B------:R-:W-:-:S03]  /*1bbb0*/  FFMA R228, R164, R52, R228 ;  /* 0x00000034a4e47223 */ /* 0x000fc600000000e4 */
[----:B------:R1:W-:Y:S01]  /*1bbc0*/  STL [R1+0xc], R11 ;  /* 0x00000c0b01007387 */ /* 0x0003e20000100800 */
[----:B------:R-:W-:Y:S01]  /*1bbd0*/  FFMA R43, R47, R43, R41 ;  /* 0x0000002b2f2b7223 */ /* 0x000fe20000000029 */
[-C--:B------:R-:W-:Y:S01]  /*1bbe0*/  FFMA R33, R140, R16.reuse, R195 ;  /* 0x000000108c217223 */ /* 0x080fe200000000c3 */
[----:B------:R-:W-:Y:S01]  /*1bbf0*/  FFMA R195, R117, R17, R6 ;  /* 0x0000001175c37223 */ /* 0x000fe20000000006 */
[----:B------:R-:W-:Y:S01]  /*1bc00*/  FFMA R39, R47, R39, R37 ;  /* 0x000000272f277223 */ /* 0x000fe20000000025 */
[----:B------:R-:W-:Y:S01]  /*1bc10*/  FFMA R228, R165, R53, R228 ;  /* 0x00000035a5e47223 */ /* 0x000fe200000000e4 */
[----:B-1----:R-:W-:-:S04]  /*1bc20*/  FFMA R11, R168, R16, R227 ;  /* 0x00000010a80b7223 */ /* 0x002fc800000000e3 */
[----:B------:R-:W-:Y:S01]  /*1bc30*/  FFMA R6, R169, R17, R11 ;  /* 0x00000011a9067223 */ /* 0x000fe2000000000b */
[-C--:B--2---:R-:W-:Y:S01]  /*1bc40*/  FFMA R41, R48, R24.reuse, R38 ;  /* 0x0000001830297223 */ /* 0x084fe20000000026 */
[-C--:B------:R-:W-:Y:S01]  /*1bc50*/  FFMA R40, R56, R24.reuse, R40 ;  /* 0x0000001838287223 */ /* 0x080fe20000000028 */
[-C--:B------:R-:W-:Y:S01]  /*1bc60*/  FFMA R11, R60, R24.reuse, R42 ;  /* 0x000000183c0b7223 */ /* 0x080fe2000000002a */
[-C--:B------:R-:W-:Y:S01]  /*1bc70*/  FFMA R38, R64, R24.reuse, R252 ;  /* 0x0000001840267223 */ /* 0x080fe200000000fc */
        /* <DEDUP_REMOVED lines=17> */
[----:B------:R-:W-:Y:S01]  /*1bd90*/  STL [R1+0x8], R4 ;  /* 0x0000080401007387 */ /* 0x000fe20000100800 */
[-C--:B------:R-:W-:Y:S01]  /*1bda0*/  FFMA R38, R67, R27.reuse, R38 ;  /* 0x0000001b43267223 */ /* 0x080fe20000000026 */
[----:B---3--:R-:W-:Y:S01]  /*1bdb0*/  FFMA R250, R172, R52, R250 ;  /* 0x00000034acfa7223 */ /* 0x008fe200000000fa */
[-C--:B------:R-:W-:Y:S01]  /*1bdc0*/  FFMA R7, R120, R16.reuse, R7 ;  /* 0x0000001078077223 */ /* 0x080fe20000000007 */
[----:B------:R1:W-:Y:S01]  /*1bdd0*/  STL [R1+0x4], R3 ;  /* 0x0000040301007387 */ /* 0x0003e20000100800 */
[-C--:B------:R-:W-:Y:S01]  /*1bde0*/  FFMA R245, R172, R16.reuse, R245 ;  /* 0x00000010acf57223 */ /* 0x080fe200000000f5 */
[----:B------:R-:W-:Y:S01]  /*1bdf0*/  FFMA R37, R71, R27, R37 ;  /* 0x0000001b47257223 */ /* 0x000fe20000000025 */
[-C--:B------:R-:W-:Y:S01]  /*1be00*/  FFMA R189, R128, R16.reuse, R189 ;  /* 0x0000001080bd7223 */ /* 0x080fe200000000bd */
[----:B------:R-:W-:Y:S01]  /*1be10*/  STL [R1+0x44], R41 ;  /* 0x0000442901007387 */ /* 0x000fe20000100800 */
[-C--:B------:R-:W-:Y:S01]  /*1be20*/  FFMA R187, R124, R16.reuse, R187 ;  /* 0x000000107cbb7223 */ /* 0x080fe200000000bb */
[-C--:B------:R-:W-:Y:S01]  /*1be30*/  FFMA R213, R48, R16.reuse, R213 ;  /* 0x0000001030d57223 */ /* 0x080fe200000000d5 */
[-C--:B------:R-:W-:Y:S01]  /*1be40*/  FFMA R185, R96, R16.reuse, R185 ;  /* 0x0000001060b97223 */ /* 0x080fe200000000b9 */
[----:B------:R-:W-:Y:S01]  /*1be50*/  STL [R1+0x40], R40 ;  /* 0x0000402801007387 */ /* 0x000fe20000100800 */
[----:B------:R-:W-:Y:S01]  /*1be60*/  FFMA R250, R173, R53, R250 ;  /* 0x00000035adfa7223 */ /* 0x000fe200000000fa */
[-C--:B------:R-:W-:Y:S01]  /*1be70*/  FFMA R182, R92, R16.reuse, R182 ;  /* 0x000000105cb67223 */ /* 0x080fe200000000b6 */
[-C--:B------:R-:W-:Y:S01]  /*1be80*/  FFMA R194, R121, R17.reuse, R7 ;  /* 0x0000001179c27223 */ /* 0x080fe20000000007 */
[----:B------:R-:W-:Y:S01]  /*1be90*/  STL [R1+0x3c], R39 ;  /* 0x00003c2701007387 */ /* 0x000fe20000100800 */
[----:B------:R-:W-:Y:S01]  /*1bea0*/  FFMA R183, R88, R16, R183 ;  /* 0x0000001058b77223 */ /* 0x000fe200000000b7 */
[----:B------:R-:W-:-:S02]  /*1beb0*/  FFMA R7, R173, R17, R245 ;  /* 0x00000011ad077223 */ /* 0x000fc400000000f5 */
[----:B------:R-:W-:Y:S01]  /*1bec0*/  STL [R1+0x38], R38 ;  /* 0x0000382601007387 */ /* 0x000fe20000100800 */
[----:B------:R-:W-:Y:S01]  /*1bed0*/  FFMA R34, R136, R16, R193 ;  /* 0x0000001088227223 */ /* 0x000fe200000000c1 */
[-C--:B------:R-:W-:Y:S02]  /*1bee0*/  FFMA R192, R129, R17.reuse, R189 ;  /* 0x0000001181c07223 */ /* 0x080fe400000000bd */
[----:B------:R2:W-:Y:S01]  /*1bef0*/  STL [R1], R37 ;  /* 0x0000002501007387 */ /* 0x0005e20000100800 */
[-C--:B------:R-:W-:Y:S01]  /*1bf00*/  FFMA R228, R49, R17.reuse, R213 ;  /* 0x0000001131e47223 */ /* 0x080fe200000000d5 */
[-C--:B------:R-:W-:Y:S02]  /*1bf10*/  FFMA R193, R125, R17.reuse, R187 ;  /* 0x000000117dc17223 */ /* 0x080fe400000000bb */
[----:B------:R-:W3:Y:S01]  /*1bf20*/  LDL.LU R245, [R1+0xec] ;  /* 0x0000ec0001f57983 */ /* 0x000ee20000300800 */
[----:B------:R-:W-:Y:S01]  /*1bf30*/  FFMA R250, R174, R54, R250 ;  /* 0x00000036aefa7223 */ /* 0x000fe200000000fa */
[-C--:B------:R-:W-:Y:S01]  /*1bf40*/  FFMA R217, R84, R16.reuse, R10 ;  /* 0x0000001054d97223 */ /* 0x080fe2000000000a */
[-C--:B------:R-:W-:Y:S01]  /*1bf50*/  FFMA R14, R148, R16.reuse, R215 ;  /* 0x00000010940e7223 */ /* 0x080fe200000000d7 */
[----:B------:R-:W4:Y:S01]  /*1bf60*/  LDL.LU R189, [R1+0xf0] ;  /* 0x0000f00001bd7983 */ /* 0x000f220000300800 */
[-C--:B------:R-:W-:Y:S01]  /*1bf70*/  FFMA R213, R97, R17.reuse, R185 ;  /* 0x0000001161d57223 */ /* 0x080fe200000000b9 */
[-C--:B------:R-:W-:Y:S01]  /*1bf80*/  FFMA R10, R152, R16.reuse, R216 ;  /* 0x00000010980a7223 */ /* 0x080fe200000000d8 */
[-C--:B------:R-:W-:Y:S01]  /*1bf90*/  FFMA R215, R93, R17.reuse, R182 ;  /* 0x000000115dd77223 */ /* 0x080fe200000000b6 */
[----:B------:R-:W3:Y:S01]  /*1bfa0*/  LDL.LU R187, [R1+0x108] ;  /* 0x0001080001bb7983 */ /* 0x000ee20000300800 */
[----:B------:R-:W-:Y:S01]  /*1bfb0*/  FFMA R216, R89, R17, R183 ;  /* 0x0000001159d87223 */ /* 0x000fe200000000b7 */
[----:B------:R-:W-:-:S02]  /*1bfc0*/  FFMA R35, R132, R16, R191 ;  /* 0x0000001084237223 */ /* 0x000fc400000000bf */
[----:B------:R-:W3:Y:S01]  /*1bfd0*/  LDL.LU R185, [R1+0x104] ;  /* 0x0001040001b97983 */ /* 0x000ee20000300800 */
[----:B------:R-:W-:-:S03]  /*1bfe0*/  FFMA R250, R175, R55, R250 ;  /* 0x00000037affa7223 */ /* 0x000fc600000000fa */
[----:B------:R-:W3:Y:S04]  /*1bff0*/  LDL.LU R182, [R1+0x100] ;  /* 0x0001000001b67983 */ /* 0x000ee80000300800 */
[----:B------:R-:W3:Y:S04]  /*1c000*/  LDL.LU R183, [R1+0xfc] ;  /* 0x0000fc0001b77983 */ /* 0x000ee80000300800 */
[----:B------:R-:W3:Y:S04]  /*1c010*/  LDL.LU R191, [R1+0xf8] ;  /* 0x0000f80001bf7983 */ /* 0x000ee80000300800 */
[----:B------:R-:W3:Y:S01]  /*1c020*/  LDL.LU R55, [R1+0xf4] ;  /* 0x0000f40001377983 */ /* 0x000ee20000300800 */
[----:B------:R-:W-:-:S03]  /*1c030*/  MOV R47, R44 ;  /* 0x0000002c002f7202 */ /* 0x000fc60000000f00 */
[----:B------:R-:W3:Y:S01]  /*1c040*/  LDL.LU R190, [R1+0xdc] ;  /* 0x0000dc0001be7983 */ /* 0x000ee20000300800 */
[----:B------:R-:W-:-:S03]  /*1c050*/  MOV R46, R36 ;  /* 0x00000024002e7202 */ /* 0x000fc60000000f00 */
[----:B------:R-:W3:Y:S04]  /*1c060*/  LDL.LU R188, [R1+0xd8] ;  /* 0x0000d80001bc7983 */ /* 0x000ee80000300800 */
[----:B------:R-:W3:Y:S04]  /*1c070*/  LDL.LU R186, [R1+0xd4] ;  /* 0x0000d40001ba7983 */ /* 0x000ee80000300800 */
[----:B------:R-:W4:Y:S04]  /*1c080*/  LDL.LU R184, [R1+0xd0] ;  /* 0x0000d00001b87983 */ /* 0x000f280000300800 */
[----:B------:R-:W4:Y:S01]  /*1c090*/  LDL.LU R181, [R1+0xcc] ;  /* 0x0000cc0001b57983 */ /* 0x000f220000300800 */
[----:B------:R-:W-:-:S03]  /*1c0a0*/  MOV R252, R47 ;  /* 0x0000002f00fc7202 */ /* 0x000fc60000000f00 */
[----:B------:R-:W4:Y:S01]  /*1c0b0*/  LDL.LU R180, [R1+0xc8] ;  /* 0x0000c80001b47983 */ /* 0x000f220000300800 */
[----:B------:R-:W-:-:S03]  /*1c0c0*/  FFMA R199, R104, R24, R239 ;  /* 0x0000001868c77223 */ /* 0x000fc600000000ef */
[----:B------:R-:W4:Y:S01]  /*1c0d0*/  LDL.LU R54, [R1+0xc4] ;  /* 0x0000c40001367983 */ /* 0x000f220000300800 */
[----:B------:R-:W-:-:S03]  /*1c0e0*/  MOV R251, R46 ;  /* 0x0000002e00fb7202 */ /* 0x000fc60000000f00 */
[----:B------:R-:W4:Y:S01]  /*1c0f0*/  LDL.LU R53, [R1+0xc0] ;  /* 0x0000c00001357983 */ /* 0x000f220000300800 */
[----:B------:R-:W-:-:S03]  /*1c100*/  MOV R239, R45 ;  /* 0x0000002d00ef7202 */ /* 0x000fc60000000f00 */
[----:B------:R-:W4:Y:S04]  /*1c110*/  LDL.LU R52, [R1+0xbc] ;  /* 0x0000bc0001347983 */ /* 0x000f280000300800 */
[----:B------:R-:W4:Y:S04]  /*1c120*/  LDL.LU R47, [R1+0xb8] ;  /* 0x0000b800012f7983 */ /* 0x000f280000300800 */
[----:B------:R-:W4:Y:S04]  /*1c130*/  LDL.LU R46, [R1+0xb4] ;  /* 0x0000b400012e7983 */ /* 0x000f280000300800 */
[----:B------:R-:W4:Y:S01]  /*1c140*/  LDL.LU R45, [R1+0xb0] ;  /* 0x0000b000012d7983 */ /* 0x000f220000300800 */
[-C--:B------:R-:W-:Y:S01]  /*1c150*/  FFMA R212, R56, R16.reuse, R212 ;  /* 0x0000001038d47223 */ /* 0x080fe200000000d4 */
        /* <DEDUP_REMOVED lines=11> */
[-C--:B-1----:R-:W-:Y:S01]  /*1c210*/  FFMA R3, R156, R16.reuse, R219 ;  /* 0x000000109c037223 */ /* 0x082fe200000000db */
[-C--:B------:R-:W-:Y:S01]  /*1c220*/  FFMA R4, R160, R16.reuse, R221 ;  /* 0x00000010a0047223 */ /* 0x080fe200000000dd */
[-C--:B------:R-:W-:Y:S01]  /*1c230*/  FFMA R13, R164, R16.reuse, R225 ;  /* 0x00000010a40d7223 */ /* 0x080fe200000000e1 */
[----:B------:R-:W-:Y:S01]  /*1c240*/  FFMA R31, R176, R16, R31 ;  /* 0x00000010b01f7223 */ /* 0x000fe2000000001f */
        /* <DEDUP_REMOVED lines=88> */
[----:B------:R-:W-:-:S02]  /*1c7d0*/  FFMA R20, R140, R24, R230 ;  /* 0x000000188c147223 */ /* 0x000fc400000000e6 */
[-C--:B------:R-:W-:Y:S01]  /*1c7e0*/  FFMA R11, R133, R25.reuse, R13 ;  /* 0x00000019850b7223 */ /* 0x080fe2000000000d */
[-C--:B------:R-:W-:Y:S01]  /*1c7f0*/  FFMA R13, R137, R25.reuse, R18 ;  /* 0x00000019890d7223 */ /* 0x080fe20000000012 */
[-C--:B------:R-:W-:Y:S02]  /*1c800*/  FFMA R18, R141, R25.reuse, R20 ;  /* 0x000000198d127223 */ /* 0x080fe40000000014 */
[----:B------:R-:W1:Y:S01]  /*1c810*/  LDS.128 R20, [R32+0x3b0] ;  /* 0x0003b00020147984 */ /* 0x000e620000000c00 */
        /* <DEDUP_REMOVED lines=51> */
[-C--:B--2---:R-:W-:Y:S01]  /*1cb50*/  FFMA R37, R151, R27.reuse, R36 ;  /* 0x0000001b97257223 */ /* 0x084fe20000000024 */
        /* <DEDUP_REMOVED lines=26> */
[----:B------:R-:W-:Y:S01]  /*1cd00*/  STL [R1+0x4c], R37 ;  /* 0x00004c2501007387 */ /* 0x000fe20000100800 */
[-C--:B------:R-:W-:Y:S01]  /*1cd10*/  FFMA R28, R171, R27.reuse, R25 ;  /* 0x0000001bab1c7223 */ /* 0x080fe20000000019 */
[-C--:B------:R-:W-:Y:S01]  /*1cd20*/  FFMA R25, R175, R27.reuse, R24 ;  /* 0x0000001baf197223 */ /* 0x080fe20000000018 */
[----:B------:R-:W-:Y:S01]  /*1cd30*/  FFMA R24, R179, R27, R26 ;  /* 0x0000001bb3187223 */ /* 0x000fe2000000001a */
[----:B------:R-:W-:Y:S04]  /*1cd40*/  STL [R1+0x50], R36 ;  /* 0x0000502401007387 */ /* 0x000fe80000100800 */
[----:B------:R-:W-:Y:S04]  /*1cd50*/  STL [R1+0x54], R31 ;  /* 0x0000541f01007387 */ /* 0x000fe80000100800 */
[----:B------:R-:W-:Y:S04]  /*1cd60*/  STL [R1+0x58], R30 ;  /* 0x0000581e01007387 */ /* 0x000fe80000100800 */
[----:B------:R-:W-:Y:S04]  /*1cd70*/  STL [R1+0x5c], R29 ;  /* 0x00005c1d01007387 */ /* 0x000fe80000100800 */
[----:B------:R-:W-:Y:S04]  /*1cd80*/  STL [R1+0x60], R28 ;  /* 0x0000601c01007387 */ /* 0x000fe80000100800 */
[----:B------:R-:W-:Y:S04]  /*1cd90*/  STL [R1+0x68], R25 ;  /* 0x0000681901007387 */ /* 0x000fe80000100800 */
[----:B------:R-:W-:Y:S04]  /*1cda0*/  STL [R1+0x64], R24 ;  /* 0x0000641801007387 */ /* 0x000fe80000100800 */
[----:B------:R-:W2:Y:S04]  /*1cdb0*/  LDL.LU R234, [R1+0xa8] ;  /* 0x0000a80001ea7983 */ /* 0x000ea80000300800 */
[----:B------:R-:W2:Y:S04]  /*1cdc0*/  LDL.LU R210, [R1+0x94] ;  /* 0x0000940001d27983 */ /* 0x000ea80000300800 */
[----:B------:R-:W2:Y:S04]  /*1cdd0*/  LDL.LU R223, [R1+0x88] ;  /* 0x0000880001df7983 */ /* 0x000ea80000300800 */
[----:B------:R-:W2:Y:S04]  /*1cde0*/  LDL.LU R240, [R1+0x78] ;  /* 0x0000780001f07983 */ /* 0x000ea80000300800 */
[----:B------:R-:W2:Y:S04]  /*1cdf0*/  LDL.LU R241, [R1+0x74] ;  /* 0x0000740001f17983 */ /* 0x000ea80000300800 */
[----:B------:R-:W2:Y:S04]  /*1ce00*/  LDL.LU R242, [R1+0x70] ;  /* 0x0000700001f27983 */ /* 0x000ea80000300800 */
[----:B------:R-:W2:Y:S01]  /*1ce10*/  LDL.LU R206, [R1+0x6c] ;  /* 0x00006c0001ce7983 */ /* 0x000ea20000300800 */
[----:B-1----:R-:W-:-:S03]  /*1ce20*/  FFMA R48, R48, R20, R239 ;  /* 0x0000001430307223 */ /* 0x002fc600000000ef */
[----:B------:R-:W2:Y:S01]  /*1ce30*/  LDL.LU R235, [R1+0x34] ;  /* 0x0000340001eb7983 */ /* 0x000ea20000300800 */
[----:B------:R-:W-:-:S03]  /*1ce40*/  FFMA R200, R148, R20, R200 ;  /* 0x0000001494c87223 */ /* 0x000fc600000000c8 */
[----:B------:R-:W2:Y:S01]  /*1ce50*/  LDL.LU R236, [R1+0x30] ;  /* 0x0000300001ec7983 */ /* 0x000ea20000300800 */
[-C--:B------:R-:W-:Y:S01]  /*1ce60*/  FFMA R201, R152, R20.reuse, R201 ;  /* 0x0000001498c97223 */ /* 0x080fe200000000c9 */
[-C--:B------:R-:W-:Y:S02]  /*1ce70*/  FFMA R207, R168, R20.reuse, R207 ;  /* 0x00000014a8cf7223 */ /* 0x080fe400000000cf */
[----:B------:R-:W2:Y:S01]  /*1ce80*/  LDL.LU R237, [R1+0x2c] ;  /* 0x00002c0001ed7983 */ /* 0x000ea20000300800 */
[----:B------:R-:W-:-:S03]  /*1ce90*/  FFMA R202, R156, R20, R202 ;  /* 0x000000149cca7223 */ /* 0x000fc600000000ca */
[----:B------:R-:W2:Y:S01]  /*1cea0*/  LDL.LU R238, [R1+0x28] ;  /* 0x0000280001ee7983 */ /* 0x000ea20000300800 */
[-C--:B------:R-:W-:Y:S01]  /*1ceb0*/  FFMA R56, R56, R20.reuse, R251 ;  /* 0x0000001438387223 */ /* 0x080fe200000000fb */
[-C--:B------:R-:W-:Y:S02]  /*1cec0*/  FFMA R60, R60, R20.reuse, R252 ;  /* 0x000000143c3c7223 */ /* 0x080fe400000000fc */
[----:B------:R-:W2:Y:S01]  /*1ced0*/  LDL.LU R239, [R1+0x24] ;  /* 0x0000240001ef7983 */ /* 0x000ea20000300800 */
[-C--:B---3--:R-:W-:Y:S01]  /*1cee0*/  FFMA R64, R64, R20.reuse, R245 ;  /* 0x0000001440407223 */ /* 0x088fe200000000f5 */
[-C--:B----4-:R-:W-:Y:S01]  /*1cef0*/  FFMA R68, R68, R20.reuse, R189 ;  /* 0x0000001444447223 */ /* 0x090fe200000000bd */
[-C--:B------:R-:W-:Y:S01]  /*1cf00*/  FFMA R72, R72, R20.reuse, R187 ;  /* 0x0000001448487223 */ /* 0x080fe200000000bb */
[----:B------:R-:W3:Y:S01]  /*1cf10*/  LDL.LU R243, [R1+0x20] ;  /* 0x0000200001f37983 */ /* 0x000ee20000300800 */
        /* <DEDUP_REMOVED lines=14> */
[----:B------:R-:W4:Y:S01]  /*1d000*/  LDL.LU R244, [R1+0x1c] ;  /* 0x00001c0001f47983 */ /* 0x000f220000300800 */
[-C--:B------:R-:W-:Y:S01]  /*1d010*/  FFMA R203, R160, R20.reuse, R203 ;  /* 0x00000014a0cb7223 */ /* 0x080fe200000000cb */
[-C--:B------:R-:W-:Y:S01]  /*1d020*/  FFMA R204, R164, R20.reuse, R204 ;  /* 0x00000014a4cc7223 */ /* 0x080fe200000000cc */
[-C--:B------:R-:W-:Y:S01]  /*1d030*/  FFMA R128, R128, R20.reuse, R52 ;  /* 0x0000001480807223 */ /* 0x080fe20000000034 */
[-C--:B------:R-:W-:Y:S01]  /*1d040*/  FFMA R211, R172, R20.reuse, R211 ;  /* 0x00000014acd37223 */ /* 0x080fe200000000d3 */
[-C--:B------:R-:W-:Y:S01]  /*1d050*/  FFMA R43, R176, R20.reuse, R43 ;  /* 0x00000014b02b7223 */ /* 0x080fe2000000002b */
[----:B------:R-:W3:Y:S01]  /*1d060*/  LDL.LU R247, [R1+0x18] ;  /* 0x0000180001f77983 */ /* 0x000ee20000300800 */
[-C--:B------:R-:W-:Y:S01]  /*1d070*/  FFMA R132, R132, R20.reuse, R47 ;  /* 0x0000001484847223 */ /* 0x080fe2000000002f */
[-C--:B------:R-:W-:Y:S01]  /*1d080*/  FFMA R176, R149, R21.reuse, R200 ;  /* 0x0000001595b07223 */ /* 0x080fe200000000c8 */
[-C--:B------:R-:W-:Y:S01]  /*1d090*/  FFMA R201, R153, R21.reuse, R201 ;  /* 0x0000001599c97223 */ /* 0x080fe200000000c9 */
[----:B------:R-:W3:Y:S01]  /*1d0a0*/  LDL.LU R248, [R1+0x14] ;  /* 0x0000140001f87983 */ /* 0x000ee20000300800 */
[-C--:B------:R-:W-:Y:S01]  /*1d0b0*/  FFMA R136, R136, R20.reuse, R46 ;  /* 0x0000001488887223 */ /* 0x080fe2000000002e */
[-C--:B------:R-:W-:Y:S01]  /*1d0c0*/  FFMA R207, R169, R21.reuse, R207 ;  /* 0x00000015a9cf7223 */ /* 0x080fe200000000cf */
[----:B------:R-:W-:Y:S01]  /*1d0d0*/  FFMA R140, R140, R20, R45 ;  /* 0x000000148c8c7223 */ /* 0x000fe2000000002d */
[----:B------:R-:W3:Y:S01]  /*1d0e0*/  LDL.LU R249, [R1+0x10] ;  /* 0x0000100001f97983 */ /* 0x000ee20000300800 */
[-C--:B------:R-:W-:Y:S01]  /*1d0f0*/  FFMA R202, R157, R21.reuse, R202 ;  /* 0x000000159dca7223 */ /* 0x080fe200000000ca */
[-C--:B------:R-:W-:Y:S01]  /*1d100*/  FFMA R48, R49, R21.reuse, R48 ;  /* 0x0000001531307223 */ /* 0x080fe20000000030 */
        /* <DEDUP_REMOVED lines=61> */
[----:B------:R-:W3:Y:S01]  /*1d4e0*/  LDL.LU R207, [R1+0x98] ;  /* 0x0000980001cf7983 */ /* 0x000ee20000300800 */
[-C--:B------:R-:W-:Y:S01]  /*1d4f0*/  FFMA R20, R174, R22.reuse, R20 ;  /* 0x00000016ae147223 */ /* 0x080fe20000000014 */
[----:B------:R-:W-:Y:S01]  /*1d500*/  FFMA R205, R178, R22, R43 ;  /* 0x00000016b2cd7223 */ /* 0x000fe2000000002b */
[-C--:B------:R-:W-:Y:S01]  /*1d510*/  FFMA R151, R151, R23.reuse, R176 ;  /* 0x0000001797977223 */ /* 0x080fe200000000b0 */
[----:B------:R-:W3:Y:S01]  /*1d520*/  LDL.LU R22, [R1+0x8c] ;  /* 0x00008c0001167983 */ /* 0x000ee20000300800 */
[-C--:B------:R-:W-:Y:S01]  /*1d530*/  FFMA R155, R155, R23.reuse, R21 ;  /* 0x000000179b9b7223 */ /* 0x080fe20000000015 */
[----:B------:R-:W-:-:S02]  /*1d540*/  FFMA R159, R159, R23, R202 ;  /* 0x000000179f9f7223 */ /* 0x000fc400000000ca */
[----:B------:R-:W3:Y:S01]  /*1d550*/  LDL.LU R178, [R1+0x84] ;  /* 0x0000840001b27983 */ /* 0x000ee20000300800 */
[----:B------:R-:W-:-:S03]  /*1d560*/  FFMA R163, R163, R23, R177 ;  /* 0x00000017a3a37223 */ /* 0x000fc600000000b1 */
[----:B------:R-:W3:Y:S01]  /*1d570*/  LDL.LU R176, [R1+0x80] ;  /* 0x0000800001b07983 */ /* 0x000ee20000300800 */
[----:B------:R-:W-:-:S03]  /*1d580*/  FFMA R167, R167, R23, R200 ;  /* 0x00000017a7a77223 */ /* 0x000fc600000000c8 */
[----:B------:R-:W3:Y:S01]  /*1d590*/  LDL.LU R21, [R1+0x90] ;  /* 0x0000900001157983 */ /* 0x000ee20000300800 */
[----:B------:R-:W-:-:S03]  /*1d5a0*/  FFMA R171, R171, R23, R201 ;  /* 0x00000017abab7223 */ /* 0x000fc600000000c9 */
[----:B------:R-:W3:Y:S04]  /*1d5b0*/  LDL.LU R202, [R1+0x9c] ;  /* 0x00009c0001ca7983 */ /* 0x000ee80000300800 */
[----:B------:R-:W3:Y:S04]  /*1d5c0*/  LDL.LU R177, [R1+0xa0] ;  /* 0x0000a00001b17983 */ /* 0x000ee80000300800 */
[----:B------:R-:W3:Y:S04]  /*1d5d0*/  LDL.LU R200, [R1+0xa4] ;  /* 0x0000a40001c87983 */ /* 0x000ee80000300800 */
[----:B------:R-:W3:Y:S01]  /*1d5e0*/  LDL.LU R201, [R1+0xac] ;  /* 0x0000ac0001c97983 */ /* 0x000ee20000300800 */
[----:B------:R-:W-:Y:S01]  /*1d5f0*/  FFMA R148, R59, R23, R56 ;  /* 0x000000173b947223 */ /* 0x000fe20000000038 */
[----:B------:R-:W-:Y:S01]  /*1d600*/  FFMA R214, R103, R27, R214 ;  /* 0x0000001b67d67223 */ /* 0x000fe200000000d6 */
[-C--:B------:R-:W-:Y:S01]  /*1d610*/  FFMA R152, R71, R23.reuse, R68 ;  /* 0x0000001747987223 */ /* 0x080fe20000000044 */
[----:B------:R-:W-:Y:S01]  /*1d620*/  FFMA R162, R103, R23, R100 ;  /* 0x0000001767a27223 */ /* 0x000fe20000000064 */
[----:B------:R-:W-:Y:S01]  /*1d630*/  LDS.128 R52, [R0.X4+UR5+0xc0] ;  /* 0x0000c00500347984 */ /* 0x000fe20008004c00 */
[-C--:B------:R-:W-:Y:S01]  /*1d640*/  FFMA R199, R107, R27.reuse, R199 ;  /* 0x0000001b6bc77223 */ /* 0x080fe200000000c7 */
[----:B------:R-:W-:Y:S01]  /*1d650*/  FFMA R198, R111, R27, R198 ;  /* 0x0000001b6fc67223 */ /* 0x000fe200000000c6 */
[-C--:B------:R-:W-:Y:S01]  /*1d660*/  FFMA R149, R63, R23.reuse, R60 ;  /* 0x000000173f957223 */ /* 0x080fe2000000003c */
[----:B------:R-:W-:Y:S01]  /*1d670*/  LDS.128 R56, [R32+0xc0] ;  /* 0x0000c00020387984 */ /* 0x000fe20000000c00 */
[-C--:B------:R-:W-:Y:S01]  /*1d680*/  FFMA R164, R107, R23.reuse, R104 ;  /* 0x000000176ba47223 */ /* 0x080fe20000000068 */
[----:B------:R-:W-:Y:S01]  /*1d690*/  FFMA R165, R111, R23, R108 ;  /* 0x000000176fa57223 */ /* 0x000fe2000000006c */
[-C--:B------:R-:W-:Y:S01]  /*1d6a0*/  FFMA R197, R115, R27.reuse, R197 ;  /* 0x0000001b73c57223 */ /* 0x080fe200000000c5 */
[----:B------:R-:W-:Y:S01]  /*1d6b0*/  LDS.128 R68, [R0.X4+UR5+0x3c0] ;  /* 0x0003c00500447984 */ /* 0x000fe20008004c00 */
[-C--:B------:R-:W-:Y:S01]  /*1d6c0*/  FFMA R16, R119, R27.reuse, R16 ;  /* 0x0000001b77107223 */ /* 0x080fe20000000010 */
[----:B------:R-:W-:Y:S01]  /*1d6d0*/  FFMA R12, R147, R27, R12 ;  /* 0x0000001b930c7223 */ /* 0x000fe2000000000c */
[-C--:B------:R-:W-:Y:S01]  /*1d6e0*/  FFMA R150, R67, R23.reuse, R64 ;  /* 0x0000001743967223 */ /* 0x080fe20000000040 */
[----:B------:R-:W-:Y:S01]  /*1d6f0*/  LDS.128 R100, [R0.X4+UR5+0x23c0] ;  /* 0x0023c00500647984 */ /* 0x000fe20008004c00 */
[-C--:B------:R-:W-:Y:S01]  /*1d700*/  FFMA R166, R115, R23.reuse, R112 ;  /* 0x0000001773a67223 */ /* 0x080fe20000000070 */
[-C--:B------:R-:W-:Y:S01]  /*1d710*/  FFMA R168, R119, R23.reuse, R116 ;  /* 0x0000001777a87223 */ /* 0x080fe20000000074 */
[----:B------:R-:W-:Y:S01]  /*1d720*/  FFMA R204, R147, R23, R144 ;  /* 0x0000001793cc7223 */ /* 0x000fe20000000090 */
[----:B------:R-:W2:Y:S01]  /*1d730*/  LDS.128 R60, [R0.X4+UR5+0x1c0] ;  /* 0x0001c005003c7984 */ /* 0x000ea20008004c00 */
[-C--:B------:R-:W-:Y:S01]  /*1d740*/  FFMA R233, R75, R27.reuse, R233 ;  /* 0x0000001b4be97223 */ /* 0x080fe200000000e9 */
[----:B------:R-:W-:-:S02]  /*1d750*/  FFMA R232, R79, R27, R232 ;  /* 0x0000001b4fe87223 */ /* 0x000fc400000000e8 */
[----:B------:R-:W-:Y:S01]  /*1d760*/  LDS.128 R104, [R0.X4+UR5+0x30c0] ;  /* 0x0030c00500687984 */ /* 0x000fe20008004c00 */
[-C--:B------:R-:W-:Y:S01]  /*1d770*/  FFMA R231, R83, R27.reuse, R231 ;  /* 0x0000001b53e77223 */ /* 0x080fe200000000e7 */
[-C--:B------:R-:W-:Y:S02]  /*1d780*/  FFMA R230, R87, R27.reuse, R230 ;  /* 0x0000001b57e67223 */ /* 0x080fe400000000e6 */
[----:B------:R-:W-:Y:S01]  /*1d790*/  LDS.128 R108, [R0.X4+UR5+0x31c0] ;  /* 0x0031c005006c7984 */ /* 0x000fe20008004c00 */
[-C--:B------:R-:W-:Y:S01]  /*1d7a0*/  FFMA R229, R91, R27.reuse, R229 ;  /* 0x0000001b5be57223 */ /* 0x080fe200000000e5 */
[-C--:B------:R-:W-:Y:S01]  /*1d7b0*/  FFMA R222, R95, R27.reuse, R222 ;  /* 0x0000001b5fde7223 */ /* 0x080fe200000000de */
[-C--:B------:R-:W-:Y:S01]  /*1d7c0*/  FFMA R218, R99, R27.reuse, R218 ;  /* 0x0000001b63da7223 */ /* 0x080fe200000000da */
[----:B------:R-:W-:Y:S01]  /*1d7d0*/  LDS.128 R64, [R0.X4+UR5+0x2c0] ;  /* 0x0002c00500407984 */ /* 0x000fe20008004c00 */
[-C--:B------:R-:W-:Y:S01]  /*1d7e0*/  FFMA R14, R123, R27.reuse, R14 ;  /* 0x0000001b7b0e7223 */ /* 0x080fe2000000000e */
[-C--:B------:R-:W-:Y:S01]  /*1d7f0*/  FFMA R15, R127, R27.reuse, R15 ;  /* 0x0000001b7f0f7223 */ /* 0x080fe2000000000f */
[-C--:B------:R-:W-:Y:S01]  /*1d800*/  FFMA R17, R131, R27.reuse, R17 ;  /* 0x0000001b83117223 */ /* 0x080fe20000000011 */
[----:B------:R-:W1:Y:S01]  /*1d810*/  LDS.128 R112, [R0.X4+UR5+0x32c0] ;  /* 0x0032c00500707984 */ /* 0x000e620008004c00 */
[-C--:B------:R-:W-:Y:S01]  /*1d820*/  FFMA R11, R135, R27.reuse, R11 ;  /* 0x0000001b870b7223 */ /* 0x080fe2000000000b */
[-C--:B------:R-:W-:Y:S01]  /*1d830*/  FFMA R13, R139, R27.reuse, R13 ;  /* 0x0000001b8b0d7223 */ /* 0x080fe2000000000d */
[----:B------:R-:W-:Y:S01]  /*1d840*/  FFMA R18, R143, R27, R18 ;  /* 0x0000001b8f127223 */ /* 0x000fe20000000012 */
        /* <DEDUP_REMOVED lines=16> */
[----:B------:R-:W-:Y:S04]  /*1d950*/  LDS.128 R180, [R0.X4+UR5+0x53c0] ;  /* 0x0053c00500b47984 */ /* 0x000fe80008004c00 */
[----:B------:R-:W-:Y:S04]  /*1d960*/  LDS.128 R184, [R0.X4+UR5+0x60c0] ;  /* 0x0060c00500b87984 */ /* 0x000fe80008004c00 */
[----:B------:R-:W-:Y:S04]  /*1d970*/  LDS.128 R188, [R0.X4+UR5+0x61c0] ;  /* 0x0061c00500bc7984 */ /* 0x000fe80008004c00 */
[----:B------:R-:W-:Y:S04]  /*1d980*/  LDS.128 R72, [R0.X4+UR5+0x10c0] ;  /* 0x0010c00500487984 */ /* 0x000fe80008004c00 */
[----:B------:R-:W-:Y:S04]  /*1d990*/  LDS.128 R76, [R0.X4+UR5+0x11c0] ;  /* 0x0011c005004c7984 */ /* 0x000fe80008004c00 */
[----:B------:R-:W1:Y:S04]  /*1d9a0*/  LDS.128 R80, [R0.X4+UR5+0x12c0] ;  /* 0x0012c00500507984 */ /* 0x000e680008004c00 */
[----:B------:R-:W-:Y:S04]  /*1d9b0*/  LDS.128 R84, [R0.X4+UR5+0x13c0] ;  /* 0x0013c00500547984 */ /* 0x000fe80008004c00 */
[----:B------:R-:W-:Y:S04]  /*1d9c0*/  LDS.128 R88, [R0.X4+UR5+0x20c0] ;  /* 0x0020c00500587984 */ /* 0x000fe80008004c00 */
[----:B------:R-:W1:Y:S04]  /*1d9d0*/  LDS.128 R92, [R0.X4+UR5+0x21c0] ;  /* 0x0021c005005c7984 */ /* 0x000e680008004c00 */
[----:B------:R-:W-:Y:S04]  /*1d9e0*/  LDS.128 R96, [R0.X4+UR5+0x22c0] ;  /* 0x0022c00500607984 */ /* 0x000fe80008004c00 */
[----:B------:R-:W1:Y:S04]  /*1d9f0*/  LDS.128 R120, [R0.X4+UR5+0x40c0] ;  /* 0x0040c00500787984 */ /* 0x000e680008004c00 */
[----:B------:R-:W1:Y:S04]  /*1da00*/  LDS.128 R124, [R0.X4+UR5+0x41c0] ;  /* 0x0041c005007c7984 */ /* 0x000e680008004c00 */
[----:B------:R-:W1:Y:S04]  /*1da10*/  LDS.128 R128, [R0.X4+UR5+0x42c0] ;  /* 0x0042c00500807984 */ /* 0x000e680008004c00 */
[----:B------:R-:W2:Y:S04]  /*1da20*/  LDS.128 R132, [R0.X4+UR5+0x43c0] ;  /* 0x0043c00500847984 */ /* 0x000ea80008004c00 */
[----:B------:R-:W2:Y:S04]  /*1da30*/  LDS.128 R136, [R0.X4+UR5+0x50c0] ;  /* 0x0050c00500887984 */ /* 0x000ea80008004c00 */
[----:B------:R-:W2:Y:S04]  /*1da40*/  LDS.128 R140, [R0.X4+UR5+0x51c0] ;  /* 0x0051c005008c7984 */ /* 0x000ea80008004c00 */
[----:B------:R-:W-:Y:S04]  /*1da50*/  LDS.128 R48, [R0.X4+UR5+0x62c0] ;  /* 0x0062c00500307984 */ /* 0x000fe80008004c00 */
[----:B------:R-:W-:Y:S04]  /*1da60*/  LDS.128 R24, [R0.X4+UR5+0x63c0] ;  /* 0x0063c00500187984 */ /* 0x000fe80008004c00 */
[----:B------:R-:W-:Y:S04]  /*1da70*/  LDS.128 R28, [R0.X4+UR5+0x70c0] ;  /* 0x0070c005001c7984 */ /* 0x000fe80008004c00 */
[----:B------:R-:W-:Y:S04]  /*1da80*/  LDS.128 R36, [R0.X4+UR5+0x71c0] ;  /* 0x0071c00500247984 */ /* 0x000fe80008004c00 */
[----:B------:R-:W2:Y:S04]  /*1da90*/  LDS.128 R40, [R0.X4+UR5+0x72c0] ;  /* 0x0072c00500287984 */ /* 0x000ea80008004c00 */
[----:B------:R-:W2:Y:S01]  /*1daa0*/  LDS.128 R44, [R0.X4+UR5+0x73c0] ;  /* 0x0073c005002c7984 */ /* 0x000ea20008004c00 */
[-C--:B------:R-:W-:Y:S01]  /*1dab0*/  FFMA R205, R179, R23.reuse, R205 ;  /* 0x00000017b3cd7223 */ /* 0x080fe200000000cd */
[----:B------:R-:W-:Y:S01]  /*1dac0*/  FFMA R175, R175, R23, R20 ;  /* 0x00000017afaf7223 */ /* 0x000fe20000000014 */
[-C--:B--2---:R-:W-:Y:S01]  /*1dad0*/  FFMA R234, R60, R56.reuse, R234 ;  /* 0x000000383cea7223 */ /* 0x084fe200000000ea */
[-C--:B-1----:R-:W-:Y:S01]  /*1dae0*/  FFMA R23, R112, R56.reuse, R241 ;  /* 0x0000003870177223 */ /* 0x082fe200000000f1 */
        /* <DEDUP_REMOVED lines=17> */
[----:B----4-:R-:W-:Y:S01]  /*1dc00*/  FFMA R241, R180, R56, R244 ;  /* 0x00000038b4f17223 */ /* 0x010fe200000000f4 */
[-C--:B------:R-:W-:Y:S01]  /*1dc10*/  FFMA R238, R137, R57.reuse, R238 ;  /* 0x0000003989ee7223 */ /* 0x080fe200000000ee */
[-C--:B------:R-:W-:Y:S01]  /*1dc20*/  FFMA R239, R141, R57.reuse, R239 ;  /* 0x000000398def7223 */ /* 0x080fe200000000ef */
[-C--:B------:R-:W-:Y:S01]  /*1dc30*/  FFMA R250, R41, R57.reuse, R250 ;  /* 0x0000003929fa7223 */ /* 0x080fe200000000fa */
[-C--:B------:R-:W-:Y:S01]  /*1dc40*/  FFMA R241, R181, R57.reuse, R241 ;  /* 0x00000039b5f17223 */ /* 0x080fe200000000f1 */
[----:B------:R-:W-:Y:S01]  /*1dc50*/  FFMA R246, R45, R57, R246 ;  /* 0x000000392df67223 */ /* 0x000fe200000000f6 */
[-C--:B------:R-:W-:Y:S01]  /*1dc60*/  FFMA R234, R62, R58.reuse, R234 ;  /* 0x0000003a3eea7223 */ /* 0x080fe200000000ea */
[-C--:B------:R-:W-:Y:S01]  /*1dc70*/  FFMA R210, R82, R58.reuse, R210 ;  /* 0x0000003a52d27223 */ /* 0x080fe200000000d2 */
[----:B------:R-:W-:Y:S01]  /*1dc80*/  FFMA R223, R94, R58, R223 ;  /* 0x0000003a5edf7223 */ /* 0x000fe200000000df */
[-C--:B---3--:R-:W-:Y:S01]  /*1dc90*/  FFMA R244, R48, R56.reuse, R249 ;  /* 0x0000003830f47223 */ /* 0x088fe200000000f9 */
[----:B------:R-:W-:-:S03]  /*1dca0*/  FFMA R245, R24, R56, R245 ;  /* 0x0000003818f57223 */ /* 0x000fc600000000f5 */
        /* <DEDUP_REMOVED lines=69> */
[----:B------:R-:W1:Y:S04]  /*1e100*/  LDS.128 R20, [R32+0x1c0] ;  /* 0x0001c00020147984 */ /* 0x000e680000000c00 */
[----:B------:R2:W-:Y:S04]  /*1e110*/  STL [R1+0xcc], R179 ;  /* 0x0000ccb301007387 */ /* 0x0005e80000100800 */
[----:B------:R3:W-:Y:S04]  /*1e120*/  STL [R1+0xc8], R58 ;  /* 0x0000c83a01007387 */ /* 0x0007e80000100800 */
[----:B------:R4:W-:Y:S01]  /*1e130*/  STL [R1+0xc4], R57 ;  /* 0x0000c43901007387 */ /* 0x0009e20000100800 */
[-C--:B--2---:R-:W-:Y:S01]  /*1e140*/  FFMA R179, R71, R59.reuse, R201 ;  /* 0x0000003b47b37223 */ /* 0x084fe200000000c9 */
[----:B---3--:R-:W-:-:S04]  /*1e150*/  FFMA R58, R75, R59, R202 ;  /* 0x0000003b4b3a7223 */ /* 0x008fc800000000ca */
[----:B------:R2:W-:Y:S01]  /*1e160*/  STL [R1+0xc0], R179 ;  /* 0x0000c0b301007387 */ /* 0x0005e20000100800 */
[----:B----4-:R-:W-:-:S03]  /*1e170*/  FFMA R57, R79, R59, R207 ;  /* 0x0000003b4f397223 */ /* 0x010fc600000000cf */
[----:B------:R3:W-:Y:S04]  /*1e180*/  STL [R1+0xbc], R58 ;  /* 0x0000bc3a01007387 */ /* 0x0007e80000100800 */
[----:B------:R4:W-:Y:S01]  /*1e190*/  STL [R1+0xb8], R57 ;  /* 0x0000b83901007387 */ /* 0x0009e20000100800 */
[-C--:B--2---:R-:W-:Y:S01]  /*1e1a0*/  FFMA R179, R83, R59.reuse, R210 ;  /* 0x0000003b53b37223 */ /* 0x084fe200000000d2 */
[-C--:B---3--:R-:W-:Y:S01]  /*1e1b0*/  FFMA R58, R87, R59.reuse, R56 ;  /* 0x0000003b573a7223 */ /* 0x088fe20000000038 */
[-C--:B------:R-:W-:Y:S01]  /*1e1c0*/  FFMA R56, R95, R59.reuse, R223 ;  /* 0x0000003b5f387223 */ /* 0x080fe200000000df */
[-C--:B----4-:R-:W-:Y:S02]  /*1e1d0*/  FFMA R57, R91, R59.reuse, R249 ;  /* 0x0000003b5b397223 */ /* 0x090fe400000000f9 */
[----:B------:R-:W-:Y:S04]  /*1e1e0*/  STL [R1+0xb4], R179 ;  /* 0x0000b4b301007387 */ /* 0x000fe80000100800 */
        /* <DEDUP_REMOVED lines=29> */
[----:B------:R-:W-:Y:S01]  /*1e3c0*/  STL [R1+0x74], R58 ;  /* 0x0000743a01007387 */ /* 0x000fe20000100800 */
[----:B----4-:R-:W-:-:S03]  /*1e3d0*/  FFMA R56, R187, R59, R242 ;  /* 0x0000003bbb387223 */ /* 0x010fc600000000f2 */
[----:B------:R2:W-:Y:S01]  /*1e3e0*/  STL [R1+0x70], R57 ;  /* 0x0000703901007387 */ /* 0x0005e20000100800 */
[----:B-1----:R-:W-:-:S03]  /*1e3f0*/  FFMA R223, R64, R20, R226 ;  /* 0x0000001440df7223 */ /* 0x002fc600000000e2 */
[----:B------:R1:W-:Y:S04]  /*1e400*/  STL [R1+0x6c], R56 ;  /* 0x00006c3801007387 */ /* 0x0003e80000100800 */
[----:B------:R-:W3:Y:S01]  /*1e410*/  LDL.LU R226, [R1+0x44] ;  /* 0x0000440001e27983 */ /* 0x000ee20000300800 */
[-C--:B------:R-:W-:Y:S01]  /*1e420*/  FFMA R178, R72, R20.reuse, R224 ;  /* 0x0000001448b27223 */ /* 0x080fe200000000e0 */
[-C--:B------:R-:W-:Y:S01]  /*1e430*/  FFMA R177, R76, R20.reuse, R221 ;  /* 0x000000144cb17223 */ /* 0x080fe200000000dd */
[-C--:B------:R-:W-:Y:S01]  /*1e440*/  FFMA R179, R80, R20.reuse, R220 ;  /* 0x0000001450b37223 */ /* 0x080fe200000000dc */
[-C--:B------:R-:W-:Y:S01]  /*1e450*/  FFMA R176, R92, R20.reuse, R216 ;  /* 0x000000145cb07223 */ /* 0x080fe200000000d8 */
[-C--:B------:R-:W-:Y:S01]  /*1e460*/  FFMA R6, R36, R20.reuse, R6 ;  /* 0x0000001424067223 */ /* 0x080fe20000000006 */
[-C--:B--2---:R-:W-:Y:S01]  /*1e470*/  FFMA R57, R84, R20.reuse, R219 ;  /* 0x0000001454397223 */ /* 0x084fe200000000db */
[-C--:B------:R-:W-:Y:S01]  /*1e480*/  FFMA R10, R188, R20.reuse, R10 ;  /* 0x00000014bc0a7223 */ /* 0x080fe2000000000a */
[-C--:B------:R-:W-:Y:S01]  /*1e490*/  FFMA R220, R73, R21.reuse, R178 ;  /* 0x0000001549dc7223 */ /* 0x080fe200000000b2 */
[-C--:B------:R-:W-:Y:S01]  /*1e4a0*/  FFMA R58, R88, R20.reuse, R217 ;  /* 0x00000014583a7223 */ /* 0x080fe200000000d9 */
[-C--:B------:R-:W-:Y:S01]  /*1e4b0*/  FFMA R8, R180, R20.reuse, R8 ;  /* 0x00000014b4087223 */ /* 0x080fe20000000008 */
[----:B------:R-:W2:Y:S01]  /*1e4c0*/  LDL.LU R178, [R1] ;  /* 0x0000000001b27983 */ /* 0x000ea20000300800 */
[-C--:B------:R-:W-:Y:S01]  /*1e4d0*/  FFMA R219, R77, R21.reuse, R177 ;  /* 0x000000154ddb7223 */ /* 0x080fe200000000b1 */
[-C--:B------:R-:W-:Y:S01]  /*1e4e0*/  FFMA R211, R100, R20.reuse, R213 ;  /* 0x0000001464d37223 */ /* 0x080fe200000000d5 */
[-C--:B------:R-:W-:Y:S01]  /*1e4f0*/  FFMA R9, R184, R20.reuse, R9 ;  /* 0x00000014b8097223 */ /* 0x080fe20000000009 */
[----:B------:R-:W4:Y:S01]  /*1e500*/  LDL.LU R177, [R1+0x38] ;  /* 0x0000380001b17983 */ /* 0x000f220000300800 */
[-C--:B------:R-:W-:Y:S01]  /*1e510*/  FFMA R217, R81, R21.reuse, R179 ;  /* 0x0000001551d97223 */ /* 0x080fe200000000b3 */
[-C--:B------:R-:W-:Y:S01]  /*1e520*/  FFMA R227, R60, R20.reuse, R227 ;  /* 0x000000143ce37223 */ /* 0x080fe200000000e3 */
[-C--:B------:R-:W-:Y:S01]  /*1e530*/  FFMA R213, R93, R21.reuse, R176 ;  /* 0x000000155dd57223 */ /* 0x080fe200000000b0 */
[----:B------:R-:W2:Y:S01]  /*1e540*/  LDL.LU R179, [R1+0x3c] ;  /* 0x00003c0001b37983 */ /* 0x000ea20000300800 */
[----:B------:R-:W-:Y:S01]  /*1e550*/  FFMA R228, R52, R20, R228 ;  /* 0x0000001434e47223 */ /* 0x000fe200000000e4 */
[----:B------:R-:W-:Y:S01]  /*1e560*/  FFMA R237, R37, R21, R6 ;  /* 0x0000001525ed7223 */ /* 0x000fe20000000006 */
[----:B------:R-:W-:Y:S01]  /*1e570*/  FFMA R252, R191, R59, R243 ;  /* 0x0000003bbffc7223 */ /* 0x000fe200000000f3 */
[----:B------:R-:W2:Y:S01]  /*1e580*/  LDL.LU R176, [R1+0x40] ;  /* 0x0000400001b07983 */ /* 0x000ea20000300800 */
[-C--:B------:R-:W-:Y:S01]  /*1e590*/  FFMA R241, R189, R21.reuse, R10 ;  /* 0x00000015bdf17223 */ /* 0x080fe2000000000a */
[----:B------:R-:W-:-:S02]  /*1e5a0*/  FFMA R243, R181, R21, R8 ;  /* 0x00000015b5f37223 */ /* 0x000fc40000000008 */
[----:B------:R-:W4:Y:S01]  /*1e5b0*/  LDL.LU R6, [R1+0x4c] ;  /* 0x00004c0001067983 */ /* 0x000f220000300800 */
[-C--:B------:R-:W-:Y:S01]  /*1e5c0*/  FFMA R251, R51, R59.reuse, R244 ;  /* 0x0000003b33fb7223 */ /* 0x080fe200000000f4 */
[-C--:B------:R-:W-:Y:S01]  /*1e5d0*/  FFMA R249, R27, R59.reuse, R245 ;  /* 0x0000003b1bf97223 */ /* 0x080fe200000000f5 */
[-C--:B------:R-:W-:Y:S01]  /*1e5e0*/  FFMA R247, R31, R59.reuse, R247 ;  /* 0x0000003b1ff77223 */ /* 0x080fe200000000f7 */
[----:B------:R-:W4:Y:S01]  /*1e5f0*/  LDL.LU R10, [R1+0x50] ;  /* 0x00005000010a7983 */ /* 0x000f220000300800 */
[-C--:B------:R-:W-:Y:S01]  /*1e600*/  FFMA R248, R39, R59.reuse, R248 ;  /* 0x0000003b27f87223 */ /* 0x080fe200000000f8 */
[-C--:B------:R-:W-:Y:S01]  /*1e610*/  FFMA R250, R43, R59.reuse, R250 ;  /* 0x0000003b2bfa7223 */ /* 0x080fe200000000fa */
[----:B------:R-:W-:Y:S01]  /*1e620*/  FFMA R246, R47, R59, R246 ;  /* 0x0000003b2ff67223 */ /* 0x000fe200000000f6 */
[-C--:B------:R-:W-:Y:S01]  /*1e630*/  FFMA R242, R185, R21.reuse, R9 ;  /* 0x00000015b9f27223 */ /* 0x080fe20000000009 */
[----:B------:R-:W4:Y:S01]  /*1e640*/  LDL.LU R8, [R1+0x54] ;  /* 0x0000540001087983 */ /* 0x000f220000300800 */
[-C--:B------:R-:W-:Y:S01]  /*1e650*/  FFMA R59, R68, R20.reuse, R225 ;  /* 0x00000014443b7223 */ /* 0x080fe200000000e1 */
[-C--:B------:R-:W-:Y:S01]  /*1e660*/  FFMA R224, R61, R21.reuse, R227 ;  /* 0x000000153de07223 */ /* 0x080fe200000000e3 */
[-C--:B------:R-:W-:Y:S01]  /*1e670*/  FFMA R225, R53, R21.reuse, R228 ;  /* 0x0000001535e17223 */ /* 0x080fe200000000e4 */
[----:B------:R-:W4:Y:S01]  /*1e680*/  LDL.LU R9, [R1+0x58] ;  /* 0x0000580001097983 */ /* 0x000f220000300800 */
[-C--:B-1----:R-:W-:Y:S01]  /*1e690*/  FFMA R56, R96, R20.reuse, R215 ;  /* 0x0000001460387223 */ /* 0x082fe200000000d7 */
        /* <DEDUP_REMOVED lines=17> */
[----:B------:R-:W4:Y:S04]  /*1e7b0*/  LDL.LU R228, [R1+0x60] ;  /* 0x0000600001e47983 */ /* 0x000f280000300800 */
[----:B------:R-:W4:Y:S01]  /*1e7c0*/  LDL.LU R20, [R1+0x68] ;  /* 0x0000680001147983 */ /* 0x000f220000300800 */
[-C--:B------:R-:W-:Y:S01]  /*1e7d0*/  FFMA R221, R69, R21.reuse, R59 ;  /* 0x0000001545dd7223 */ /* 0x080fe2000000003b */
[-C--:B------:R-:W-:Y:S01]  /*1e7e0*/  FFMA R216, R85, R21.reuse, R57 ;  /* 0x0000001555d87223 */ /* 0x080fe20000000039 */
[-C--:B------:R-:W-:Y:S01]  /*1e7f0*/  FFMA R215, R89, R21.reuse, R58 ;  /* 0x0000001559d77223 */ /* 0x080fe2000000003a */
[----:B------:R-:W-:-:S02]  /*1e800*/  FFMA R212, R97, R21, R56 ;  /* 0x0000001561d47223 */ /* 0x000fc40000000038 */
        /* <DEDUP_REMOVED lines=60> */
[----:B------:R-:W-:Y:S01]  /*1ebd0*/  FFMA R22, R133, R57, R17 ;  /* 0x0000003985167223 */ /* 0x000fe20000000011 */
[----:B------:R-:W-:-:S04]  /*1ebe0*/  FFMA R193, R80, R56, R232 ;  /* 0x0000003850c17223 */ /* 0x000fc800000000e8 */
[----:B------:R-:W-:-:S04]  /*1ebf0*/  FFMA R193, R81, R57, R193 ;  /* 0x0000003951c17223 */ /* 0x000fc800000000c1 */
[----:B------:R-:W-:Y:S01]  /*1ec00*/  FFMA R193, R82, R58, R193 ;  /* 0x0000003a52c17223 */ /* 0x000fe200000000c1 */
[C---:B------:R-:W-:Y:S01]  /*1ec10*/  FFMA R217, R83.reuse, R23, R217 ;  /* 0x0000001753d97223 */ /* 0x040fe200000000d9 */
[-C--:B------:R-:W-:Y:S02]  /*1ec20*/  FFMA R192, R84, R56.reuse, R231 ;  /* 0x0000003854c07223 */ /* 0x080fe400000000e7 */
[----:B------:R-:W-:Y:S01]  /*1ec30*/  FFMA R193, R83, R59, R193 ;  /* 0x0000003b53c17223 */ /* 0x000fe200000000c1 */
[-C--:B---3--:R-:W-:Y:S02]  /*1ec40*/  FFMA R3, R52, R56.reuse, R226 ;  /* 0x0000003834037223 */ /* 0x088fe400000000e2 */
[----:B------:R-:W3:Y:S02]  /*1ec50*/  LDL.LU R226, [R1+0x64] ;  /* 0x0000640001e27983 */ /* 0x000ee40000300800 */
[-C--:B------:R-:W-:Y:S01]  /*1ec60*/  FFMA R199, R53, R57.reuse, R3 ;  /* 0x0000003935c77223 */ /* 0x080fe20000000003 */
[----:B------:R-:W-:Y:S01]  /*1ec70*/  FFMA R3, R121, R57, R16 ;  /* 0x0000003979037223 */ /* 0x000fe20000000010 */
[----:B--2---:R-:W-:-:S04]  /*1ec80*/  FFMA R4, R60, R56, R176 ;  /* 0x000000383c047223 */ /* 0x004fc800000000b0 */
[-C--:B------:R-:W-:Y:S01]  /*1ec90*/  FFMA R198, R61, R57.reuse, R4 ;  /* 0x000000393dc67223 */ /* 0x080fe20000000004 */
[-C--:B------:R-:W-:Y:S01]  /*1eca0*/  FFMA R4, R145, R57.reuse, R18 ;  /* 0x0000003991047223 */ /* 0x080fe20000000012 */
[-C--:B----4-:R-:W-:Y:S01]  /*1ecb0*/  FFMA R12, R40, R56.reuse, R20 ;  /* 0x00000038280c7223 */ /* 0x090fe20000000014 */
[-C--:B------:R-:W-:Y:S01]  /*1ecc0*/  FFMA R20, R125, R57.reuse, R14 ;  /* 0x000000397d147223 */ /* 0x080fe2000000000e */
[----:B------:R-:W-:Y:S02]  /*1ecd0*/  FFMA R14, R137, R57, R19 ;  /* 0x00000039890e7223 */ /* 0x000fe40000000013 */
[----:B------:R-:W1:Y:S01]  /*1ece0*/  LDS.128 R16, [R32+0x3c0] ;  /* 0x0003c00020107984 */ /* 0x000e620000000c00 */
[-C--:B------:R-:W-:Y:S01]  /*1ecf0*/  FFMA R7, R188, R56.reuse, R10 ;  /* 0x00000038bc077223 */ /* 0x080fe2000000000a */
[----:B------:R-:W-:-:S04]  /*1ed00*/  FFMA R10, R28, R56, R227 ;  /* 0x000000381c0a7223 */ /* 0x000fc800000000e3 */
[----:B------:R-:W-:Y:S01]  /*1ed10*/  FFMA R10, R29, R57, R10 ;  /* 0x000000391d0a7223 */ /* 0x000fe2000000000a */
[-C--:B------:R-:W-:Y:S01]  /*1ed20*/  FFMA R5, R64, R56.reuse, R179 ;  /* 0x0000003840057223 */ /* 0x080fe200000000b3 */
[-C--:B------:R-:W-:Y:S01]  /*1ed30*/  FFMA R195, R72, R56.reuse, R178 ;  /* 0x0000003848c37223 */ /* 0x080fe200000000b2 */
[-C--:B------:R-:W-:Y:S01]  /*1ed40*/  FFMA R179, R88, R56.reuse, R230 ;  /* 0x0000003858b37223 */ /* 0x080fe200000000e6 */
[-C--:B------:R-:W-:Y:S01]  /*1ed50*/  FFMA R178, R92, R56.reuse, R229 ;  /* 0x000000385cb27223 */ /* 0x080fe200000000e5 */
[----:B------:R-:W-:Y:S02]  /*1ed60*/  FFMA R11, R36, R56, R228 ;  /* 0x00000038240b7223 */ /* 0x000fe400000000e4 */
[----:B------:R-:W2:Y:S01]  /*1ed70*/  LDS.128 R228, [R0.X4+UR5+0x51d0] ;  /* 0x0051d00500e47984 */ /* 0x000ea20008004c00 */
[-C--:B-1----:R-:W-:Y:S01]  /*1ed80*/  FFMA R154, R80, R16.reuse, R154 ;  /* 0x00000010509a7223 */ /* 0x082fe2000000009a */
[----:B------:R-:W-:-:S03]  /*1ed90*/  FFMA R167, R28, R16, R167 ;  /* 0x000000101ca77223 */ /* 0x000fc600000000a7 */
[-C--:B------:R-:W-:Y:S01]  /*1eda0*/  FFMA R154, R81, R17.reuse, R154 ;  /* 0x00000011519a7223 */ /* 0x080fe2000000009a */
[----:B------:R-:W-:-:S03]  /*1edb0*/  FFMA R167, R29, R17, R167 ;  /* 0x000000111da77223 */ /* 0x000fc600000000a7 */
[----:B------:R-:W-:-:S04]  /*1edc0*/  FFMA R29, R82, R18, R154 ;  /* 0x00000012521d7223 */ /* 0x000fc8000000009a */
[----:B------:R-:W-:Y:S02]  /*1edd0*/  FFMA R29, R83, R19, R29 ;  /* 0x00000013531d7223 */ /* 0x000fe4000000001d */
[----:B------:R-:W1:Y:S01]  /*1ede0*/  LDS.128 R80, [R0.X4+UR5+0xd0] ;  /* 0x0000d00500507984 */ /* 0x000e620008004c00 */
[----:B------:R-:W-:Y:S01]  /*1edf0*/  FFMA R155, R188, R16, R155 ;  /* 0x00000010bc9b7223 */ /* 0x000fe2000000009b */
[----:B------:R-:W-:-:S03]  /*1ee00*/  FFMA R7, R189, R57, R7 ;  /* 0x00000039bd077223 */ /* 0x000fc60000000007 */
[----:B------:R-:W-:Y:S01]  /*1ee10*/  FFMA R155, R189, R17, R155 ;  /* 0x00000011bd9b7223 */ /* 0x000fe2000000009b */
[----:B------:R-:W-:-:S03]  /*1ee20*/  FFMA R7, R190, R58, R7 ;  /* 0x0000003abe077223 */ /* 0x000fc60000000007 */
[----:B------:R-:W-:Y:S01]  /*1ee30*/  FFMA R155, R190, R18, R155 ;  /* 0x00000012be9b7223 */ /* 0x000fe2000000009b */
[C---:B------:R-:W-:Y:S01]  /*1ee40*/  FFMA R241, R191.reuse, R23, R241 ;  /* 0x00000017bff17223 */ /* 0x040fe200000000f1 */
[C---:B------:R-:W-:Y:S02]  /*1ee50*/  FFMA R7, R191.reuse, R59, R7 ;  /* 0x0000003bbf077223 */ /* 0x040fe40000000007 */
[----:B------:R-:W-:-:S05]  /*1ee60*/  FFMA R191, R191, R19, R155 ;  /* 0x00000013bfbf7223 */ /* 0x000fca000000009b */
[----:B------:R2:W-:Y:S02]  /*1ee70*/  STL [R1+0x2d4], R191 ;  /* 0x0002d4bf01007387 */ /* 0x0005e40000100800 */
[----:B--2---:R-:W-:Y:S02]  /*1ee80*/  MOV R191, R228 ;  /* 0x000000e400bf7202 */ /* 0x004fe40000000f00 */
[----:B-1----:R-:W-:Y:S04]  /*1ee90*/  STL [R1+0x2d0], R83 ;  /* 0x0002d05301007387 */ /* 0x002fe80000100800 */
[----:B------:R-:W-:Y:S04]  /*1eea0*/  STL [R1+0x44], R229 ;  /* 0x000044e501007387 */ /* 0x000fe80000100800 */
[----:B------:R-:W-:Y:S04]  /*1eeb0*/  STL.64 [R1+0x48], R230 ;  /* 0x000048e601007387 */ /* 0x000fe80000100a00 */
[----:B------:R-:W1:Y:S01]  /*1eec0*/  LDS.128 R228, [R0.X4+UR5+0x52d0] ;  /* 0x0052d00500e47984 */ /* 0x000e620008004c00 */
[----:B------:R-:W-:-:S03]  /*1eed0*/  FFMA R172, R132, R16, R172 ;  /* 0x0000001084ac7223 */ /* 0x000fc600000000ac */
[----:B-1----:R-:W-:Y:S01]  /*1eee0*/  STL [R1+0x34], R229 ;  /* 0x000034e501007387 */ /* 0x002fe20000100800 */
[----:B------:R-:W-:-:S03]  /*1eef0*/  MOV R83, R228 ;  /* 0x000000e400537202 */ /* 0x000fc60000000f00 */
[----:B------:R-:W-:Y:S04]  /*1ef00*/  STL.64 [R1+0x38], R230 ;  /* 0x000038e601007387 */ /* 0x000fe80000100a00 */
[----:B------:R-:W1:Y:S01]  /*1ef10*/  LDS.128 R228, [R0.X4+UR5+0x53d0] ;  /* 0x0053d00500e47984 */ /* 0x000e620008004c00 */
[----:B------:R-:W-:Y:S01]  /*1ef20*/  FFMA R172, R133, R17, R172 ;  /* 0x0000001185ac7223 */ /* 0x000fe200000000ac */
[C---:B------:R-:W-:Y:S01]  /*1ef30*/  FFMA R6, R184.reuse, R56, R6 ;  /* 0x00000038b8067223 */ /* 0x040fe20000000006 */
        /* <DEDUP_REMOVED lines=8> */
[----:B------:R-:W-:-:S02]  /*1efc0*/  FFMA R185, R135, R19, R172 ;  /* 0x0000001387b97223 */ /* 0x000fc400000000ac */
[----:B------:R-:W-:Y:S04]  /*1efd0*/  LDS.128 R132, [R0.X4+UR5+0x60d0] ;  /* 0x0060d00500847984 */ /* 0x000fe80008004c00 */
[----:B-1----:R-:W-:Y:S01]  /*1efe0*/  STL [R1+0x24], R229 ;  /* 0x000024e501007387 */ /* 0x002fe20000100800 */
[----:B------:R-:W-:-:S03]  /*1eff0*/  MOV R2, R228 ;  /* 0x000000e400027202 */ /* 0x000fc60000000f00 */
[----:B------:R-:W-:Y:S04]  /*1f000*/  STL.64 [R1+0x28], R230 ;  /* 0x000028e601007387 */ /* 0x000fe80000100a00 */
[----:B------:R-:W1:Y:S01]  /*1f010*/  LDS.128 R228, [R0.X4+UR5+0x61d0] ;  /* 0x0061d00500e47984 */ /* 0x000e620008004c00 */
        /* <DEDUP_REMOVED lines=31> */
[-C--:B------:R-:W-:Y:S01]  /*1f210*/  FFMA R197, R65, R57.reuse, R5 ;  /* 0x0000003941c57223 */ /* 0x080fe20000000005 */
[C---:B------:R-:W-:Y:S01]  /*1f220*/  FFMA R5, R181.reuse, R57, R214 ;  /* 0x00000039b5057223 */ /* 0x040fe200000000d6 */
[----:B------:R-:W-:-:S03]  /*1f230*/  FFMA R204, R181, R17, R204 ;  /* 0x00000011b5cc7223 */ /* 0x000fc600000000cc */
[C---:B------:R-:W-:Y:S01]  /*1f240*/  FFMA R5, R182.reuse, R58, R5 ;  /* 0x0000003ab6057223 */ /* 0x040fe20000000005 */
[----:B------:R-:W-:Y:S01]  /*1f250*/  FFMA R204, R182, R18, R204 ;  /* 0x00000012b6cc7223 */ /* 0x000fe200000000cc */
[----:B-1----:R1:W-:Y:S01]  /*1f260*/  STL [R1+0x4], R229 ;  /* 0x000004e501007387 */ /* 0x0023e20000100800 */
[-C--:B------:R-:W-:Y:S01]  /*1f270*/  FFMA R21, R140, R56.reuse, R13 ;  /* 0x000000388c157223 */ /* 0x080fe2000000000d */
[C---:B------:R-:W-:Y:S02]  /*1f280*/  FFMA R5, R183.reuse, R59, R5 ;  /* 0x0000003bb7057223 */ /* 0x040fe40000000005 */
[----:B------:R-:W-:Y:S01]  /*1f290*/  STL.64 [R1+0x10], R132 ;  /* 0x0000108401007387 */ /* 0x000fe20000100a00 */
[-C--:B------:R-:W-:Y:S01]  /*1f2a0*/  FFMA R196, R68, R56.reuse, R177 ;  /* 0x0000003844c47223 */ /* 0x080fe200000000b1 */
[C---:B---3--:R-:W-:Y:S01]  /*1f2b0*/  FFMA R13, R44.reuse, R56, R226 ;  /* 0x000000382c0d7223 */ /* 0x048fe200000000e2 */
[----:B------:R-:W-:Y:S01]  /*1f2c0*/  FFMA R205, R44, R16, R205 ;  /* 0x000000102ccd7223 */ /* 0x000fe200000000cd */
[----:B------:R-:W-:Y:S01]  /*1f2d0*/  STL.64 [R1+0x18], R134 ;  /* 0x0000188601007387 */ /* 0x000fe20000100a00 */
[----:B------:R-:W-:Y:S01]  /*1f2e0*/  FFMA R183, R183, R19, R204 ;  /* 0x00000013b7b77223 */ /* 0x000fe200000000cc */
[----:B------:R-:W-:Y:S01]  /*1f2f0*/  FFMA R177, R96, R56, R222 ;  /* 0x0000003860b17223 */ /* 0x000fe200000000de */
[----:B------:R-:W-:Y:S01]  /*1f300*/  FFMA R166, R116, R16, R166 ;  /* 0x0000001074a67223 */ /* 0x000fe200000000a6 */
[----:B------:R2:W-:Y:S01]  /*1f310*/  STL.64 [R1+0x8], R230 ;  /* 0x000008e601007387 */ /* 0x0005e20000100a00 */
[----:B------:R-:W-:Y:S01]  /*1f320*/  FFMA R194, R76, R56, R233 ;  /* 0x000000384cc27223 */ /* 0x000fe200000000e9 */
[----:B------:R-:W-:-:S02]  /*1f330*/  FFMA R203, R144, R16, R203 ;  /* 0x0000001090cb7223 */ /* 0x000fc400000000cb */
[----:B------:R-:W3:Y:S01]  /*1f340*/  LDL.LU R204, [R1+0xc4] ;  /* 0x0000c40001cc7983 */ /* 0x000ee20000300800 */
[C---:B------:R-:W-:Y:S01]  /*1f350*/  FFMA R13, R45.reuse, R57, R13 ;  /* 0x000000392d0d7223 */ /* 0x040fe2000000000d */
[-C--:B------:R-:W-:Y:S02]  /*1f360*/  FFMA R205, R45, R17.reuse, R205 ;  /* 0x000000112dcd7223 */ /* 0x080fe400000000cd */
[----:B------:R-:W4:Y:S01]  /*1f370*/  LDL.LU R222, [R1+0xc0] ;  /* 0x0000c00001de7983 */ /* 0x000f220000300800 */
[----:B------:R-:W-:Y:S01]  /*1f380*/  MOV R233, R228 ;  /* 0x000000e400e97202 */ /* 0x000fe20000000f00 */
[-C--:B------:R-:W-:Y:S02]  /*1f390*/  FFMA R166, R117, R17.reuse, R166 ;  /* 0x0000001175a67223 */ /* 0x080fe400000000a6 */
[----:B------:R-:W3:Y:S01]  /*1f3a0*/  LDL.LU R226, [R1+0xbc] ;  /* 0x0000bc0001e27983 */ /* 0x000ee20000300800 */
[----:B------:R-:W-:-:S03]  /*1f3b0*/  FFMA R203, R145, R17, R203 ;  /* 0x0000001191cb7223 */ /* 0x000fc600000000cb */
[----:B------:R-:W3:Y:S01]  /*1f3c0*/  LDL.LU R227, [R1+0xb8] ;  /* 0x0000b80001e37983 */ /* 0x000ee20000300800 */
[----:B------:R-:W-:-:S03]  /*1f3d0*/  FFMA R13, R46, R58, R13 ;  /* 0x0000003a2e0d7223 */ /* 0x000fc6000000000d */
[----:B------:R-:W3:Y:S01]  /*1f3e0*/  LDL.LU R228, [R1+0xb4] ;  /* 0x0000b40001e47983 */ /* 0x000ee20000300800 */
[----:B------:R-:W-:-:S03]  /*1f3f0*/  FFMA R166, R118, R18, R166 ;  /* 0x0000001276a67223 */ /* 0x000fc600000000a6 */
[----:B-1----:R-:W3:Y:S01]  /*1f400*/  LDL.LU R229, [R1+0xb0] ;  /* 0x0000b00001e57983 */ /* 0x002ee20000300800 */
[----:B------:R-:W-:-:S03]  /*1f410*/  FFMA R46, R46, R18, R205 ;  /* 0x000000122e2e7223 */ /* 0x000fc600000000cd */
[----:B--2---:R-:W2:Y:S01]  /*1f420*/  LDL.LU R230, [R1+0xac] ;  /* 0x0000ac0001e67983 */ /* 0x004ea20000300800 */
[----:B------:R-:W-:-:S03]  /*1f430*/  FFMA R176, R100, R56, R218 ;  /* 0x0000003864b07223 */ /* 0x000fc600000000da */
[----:B------:R-:W2:Y:S01]  /*1f440*/  LDL.LU R231, [R1+0xa8] ;  /* 0x0000a80001e77983 */ /* 0x000ea20000300800 */
[----:B------:R-:W-:-:S03]  /*1f450*/  FFMA R149, R64, R16, R149 ;  /* 0x0000001040957223 */ /* 0x000fc60000000095 */
[----:B------:R-:W2:Y:S01]  /*1f460*/  LDL.LU R232, [R1+0xa4] ;  /* 0x0000a40001e87983 */ /* 0x000ea20000300800 */
[-C--:B------:R-:W-:Y:S01]  /*1f470*/  FFMA R168, R120, R16.reuse, R168 ;  /* 0x0000001078a87223 */ /* 0x080fe200000000a8 */
[-C--:B------:R-:W-:Y:S02]  /*1f480*/  FFMA R169, R124, R16.reuse, R169 ;  /* 0x000000107ca97223 */ /* 0x080fe400000000a9 */
[----:B------:R-:W2:Y:S01]  /*1f490*/  LDL.LU R205, [R1+0xa0] ;  /* 0x0000a00001cd7983 */ /* 0x000ea20000300800 */
[-C--:B------:R-:W-:Y:S01]  /*1f4a0*/  FFMA R170, R128, R16.reuse, R170 ;  /* 0x0000001080aa7223 */ /* 0x080fe200000000aa */
[-C--:B------:R-:W-:Y:S01]  /*1f4b0*/  FFMA R173, R136, R16.reuse, R173 ;  /* 0x0000001088ad7223 */ /* 0x080fe200000000ad */
[----:B------:R-:W-:Y:S01]  /*1f4c0*/  FFMA R174, R140, R16, R174 ;  /* 0x000000108cae7223 */ /* 0x000fe200000000ae */
[----:B------:R-:W2:Y:S01]  /*1f4d0*/  LDL.LU R214, [R1+0x8c] ;  /* 0x00008c0001d67983 */ /* 0x000ea20000300800 */
[----:B------:R-:W-:Y:S01]  /*1f4e0*/  FFMA R189, R146, R18, R203 ;  /* 0x0000001292bd7223 */ /* 0x000fe200000000cb */
[-C--:B------:R-:W-:Y:S01]  /*1f4f0*/  FFMA R15, R128, R56.reuse, R15 ;  /* 0x00000038800f7223 */ /* 0x080fe2000000000f */
[-C--:B------:R-:W-:Y:S01]  /*1f500*/  FFMA R8, R48, R56.reuse, R8 ;  /* 0x0000003830087223 */ /* 0x080fe20000000008 */
[----:B------:R-:W2:Y:S01]  /*1f510*/  LDL.LU R218, [R1+0x88] ;  /* 0x0000880001da7983 */ /* 0x000ea20000300800 */
        /* <DEDUP_REMOVED lines=13> */
[----:B------:R-:W2:Y:S01]  /*1f5f0*/  LDL.LU R203, [R1+0x84] ;  /* 0x0000840001cb7983 */ /* 0x000ea20000300800 */
[----:B------:R-:W-:Y:S01]  /*1f600*/  FFMA R180, R119, R19, R166 ;  /* 0x0000001377b47223 */ /* 0x000fe200000000a6 */
[----:B------:R-:W-:-:S02]  /*1f610*/  FFMA R159, R48, R16, R159 ;  /* 0x00000010309f7223 */ /* 0x000fc4000000009f */
[----:B------:R-:W2:Y:S01]  /*1f620*/  LDL.LU R190, [R1+0x7c] ;  /* 0x00007c0001be7983 */ /* 0x000ea20000300800 */
[-C--:B------:R-:W-:Y:S01]  /*1f630*/  FFMA R163, R24, R16.reuse, R163 ;  /* 0x0000001018a37223 */ /* 0x080fe200000000a3 */
[-C--:B------:R-:W-:Y:S01]  /*1f640*/  FFMA R171, R36, R16.reuse, R171 ;  /* 0x0000001024ab7223 */ /* 0x080fe200000000ab */
[----:B------:R-:W-:Y:S01]  /*1f650*/  FFMA R175, R40, R16, R175 ;  /* 0x0000001028af7223 */ /* 0x000fe200000000af */
[----:B------:R-:W2:Y:S01]  /*1f660*/  LDL.LU R166, [R1+0x78] ;  /* 0x0000780001a67983 */ /* 0x000ea20000300800 */
        /* <DEDUP_REMOVED lines=144> */
[----:B------:R-:W-:-:S03]  /*1ff70*/  FFMA R50, R51, R19, R50 ;  /* 0x0000001333327223 */ /* 0x000fc60000000032 */
[----:B------:R-:W-:Y:S04]  /*1ff80*/  LDS.128 R84, [R0.X4+UR5+0x1d0] ;  /* 0x0001d00500547984 */ /* 0x000fe80008004c00 */
        /* <DEDUP_REMOVED lines=19> */
[----:B------:R-:W4:Y:S04]  /*200c0*/  LDL.LU R164, [R1+0x6c] ;  /* 0x00006c0001a47983 */ /* 0x000f280000300800 */
[----:B------:R-:W-:Y:S04]  /*200d0*/  LDS.128 R132, [R0.X4+UR5+0x62d0] ;  /* 0x0062d00500847984 */ /* 0x000fe80008004c00 */
[----:B------:R-:W-:Y:S04]  /*200e0*/  LDS.128 R136, [R0.X4+UR5+0x63d0] ;  /* 0x0063d00500887984 */ /* 0x000fe80008004c00 */
[----:B------:R-:W-:Y:S04]  /*200f0*/  LDS.128 R140, [R0.X4+UR5+0x70d0] ;  /* 0x0070d005008c7984 */ /* 0x000fe80008004c00 */
[----:B------:R-:W-:Y:S04]  /*20100*/  LDS.128 R144, [R0.X4+UR5+0x71d0] ;  /* 0x0071d00500907984 */ /* 0x000fe80008004c00 */
[----:B------:R-:W-:Y:S04]  /*20110*/  LDS.128 R148, [R0.X4+UR5+0x72d0] ;  /* 0x0072d00500947984 */ /* 0x000fe80008004c00 */
[----:B------:R1:W-:Y:S01]  /*20120*/  LDS.128 R152, [R0.X4+UR5+0x73d0] ;  /* 0x0073d00500987984 */ /* 0x0003e20008004c00 */
[-C--:B------:R-:W-:Y:S01]  /*20130*/  FFMA R26, R27, R19.reuse, R26 ;  /* 0x000000131b1a7223 */ /* 0x080fe2000000001a */
[-C--:B------:R-:W-:Y:S01]  /*20140*/  FFMA R30, R31, R19.reuse, R30 ;  /* 0x000000131f1e7223 */ /* 0x080fe2000000001e */
[-C--:B------:R-:W-:Y:S01]  /*20150*/  FFMA R38, R39, R19.reuse, R38 ;  /* 0x0000001327267223 */ /* 0x080fe20000000026 */
[-C--:B------:R-:W-:Y:S01]  /*20160*/  FFMA R42, R43, R19.reuse, R42 ;  /* 0x000000132b2a7223 */ /* 0x080fe2000000002a */
[----:B------:R-:W-:Y:S01]  /*20170*/  FFMA R46, R47, R19, R46 ;  /* 0x000000132f2e7223 */ /* 0x000fe2000000002e */
[----:B------:R-:W2:Y:S04]  /*20180*/  LDS.128 R128, [R32+0xd0] ;  /* 0x0000d00020807984 */ /* 0x000ea80000000c00 */
[----:B-1----:R-:W4:Y:S04]  /*20190*/  LDL.LU R0, [R1+0x10] ;  /* 0x0000100001007983 */ /* 0x002f280000300800 */
[----:B------:R-:W4:Y:S04]  /*201a0*/  LDL.LU R51, [R1+0xc8] ;  /* 0x0000c80001337983 */ /* 0x000f280000300800 */
[----:B------:R-:W4:Y:S04]  /*201b0*/  LDL.LU R27, [R1+0x9c] ;  /* 0x00009c00011b7983 */ /* 0x000f280000300800 */
[----:B------:R-:W4:Y:S04]  /*201c0*/  LDL.LU R31, [R1+0x98] ;  /* 0x00009800011f7983 */ /* 0x000f280000300800 */
[----:B------:R-:W4:Y:S04]  /*201d0*/  LDL.LU R39, [R1+0x80] ;  /* 0x0000800001277983 */ /* 0x000f280000300800 */
[----:B------:R-:W4:Y:S04]  /*201e0*/  LDL.LU R43, [R1+0x94] ;  /* 0x00009400012b7983 */ /* 0x000f280000300800 */
[----:B------:R-:W4:Y:S04]  /*201f0*/  LDL.LU R19, [R1+0xcc] ;  /* 0x0000cc0001137983 */ /* 0x000f280000300800 */
[----:B------:R-:W4:Y:S04]  /*20200*/  LDL.LU R47, [R1+0x90] ;  /* 0x00009000012f7983 */ /* 0x000f280000300800 */
[----:B------:R-:W1:Y:S04]  /*20210*/  LDS.128 R156, [R32+0x1d0] ;  /* 0x0001d000209c7984 */ /* 0x000e680000000c00 */
[----:B------:R-:W4:Y:S01]  /*20220*/  LDS.128 R160, [R32+0x2d0] ;  /* 0x0002d00020a07984 */ /* 0x000f220000000c00 */
[----:B--2---:R-:W-:-:S05]  /*20230*/  FFMA R166, R191, R128, R166 ;  /* 0x00000080bfa67223 */ /* 0x004fca00000000a6 */
[----:B------:R2:W-:Y:S01]  /*20240*/  STL [R1+0x130], R166 ;  /* 0x000130a601007387 */ /* 0x0005e20000100800 */
[-C--:B---3--:R-:W-:Y:S01]  /*20250*/  FFMA R204, R88, R128.reuse, R204 ;  /* 0x0000008058cc7223 */ /* 0x088fe200000000cc */
[-C--:B----4-:R-:W-:Y:S01]  /*20260*/  FFMA R222, R92, R128.reuse, R222 ;  /* 0x000000805cde7223 */ /* 0x090fe200000000de */
        /* <DEDUP_REMOVED lines=28> */
[----:B--2---:R-:W-:-:S05]  /*20430*/  FFMA R166, R83, R128, R167 ;  /* 0x0000008053a67223 */ /* 0x004fca00000000a7 */
[----:B------:R1:W-:Y:S01]  /*20440*/  STL [R1+0x134], R166 ;  /* 0x000134a601007387 */ /* 0x0003e20000100800 */
        /* <DEDUP_REMOVED lines=11> */
[----:B------:R-:W-:-:S04]  /*20500*/  FFMA R165, R233, R128, R252 ;  /* 0x00000080e9a57223 */ /* 0x000fc800000000fc */
[----:B------:R-:W-:Y:S01]  /*20510*/  STL [R1+0x13c], R167 ;  /* 0x00013ca701007387 */ /* 0x000fe20000100800 */
[----:B------:R-:W-:Y:S01]  /*20520*/  FFMA R4, R83, R160, R4 ;  /* 0x000000a053047223 */ /* 0x000fe20000000004 */
[-C--:B-1----:R-:W-:Y:S01]  /*20530*/  FFMA R166, R0, R128.reuse, R164 ;  /* 0x0000008000a67223 */ /* 0x082fe200000000a4 */
[----:B------:R-:W-:-:S04]  /*20540*/  FFMA R164, R132, R128, R251 ;  /* 0x0000008084a47223 */ /* 0x000fc800000000fb */
[----:B------:R1:W-:Y:S01]  /*20550*/  STL [R1+0x140], R166 ;  /* 0x000140a601007387 */ /* 0x0003e20000100800 */
[----:B------:R-:W-:-:S03]  /*20560*/  FFMA R51, R84, R128, R51 ;  /* 0x0000008054337223 */ /* 0x000fc60000000033 */
[----:B------:R2:W-:Y:S01]  /*20570*/  STL [R1+0x148], R165 ;  /* 0x000148a501007387 */ /* 0x0005e20000100800 */
[----:B------:R-:W-:-:S03]  /*20580*/  FFMA R27, R168, R128, R27 ;  /* 0x00000080a81b7223 */ /* 0x000fc6000000001b */
[----:B------:R3:W-:Y:S01]  /*20590*/  STL [R1+0x14c], R164 ;  /* 0x00014ca401007387 */ /* 0x0007e20000100800 */
[-C--:B-1----:R-:W-:Y:S01]  /*205a0*/  FFMA R166, R136, R128.reuse, R249 ;  /* 0x0000008088a67223 */ /* 0x082fe200000000f9 */
[-C--:B------:R-:W-:Y:S01]  /*205b0*/  FFMA R31, R172, R128.reuse, R31 ;  /* 0x00000080ac1f7223 */ /* 0x080fe2000000001f */
[-C--:B------:R-:W-:Y:S01]  /*205c0*/  FFMA R39, R72, R128.reuse, R39 ;  /* 0x0000008048277223 */ /* 0x080fe20000000027 */
[-C--:B--2---:R-:W-:Y:S01]  /*205d0*/  FFMA R165, R140, R128.reuse, R247 ;  /* 0x000000808ca57223 */ /* 0x084fe200000000f7 */
[-C--:B------:R-:W-:Y:S01]  /*205e0*/  FFMA R43, R52, R128.reuse, R43 ;  /* 0x00000080342b7223 */ /* 0x080fe2000000002b */
[-C--:B------:R-:W-:Y:S01]  /*205f0*/  FFMA R247, R148, R128.reuse, R250 ;  /* 0x0000008094f77223 */ /* 0x080fe200000000fa */
[-C--:B---3--:R-:W-:Y:S01]  /*20600*/  FFMA R164, R144, R128.reuse, R248 ;  /* 0x0000008090a47223 */ /* 0x088fe200000000f8 */
[-C--:B------:R-:W-:Y:S01]  /*20610*/  FFMA R19, R80, R128.reuse, R19 ;  /* 0x0000008050137223 */ /* 0x080fe20000000013 */
[----:B------:R-:W-:Y:S01]  /*20620*/  STL [R1+0x154], R166 ;  /* 0x000154a601007387 */ /* 0x000fe20000100800 */
[-C--:B------:R-:W-:Y:S01]  /*20630*/  FFMA R47, R56, R128.reuse, R47 ;  /* 0x00000080382f7223 */ /* 0x080fe2000000002f */
[----:B------:R-:W-:-:S02]  /*20640*/  FFMA R128, R152, R128, R246 ;  /* 0x0000008098807223 */ /* 0x000fc400000000f6 */
[----:B------:R-:W-:Y:S04]  /*20650*/  STL [R1+0x160], R165 ;  /* 0x000160a501007387 */ /* 0x000fe80000100800 */
[----:B------:R-:W-:Y:S04]  /*20660*/  STL [R1+0x164], R164 ;  /* 0x000164a401007387 */ /* 0x000fe80000100800 */
[----:B------:R-:W-:Y:S04]  /*20670*/  STL [R1+0x16c], R247 ;  /* 0x00016cf701007387 */ /* 0x000fe80000100800 */
[----:B------:R1:W-:Y:S04]  /*20680*/  STL [R1+0x17c], R128 ;  /* 0x00017c8001007387 */ /* 0x0003e80000100800 */
[----:B------:R-:W2:Y:S01]  /*20690*/  LDS.128 R164, [R32+0x3d0] ;  /* 0x0003d00020a47984 */ /* 0x000ea20000000c00 */
[-C--:B-1----:R-:W-:Y:S01]  /*206a0*/  FFMA R128, R76, R156.reuse, R235 ;  /* 0x0000009c4c807223 */ /* 0x082fe200000000eb */
[----:B------:R-:W-:-:S05]  /*206b0*/  FFMA R235, R191, R156, R245 ;  /* 0x0000009cbfeb7223 */ /* 0x000fca00000000f5 */
[----:B------:R1:W-:Y:S04]  /*206c0*/  STL [R1+0xb8], R235 ;  /* 0x0000b8eb01007387 */ /* 0x0003e80000100800 */
[----:B------:R-:W-:Y:S01]  /*206d0*/  STL [R1+0xbc], R244 ;  /* 0x0000bcf401007387 */ /* 0x000fe20000100800 */
[----:B-1----:R-:W-:-:S03]  /*206e0*/  FFMA R235, R0, R156, R242 ;  /* 0x0000009c00eb7223 */ /* 0x002fc600000000f2 */
[----:B------:R-:W-:Y:S04]  /*206f0*/  STL [R1+0xc0], R243 ;  /* 0x0000c0f301007387 */ /* 0x000fe80000100800 */
[----:B------:R1:W-:Y:S04]  /*20700*/  STL [R1+0xc4], R235 ;  /* 0x0000c4eb01007387 */ /* 0x0003e80000100800 */
[----:B------:R-:W-:Y:S01]  /*20710*/  STL [R1+0xc8], R241 ;  /* 0x0000c8f101007387 */ /* 0x000fe20000100800 */
[----:B-1----:R-:W-:-:S03]  /*20720*/  FFMA R235, R136, R156, R239 ;  /* 0x0000009c88eb7223 */ /* 0x002fc600000000ef */
[----:B------:R-:W-:Y:S04]  /*20730*/  STL [R1+0xcc], R240 ;  /* 0x0000ccf001007387 */ /* 0x000fe80000100800 */
[----:B------:R1:W-:Y:S04]  /*20740*/  STL [R1+0x144], R235 ;  /* 0x000144eb01007387 */ /* 0x0003e80000100800 */
[----:B------:R-:W-:Y:S01]  /*20750*/  STL [R1+0x150], R238 ;  /* 0x000150ee01007387 */ /* 0x000fe20000100800 */
[-C--:B-1----:R-:W-:Y:S01]  /*20760*/  FFMA R235, R148, R156.reuse, R236 ;  /* 0x0000009c94eb7223 */ /* 0x082fe200000000ec */
[----:B------:R-:W-:-:S02]  /*20770*/  FFMA R156, R152, R156, R234 ;  /* 0x0000009c989c7223 */ /* 0x000fc400000000ea */
[----:B------:R-:W-:Y:S04]  /*20780*/  STL [R1+0x158], R237 ;  /* 0x000158ed01007387 */ /* 0x000fe80000100800 */
[----:B------:R-:W-:Y:S04]  /*20790*/  STL [R1+0x15c], R235 ;  /* 0x00015ceb01007387 */ /* 0x000fe80000100800 */
[----:B------:R1:W-:Y:S02]  /*207a0*/  STL [R1+0x168], R156 ;  /* 0x0001689c01007387 */ /* 0x0003e40000100800 */
[-C--:B-1----:R-:W-:Y:S01]  /*207b0*/  FFMA R156, R191, R160.reuse, R21 ;  /* 0x000000a0bf9c7223 */ /* 0x082fe20000000015 */
[-C--:B------:R-:W-:Y:S01]  /*207c0*/  FFMA R21, R2, R160.reuse, R5 ;  /* 0x000000a002157223 */ /* 0x080fe20000000005 */
[----:B------:R-:W-:-:S03]  /*207d0*/  FFMA R5, R0, R160, R6 ;  /* 0x000000a000057223 */ /* 0x000fc60000000006 */
[----:B------:R-:W-:Y:S04]  /*207e0*/  STL [R1+0x8c], R156 ;  /* 0x00008c9c01007387 */ /* 0x000fe80000100800 */
[----:B------:R1:W-:Y:S01]  /*207f0*/  STL [R1+0x90], R4 ;  /* 0x0000900401007387 */ /* 0x0003e20000100800 */
[----:B------:R-:W-:-:S03]  /*20800*/  FFMA R6, R132, R160, R8 ;  /* 0x000000a084067223 */ /* 0x000fc60000000008 */
[----:B------:R-:W-:Y:S01]  /*20810*/  STL [R1+0x94], R21 ;  /* 0x0000941501007387 */ /* 0x000fe20000100800 */
[----:B-1----:R-:W-:-:S03]  /*20820*/  FFMA R4, R233, R160, R7 ;  /* 0x000000a0e9047223 */ /* 0x002fc60000000007 */
[----:B------:R1:W-:Y:S04]  /*20830*/  STL [R1+0x98], R5 ;  /* 0x0000980501007387 */ /* 0x0003e80000100800 */
[----:B------:R3:W-:Y:S01]  /*20840*/  STL [R1+0x9c], R4 ;  /* 0x00009c0401007387 */ /* 0x0007e20000100800 */
[----:B-1----:R-:W-:-:S03]  /*20850*/  FFMA R5, R136, R160, R9 ;  /* 0x000000a088057223 */ /* 0x002fc60000000009 */
[----:B------:R1:W-:Y:S01]  /*20860*/  STL [R1+0xa0], R6 ;  /* 0x0000a00601007387 */ /* 0x0003e20000100800 */
[----:B---3--:R-:W-:-:S03]  /*20870*/  FFMA R4, R140, R160, R10 ;  /* 0x000000a08c047223 */ /* 0x008fc6000000000a */
[----:B------:R3:W-:Y:S04]  /*20880*/  STL [R1+0xa4], R5 ;  /* 0x0000a40501007387 */ /* 0x0007e80000100800 */
[----:B------:R4:W-:Y:S01]  /*20890*/  STL [R1+0xa8], R4 ;  /* 0x0000a80401007387 */ /* 0x0009e20000100800 */
[-C--:B-1----:R-:W-:Y:S01]  /*208a0*/  FFMA R6, R144, R160.reuse, R11 ;  /* 0x000000a090067223 */ /* 0x082fe2000000000b */
[----:B---3--:R-:W-:-:S04]  /*208b0*/  FFMA R5, R148, R160, R12 ;  /* 0x000000a094057223 */ /* 0x008fc8000000000c */
[----:B------:R-:W-:Y:S01]  /*208c0*/  STL [R1+0xac], R6 ;  /* 0x0000ac0601007387 */ /* 0x000fe20000100800 */
[----:B----4-:R-:W-:-:S03]  /*208d0*/  FFMA R4, R152, R160, R13 ;  /* 0x000000a098047223 */ /* 0x010fc6000000000d */
[----:B------:R-:W-:Y:S04]  /*208e0*/  STL [R1+0xb0], R5 ;  /* 0x0000b00501007387 */ /* 0x000fe80000100800 */
[----:B------:R2:W-:Y:S02]  /*208f0*/  STL [R1+0xb4], R4 ;  /* 0x0000b40401007387 */ /* 0x0005e40000100800 */
[-C--:B--2---:R-:W-:Y:S02]  /*20900*/  FFMA R4, R191, R164.reuse, R188 ;  /* 0x000000a4bf047223 */ /* 0x084fe400000000bc */
[----:B------:R-:W2:Y:S01]  /*20910*/  LDL.LU R191, [R1+0x2d4] ;  /* 0x0002d40001bf7983 */ /* 0x000ea20000300800 */
[----:B------:R-:W-:-:S03]  /*20920*/  FFMA R5, R83, R164, R189 ;  /* 0x000000a453057223 */ /* 0x000fc600000000bd */
[----:B------:R-:W3:Y:S04]  /*20930*/  LDL.LU R83, [R1+0x2d0] ;  /* 0x0002d00001537983 */ /* 0x000ee80000300800 */
[----:B------:R1:W-:Y:S02]  /*20940*/  STL [R1+0x60], R4 ;  /* 0x0000600401007387 */ /* 0x0003e40000100800 */
[-C--:B-1----:R-:W-:Y:S02]  /*20950*/  FFMA R4, R2, R164.reuse, R183 ;  /* 0x000000a402047223 */ /* 0x082fe400000000b7 */
[----:B------:R1:W5:Y:S04]  /*20960*/  LDL.LU R2, [R1+0x2cc] ;  /* 0x0002cc0001027983 */ /* 0x0003680000300800 */
[----:B------:R4:W-:Y:S02]  /*20970*/  STL [R1+0x64], R5 ;  /* 0x0000640501007387 */ /* 0x0009e40000100800 */
[----:B----4-:R-:W-:-:S02]  /*20980*/  FFMA R5, R0, R164, R187 ;  /* 0x000000a400057223 */ /* 0x010fc400000000bb */
[----:B------:R-:W4:Y:S04]  /*20990*/  S2R R0, SR_TID.X ;  /* 0x0000000000007919 */ /* 0x000f280000002100 */
[----:B------:R-:W-:Y:S01]  /*209a0*/  STL [R1+0x68], R4 ;  /* 0x0000680401007387 */ /* 0x000fe20000100800 */
[----:B------:R-:W-:-:S03]  /*209b0*/  FFMA R6, R132, R164, R50 ;  /* 0x000000a484067223 */ /* 0x000fc60000000032 */
[----:B------:R1:W-:Y:S01]  /*209c0*/  STL [R1+0x6c], R5 ;  /* 0x00006c0501007387 */ /* 0x0003e20000100800 */
[-C--:B------:R-:W-:Y:S01]  /*209d0*/  FFMA R198, R84, R160.reuse, R198 ;  /* 0x000000a054c67223 */ /* 0x080fe200000000c6 */
[-C--:B------:R-:W-:Y:S01]  /*209e0*/  FFMA R197, R88, R160.reuse, R197 ;  /* 0x000000a058c57223 */ /* 0x080fe200000000c5 */
[----:B------:R-:W-:Y:S01]  /*209f0*/  FFMA R179, R112, R160, R179 ;  /* 0x000000a070b37223 */ /* 0x000fe200000000b3 */
[-C--:B------:R-:W-:Y:S01]  /*20a00*/  FFMA R16, R80, R164.reuse, R16 ;  /* 0x000000a450107223 */ /* 0x080fe20000000010 */
[-C--:B------:R-:W-:Y:S01]  /*20a10*/  FFMA R17, R84, R164.reuse, R17 ;  /* 0x000000a454117223 */ /* 0x080fe20000000011 */
[-C--:B------:R-:W-:Y:S01]  /*20a20*/  FFMA R18, R88, R164.reuse, R18 ;  /* 0x000000a458127223 */ /* 0x080fe20000000012 */
[-C--:B-1----:R-:W-:Y:S01]  /*20a30*/  FFMA R5, R136, R164.reuse, R26 ;  /* 0x000000a488057223 */ /* 0x082fe2000000001a */
[----:B------:R-:W-:Y:S01]  /*20a40*/  FFMA R37, R112, R164, R37 ;  /* 0x000000a470257223 */ /* 0x000fe20000000025 */
[-C--:B------:R-:W-:Y:S01]  /*20a50*/  FFMA R195, R96, R160.reuse, R195 ;  /* 0x000000a060c37223 */ /* 0x080fe200000000c3 */
[-C--:B------:R-:W-:Y:S01]  /*20a60*/  FFMA R194, R100, R160.reuse, R194 ;  /* 0x000000a064c27223 */ /* 0x080fe200000000c2 */
[-C--:B------:R-:W-:Y:S01]  /*20a70*/  FFMA R177, R120, R160.reuse, R177 ;  /* 0x000000a078b17223 */ /* 0x080fe200000000b1 */
[-C--:B------:R-:W-:Y:S01]  /*20a80*/  FFMA R35, R168, R160.reuse, R35 ;  /* 0x000000a0a8237223 */ /* 0x080fe20000000023 */
[----:B------:R-:W-:Y:S01]  /*20a90*/  FFMA R20, R64, R160, R20 ;  /* 0x000000a040147223 */ /* 0x000fe20000000014 */
[-C--:B------:R-:W-:Y:S01]  /*20aa0*/  FFMA R25, R96, R164.reuse, R25 ;  /* 0x000000a460197223 */ /* 0x080fe20000000019 */
[----:B------:R-:W-:Y:S01]  /*20ab0*/  FFMA R41, R120, R164, R41 ;  /* 0x000000a478297223 */ /* 0x000fe20000000029 */
[C---:B------:R-:W-:Y:S01]  /*20ac0*/  FFMA R193, R104.reuse, R160, R193 ;  /* 0x000000a068c17223 */ /* 0x040fe200000000c1 */
[-C--:B------:R-:W-:Y:S01]  /*20ad0*/  FFMA R29, R104, R164.reuse, R29 ;  /* 0x000000a4681d7223 */ /* 0x080fe2000000001d */
[----:B------:R-:W-:Y:S01]  /*20ae0*/  FFMA R182, R64, R164, R182 ;  /* 0x000000a440b67223 */ /* 0x000fe200000000b6 */
        /* <DEDUP_REMOVED lines=10> */
[C---:B------:R-:W-:Y:S01]  /*20b90*/  FFMA R22, R72.reuse, R160, R22 ;  /* 0x000000a048167223 */ /* 0x040fe20000000016 */
[----:B------:R-:W-:Y:S01]  /*20ba0*/  FFMA R185, R72, R164, R185 ;  /* 0x000000a448b97223 */ /* 0x000fe200000000b9 */
        /* <DEDUP_REMOVED lines=15> */
[-C--:B------:R-:W-:Y:S01]  /*20ca0*/  FFMA R36, R108, R164.reuse, R36 ;  /* 0x000000a46c247223 */ /* 0x080fe20000000024 */
[-C--:B------:R-:W-:Y:S01]  /*20cb0*/  FFMA R48, R172, R164.reuse, R48 ;  /* 0x000000a4ac307223 */ /* 0x080fe20000000030 */
[----:B----4-:R-:W-:Y:S01]  /*20cc0*/  SHF.L.U32 R0, R0, 0x3, RZ ;  /* 0x0000000300007819 */ /* 0x010fe200000006ff */
        /* <DEDUP_REMOVED lines=59> */
[----:B------:R-:W-:Y:S01]  /*21080*/  LOP3.LUT R0, R0, 0xf00, RZ, 0xc0, !PT ;  /* 0x00000f0000007812 */ /* 0x000fe200078ec0ff */
        /* <DEDUP_REMOVED lines=28> */
[-C--:B------:R-:W-:Y:S01]  /*21250*/  FFMA R40, R117, R165.reuse, R40 ;  /* 0x000000a575287223 */ /* 0x080fe20000000028 */
[----:B------:R-:W-:Y:S01]  /*21260*/  FFMA R77, R77, R165, R186 ;  /* 0x000000a54d4d7223 */ /* 0x000fe200000000ba */
[C---:B------:R-:W-:Y:S01]  /*21270*/  FFMA R51, R86.reuse, R130, R51 ;  /* 0x0000008256337223 */ /* 0x040fe20000000033 */
[----:B------:R-:W-:Y:S01]  /*21280*/  FFMA R160, R86, R158, R224 ;  /* 0x0000009e56a07223 */ /* 0x000fe200000000e0 */
[C---:B------:R-:W-:Y:S01]  /*21290*/  FFMA R204, R90.reuse, R130, R204 ;  /* 0x000000825acc7223 */ /* 0x040fe200000000cc */
[-C--:B------:R-:W-:Y:S01]  /*212a0*/  FFMA R223, R90, R158.reuse, R223 ;  /* 0x0000009e5adf7223 */ /* 0x080fe200000000df */
        /* <DEDUP_REMOVED lines=55> */
[----:B------:R-:W-:Y:S01]  /*21620*/  LDS.128 R12, [R32+0x2e0] ;  /* 0x0002e000200c7984 */ /* 0x000fe20000000c00 */
        /* <DEDUP_REMOVED lines=8> */
[----:B------:R-:W-:Y:S04]  /*216b0*/  LDS.128 R60, [R0.X4+UR5+0x20e0] ;  /* 0x0020e005003c7984 */ /* 0x000fe80008004c00 */
[----:B------:R-:W-:Y:S01]  /*216c0*/  LDS.128 R64, [R0.X4+UR5+0x12e0] ;  /* 0x0012e00500407984 */ /* 0x000fe20008004c00 */
[-C--:B--2---:R-:W-:Y:S01]  /*216d0*/  FFMA R4, R233, R164.reuse, R191 ;  /* 0x000000a4e9047223 */ /* 0x084fe200000000bf */
[C---:B------:R-:W-:Y:S01]  /*216e0*/  FFMA R227, R101.reuse, R129, R227 ;  /* 0x0000008165e37223 */ /* 0x040fe200000000e3 */
[----:B------:R-:W-:Y:S01]  /*216f0*/  FFMA R219, R101, R157, R219 ;  /* 0x0000009d65db7223 */ /* 0x000fe200000000db */
[----:B------:R-:W-:Y:S01]  /*21700*/  FFMA R27, R169, R129, R27 ;  /* 0x00000081a91b7223 */ /* 0x000fe2000000001b */
[C---:B---3--:R-:W-:Y:S01]  /*21710*/  FFMA R209, R83.reuse, R131, R19 ;  /* 0x0000008353d17223 */ /* 0x048fe20000000013 */
[----:B------:R1:W-:Y:S04]  /*21720*/  STL [R1+0x70], R4 ;  /* 0x0000700401007387 */ /* 0x0003e80000100800 */
[----:B------:R2:W-:Y:S01]  /*21730*/  STL [R1+0x74], R6 ;  /* 0x0000740601007387 */ /* 0x0005e20000100800 */
[C---:B------:R-:W-:Y:S01]  /*21740*/  FFMA R20, R83.reuse, R167, R16 ;  /* 0x000000a753147223 */ /* 0x040fe20000000010 */
[C---:B------:R-:W-:Y:S01]  /*21750*/  FFMA R109, R83.reuse, R159, R109 ;  /* 0x0000009f536d7223 */ /* 0x040fe2000000006d */
[----:B------:R-:W-:Y:S01]  /*21760*/  FFMA R118, R83, R163, R199 ;  /* 0x000000a353767223 */ /* 0x000fe200000000c7 */
[-C--:B------:R-:W-:Y:S01]  /*21770*/  FFMA R28, R101, R165.reuse, R28 ;  /* 0x000000a5651c7223 */ /* 0x080fe2000000001c */
[----:B------:R-:W-:Y:S01]  /*21780*/  FFMA R45, R169, R165, R45 ;  /* 0x000000a5a92d7223 */ /* 0x000fe2000000002d */
[-C--:B-1----:R-:W-:Y:S01]  /*21790*/  FFMA R4, R140, R164.reuse, R30 ;  /* 0x000000a48c047223 */ /* 0x082fe2000000001e */
[----:B------:R1:W-:Y:S01]  /*217a0*/  STL [R1+0x78], R5 ;  /* 0x0000780501007387 */ /* 0x0003e20000100800 */
[----:B--2---:R-:W-:-:S03]  /*217b0*/  FFMA R6, R144, R164, R38 ;  /* 0x000000a490067223 */ /* 0x004fc60000000026 */
[----:B------:R2:W-:Y:S01]  /*217c0*/  STL [R1+0x7c], R4 ;  /* 0x00007c0401007387 */ /* 0x0005e20000100800 */
[----:B------:R-:W-:-:S03]  /*217d0*/  FFMA R191, R57, R157, R207 ;  /* 0x0000009d39bf7223 */ /* 0x000fc600000000cf */
[----:B------:R-:W-:Y:S01]  /*217e0*/  LDS.128 R80, [R0.X4+UR5+0x13e0] ;  /* 0x0013e00500507984 */ /* 0x000fe20008004c00 */
[----:B-1----:R-:W-:Y:S01]  /*217f0*/  FFMA R5, R148, R164, R42 ;  /* 0x000000a494057223 */ /* 0x002fe2000000002a */
[----:B------:R-:W-:Y:S01]  /*21800*/  FFMA R33, R53, R161, R33 ;  /* 0x000000a135217223 */ /* 0x000fe20000000021 */
[----:B------:R-:W-:Y:S01]  /*21810*/  FFMA R176, R111, R167, R36 ;  /* 0x000000a76fb07223 */ /* 0x000fe20000000024 */
[----:B------:R-:W-:Y:S01]  /*21820*/  FFMA R72, R70, R130, R72 ;  /* 0x0000008246487223 */ /* 0x000fe20000000048 */
[----:B--2---:R-:W-:Y:S01]  /*21830*/  FFMA R4, R152, R164, R46 ;  /* 0x000000a498047223 */ /* 0x004fe2000000002e */
[----:B------:R1:W-:Y:S01]  /*21840*/  STL [R1+0x80], R6 ;  /* 0x0000800601007387 */ /* 0x0003e20000100800 */
[----:B------:R-:W-:-:S03]  /*21850*/  FFMA R38, R106, R130, R228 ;  /* 0x000000826a267223 */ /* 0x000fc600000000e4 */
[----:B------:R2:W-:Y:S01]  /*21860*/  STL [R1+0x84], R5 ;  /* 0x0000840501007387 */ /* 0x0005e20000100800 */
[----:B------:R-:W-:-:S03]  /*21870*/  FFMA R207, R94, R158, R221 ;  /* 0x0000009e5ecf7223 */ /* 0x000fc600000000dd */
[----:B------:R3:W-:Y:S01]  /*21880*/  STL [R1+0x88], R4 ;  /* 0x0000880401007387 */ /* 0x0007e20000100800 */
[-C--:B-1----:R-:W-:Y:S01]  /*21890*/  FFMA R6, R126, R130.reuse, R205 ;  /* 0x000000827e067223 */ /* 0x082fe200000000cd */
[C---:B------:R-:W-:Y:S01]  /*218a0*/  FFMA R164, R58.reuse, R130, R47 ;  /* 0x000000823aa47223 */ /* 0x040fe2000000002f */
[----:B------:R-:W-:Y:S01]  /*218b0*/  FFMA R191, R58, R158, R191 ;  /* 0x0000009e3abf7223 */ /* 0x000fe200000000bf */
[----:B------:R-:W-:Y:S01]  /*218c0*/  FFMA R152, R53, R157, R208 ;  /* 0x0000009d35987223 */ /* 0x000fe200000000d0 */
[----:B--2---:R-:W-:Y:S01]  /*218d0*/  FFMA R5, R122, R162, R177 ;  /* 0x000000a27a057223 */ /* 0x004fe200000000b1 */
[----:B------:R-:W-:Y:S01]  /*218e0*/  FFMA R122, R58, R166, R180 ;  /* 0x000000a63a7a7223 */ /* 0x000fe200000000b4 */
[-C--:B------:R-:W-:Y:S01]  /*218f0*/  FFMA R140, R174, R162.reuse, R34 ;  /* 0x000000a2ae8c7223 */ /* 0x080fe20000000022 */
[----:B------:R-:W-:Y:S01]  /*21900*/  FFMA R144, R87, R131, R51 ;  /* 0x0000008357907223 */ /* 0x000fe20000000033 */
[-C--:B---3--:R-:W-:Y:S01]  /*21910*/  FFMA R4, R114, R162.reuse, R179 ;  /* 0x000000a272047223 */ /* 0x088fe200000000b3 */
[----:B------:R-:W-:Y:S01]  /*21920*/  FFMA R114, R58, R162, R23 ;  /* 0x000000a23a727223 */ /* 0x000fe20000000017 */
        /* <DEDUP_REMOVED lines=8> */
[----:B------:R-:W-:Y:S01]  /*219b0*/  FFMA R126, R127, R131, R6 ;  /* 0x000000837f7e7223 */ /* 0x000fe20000000006 */
[----:B------:R-:W-:Y:S01]  /*219c0*/  FFMA R123, R171, R163, R8 ;  /* 0x000000a3ab7b7223 */ /* 0x000fe20000000008 */
[----:B------:R-:W-:Y:S01]  /*219d0*/  LDS.128 R96, [R0.X4+UR5+0xe0] ;  /* 0x0000e00500607984 */ /* 0x000fe20008004c00 */
[----:B------:R-:W-:Y:S01]  /*219e0*/  FFMA R207, R95, R159, R207 ;  /* 0x0000009f5fcf7223 */ /* 0x000fe200000000cf */
[C---:B------:R-:W-:Y:S01]  /*219f0*/  FFMA R164, R59.reuse, R131, R164 ;  /* 0x000000833ba47223 */ /* 0x040fe200000000a4 */
[C---:B------:R-:W-:Y:S01]  /*21a00*/  FFMA R191, R59.reuse, R159, R191 ;  /* 0x0000009f3bbf7223 */ /* 0x040fe200000000bf */
[----:B------:R-:W1:Y:S01]  /*21a10*/  LDS.128 R16, [R32+0x3e0] ;  /* 0x0003e00020107984 */ /* 0x000e620000000c00 */
[C---:B------:R-:W-:Y:S01]  /*21a20*/  FFMA R114, R59.reuse, R163, R114 ;  /* 0x000000a33b727223 */ /* 0x040fe20000000072 */
[----:B------:R-:W-:-:S02]  /*21a30*/  FFMA R122, R59, R167, R122 ;  /* 0x000000a73b7a7223 */ /* 0x000fc4000000007a */
[----:B------:R-:W-:Y:S04]  /*21a40*/  LDS.128 R4, [R32+0xe0] ;  /* 0x0000e00020047984 */ /* 0x000fe80000000c00 */
[----:B------:R-:W-:Y:S04]  /*21a50*/  LDS.128 R8, [R32+0x1e0] ;  /* 0x0001e00020087984 */ /* 0x000fe80000000c00 */
[----:B------:R-:W2:Y:S04]  /*21a60*/  LDS.128 R104, [R0.X4+UR5+0x2e0] ;  /* 0x0002e00500687984 */ /* 0x000ea80008004c00 */
[----:B------:R-:W3:Y:S04]  /*21a70*/  LDS.128 R88, [R0.X4+UR5+0x3e0] ;  /* 0x0003e00500587984 */ /* 0x000ee80008004c00 */
[----:B------:R-:W4:Y:S04]  /*21a80*/  LDS.128 R84, [R0.X4+UR5+0x11e0] ;  /* 0x0011e00500547984 */ /* 0x000f280008004c00 */
[----:B------:R-:W3:Y:S04]  /*21a90*/  LDS.128 R92, [R0.X4+UR5+0x10e0] ;  /* 0x0010e005005c7984 */ /* 0x000ee80008004c00 */
        /* <DEDUP_REMOVED lines=21> */
[----:B-1----:R-:W-:Y:S01]  /*21bf0*/  FFMA R119, R96, R16, R20 ;  /* 0x0000001060777223 */ /* 0x002fe20000000014 */
[C---:B------:R-:W-:Y:S01]  /*21c00*/  FFMA R187, R78.reuse, R130, R187 ;  /* 0x000000824ebb7223 */ /* 0x040fe200000000bb */
[----:B------:R-:W-:Y:S01]  /*21c10*/  FFMA R185, R78, R166, R77 ;  /* 0x000000a64eb97223 */ /* 0x000fe2000000004d */
        /* <DEDUP_REMOVED lines=17> */
[----:B------:R-:W2:Y:S01]  /*21d30*/  LDS.128 R20, [R0.X4+UR5+0x30e0] ;  /* 0x0030e00500147984 */ /* 0x000ea20008004c00 */
[C---:B----4-:R-:W-:Y:S01]  /*21d40*/  FFMA R35, R84.reuse, R4, R35 ;  /* 0x0000000454237223 */ /* 0x050fe20000000023 */
[C---:B------:R-:W-:Y:S01]  /*21d50*/  FFMA R205, R84.reuse, R8, R205 ;  /* 0x0000000854cd7223 */ /* 0x040fe200000000cd */
[C---:B------:R-:W-:Y:S01]  /*21d60*/  FFMA R178, R84.reuse, R12, R178 ;  /* 0x0000000c54b27223 */ /* 0x040fe200000000b2 */
[----:B------:R-:W-:Y:S01]  /*21d70*/  FFMA R204, R84, R16, R204 ;  /* 0x0000001054cc7223 */ /* 0x000fe200000000cc */
[C---:B------:R-:W-:Y:S01]  /*21d80*/  FFMA R195, R171.reuse, R131, R27 ;  /* 0x00000083abc37223 */ /* 0x040fe2000000001b */
[----:B------:R-:W-:Y:S01]  /*21d90*/  FFMA R193, R171, R167, R45 ;  /* 0x000000a7abc17223 */ /* 0x000fe2000000002d */
[-C--:B------:R-:W-:Y:S01]  /*21da0*/  FFMA R115, R92, R4.reuse, R39 ;  /* 0x000000045c737223 */ /* 0x080fe20000000027 */
[----:B------:R-:W-:Y:S01]  /*21db0*/  FFMA R88, R64, R4, R38 ;  /* 0x0000000440587223 */ /* 0x000fe20000000026 */
[----:B------:R-:W-:Y:S01]  /*21dc0*/  FFMA R84, R80, R8, R37 ;  /* 0x0000000850547223 */ /* 0x000fe20000000025 */
[----:B------:R-:W3:Y:S01]  /*21dd0*/  LDS.128 R68, [R0.X4+UR5+0x42e0] ;  /* 0x0042e00500447984 */ /* 0x000ee20008004c00 */
[-C--:B------:R-:W-:Y:S01]  /*21de0*/  FFMA R175, R60, R4.reuse, R36 ;  /* 0x000000043caf7223 */ /* 0x080fe20000000024 */
[----:B------:R-:W-:Y:S01]  /*21df0*/  FFMA R104, R56, R4, R168 ;  /* 0x0000000438687223 */ /* 0x000fe200000000a8 */
[----:B------:R-:W-:Y:S01]  /*21e00*/  FFMA R43, R53, R129, R43 ;  /* 0x00000081352b7223 */ /* 0x000fe2000000002b */
[----:B------:R-:W4:Y:S01]  /*21e10*/  LDS.128 R36, [R0.X4+UR5+0x43e0] ;  /* 0x0043e00500247984 */ /* 0x000f220008004c00 */
[C---:B------:R-:W-:Y:S01]  /*21e20*/  FFMA R187, R79.reuse, R131, R187 ;  /* 0x000000834fbb7223 */ /* 0x040fe200000000bb */
[----:B------:R-:W-:-:S02]  /*21e30*/  FFMA R186, R79, R159, R186 ;  /* 0x0000009f4fba7223 */ /* 0x000fc400000000ba */
[----:B------:R-:W3:Y:S01]  /*21e40*/  LDS.128 R168, [R0.X4+UR5+0x50e0] ;  /* 0x0050e00500a87984 */ /* 0x000ee20008004c00 */
[C---:B------:R-:W-:Y:S01]  /*21e50*/  FFMA R184, R79.reuse, R163, R184 ;  /* 0x000000a34fb87223 */ /* 0x040fe200000000b8 */
[----:B------:R-:W-:Y:S01]  /*21e60*/  FFMA R185, R79, R167, R185 ;  /* 0x000000a74fb97223 */ /* 0x000fe200000000b9 */
[----:B------:R-:W-:Y:S01]  /*21e70*/  FFMA R49, R53, R165, R49 ;  /* 0x000000a535317223 */ /* 0x000fe20000000031 */
[----:B------:R-:W4:Y:S01]  /*21e80*/  LDS.128 R28, [R0.X4+UR5+0x22e0] ;  /* 0x0022e005001c7984 */ /* 0x000f220008004c00 */
[----:B------:R-:W-:Y:S01]  /*21e90*/  FFMA R196, R127, R167, R44 ;  /* 0x000000a77fc47223 */ /* 0x000fe2000000002c */
[C---:B------:R-:W-:Y:S02]  /*21ea0*/  FFMA R148, R54.reuse, R130, R43 ;  /* 0x0000008236947223 */ /* 0x040fe4000000002b */
[----:B------:R-:W4:Y:S04]  /*21eb0*/  LDS.128 R24, [R0.X4+UR5+0x23e0] ;  /* 0x0023e00500187984 */ /* 0x000f280008004c00 */
[----:B------:R-:W4:Y:S01]  /*21ec0*/  LDS.128 R76, [R0.X4+UR5+0x33e0] ;  /* 0x0033e005004c7984 */ /* 0x000f220008004c00 */
[----:B------:R-:W-:-:S03]  /*21ed0*/  FFMA R152, R54, R158, R152 ;  /* 0x0000009e36987223 */ /* 0x000fc60000000098 */
[----:B------:R-:W4:Y:S01]  /*21ee0*/  LDS.128 R44, [R0.X4+UR5+0x40e0] ;  /* 0x0040e005002c7984 */ /* 0x000f220008004c00 */
[----:B------:R-:W-:-:S03]  /*21ef0*/  FFMA R214, R54, R166, R49 ;  /* 0x000000a636d67223 */ /* 0x000fc60000000031 */
[----:B------:R-:W4:Y:S01]  /*21f00*/  LDS.128 R40, [R0.X4+UR5+0x41e0] ;  /* 0x0041e00500287984 */ /* 0x000f220008004c00 */
[C---:B------:R-:W-:Y:S01]  /*21f10*/  FFMA R148, R55.reuse, R131, R148 ;  /* 0x0000008337947223 */ /* 0x040fe20000000094 */
[C---:B------:R-:W-:Y:S01]  /*21f20*/  FFMA R152, R55.reuse, R159, R152 ;  /* 0x0000009f37987223 */ /* 0x040fe20000000098 */
[C---:B------:R-:W-:Y:S01]  /*21f30*/  FFMA R156, R55.reuse, R163, R156 ;  /* 0x000000a3379c7223 */ /* 0x040fe2000000009c */
[----:B------:R-:W-:Y:S01]  /*21f40*/  FFMA R214, R55, R167, R214 ;  /* 0x000000a737d67223 */ /* 0x000fe200000000d6 */
[----:B------:R-:W-:Y:S04]  /*21f50*/  LDS.128 R48, [R0.X4+UR5+0x32e0] ;  /* 0x0032e00500307984 */ /* 0x000fe80008004c00 */
[----:B------:R-:W4:Y:S01]  /*21f60*/  LDS.128 R52, [R0.X4+UR5+0x31e0] ;  /* 0x0031e00500347984 */ /* 0x000f220008004c00 */
        /* <DEDUP_REMOVED lines=19> */
[-C--:B------:R-:W-:Y:S01]  /*220a0*/  FFMA R187, R168, R4.reuse, R187 ;  /* 0x00000004a8bb7223 */ /* 0x080fe200000000bb */
        /* <DEDUP_REMOVED lines=51> */
[----:B------:R1:W-:Y:S01]  /*223e0*/  STL [R1+0x54], R21 ;  /* 0x0000541501007387 */ /* 0x0003e20000100800 */
[C---:B------:R-:W-:Y:S01]  /*223f0*/  FFMA R206, R92.reuse, R8, R206 ;  /* 0x000000085cce7223 */ /* 0x040fe200000000ce */
[C---:B------:R-:W-:Y:S01]  /*22400*/  FFMA R179, R92.reuse, R12, R179 ;  /* 0x0000000c5cb37223 */ /* 0x040fe200000000b3 */
[-C--:B------:R-:W-:Y:S01]  /*22410*/  FFMA R180, R92, R16.reuse, R180 ;  /* 0x000000105cb47223 */ /* 0x080fe200000000b4 */
[----:B------:R-:W-:Y:S01]  /*22420*/  FFMA R203, R64, R16, R203 ;  /* 0x0000001040cb7223 */ /* 0x000fe200000000cb */
[C---:B------:R-:W-:Y:S01]  /*22430*/  FFMA R173, R56.reuse, R12, R173 ;  /* 0x0000000c38ad7223 */ /* 0x040fe200000000ad */
[----:B------:R-:W-:Y:S01]  /*22440*/  FFMA R199, R56, R16, R199 ;  /* 0x0000001038c77223 */ /* 0x000fe200000000c7 */
        /* <DEDUP_REMOVED lines=26> */
[C---:B------:R-:W-:Y:S01]  /*225f0*/  FFMA R34, R65.reuse, R9, R34 ;  /* 0x0000000941227223 */ /* 0x040fe20000000022 */
[----:B------:R-:W-:Y:S01]  /*22600*/  FFMA R105, R65, R13, R177 ;  /* 0x0000000d41697223 */ /* 0x000fe200000000b1 */
        /* <DEDUP_REMOVED lines=47> */
[----:B-1----:R-:W-:Y:S01]  /*22900*/  FFMA R29, R82, R14, R33 ;  /* 0x0000000e521d7223 */ /* 0x002fe20000000021 */
[----:B------:R-:W-:Y:S01]  /*22910*/  FFMA R28, R58, R10, R28 ;  /* 0x0000000a3a1c7223 */ /* 0x000fe2000000001c */
[C---:B--2---:R-:W-:Y:S01]  /*22920*/  FFMA R25, R30.reuse, R6, R172 ;  /* 0x000000061e197223 */ /* 0x044fe200000000ac */
[-C--:B------:R-:W-:Y:S01]  /*22930*/  FFMA R24, R30, R10.reuse, R24 ;  /* 0x0000000a1e187223 */ /* 0x080fe20000000018 */
[-C--:B---3--:R-:W-:Y:S01]  /*22940*/  FFMA R21, R26, R10.reuse, R125 ;  /* 0x0000000a1a157223 */ /* 0x088fe2000000007d */
        /* <DEDUP_REMOVED lines=75> */
[----:B------:R-:W-:Y:S01]  /*22e00*/  LDS.128 R20, [R32+0xf0] ;  /* 0x0000f00020147984 */ /* 0x000fe20000000c00 */
[----:B------:R-:W-:-:S03]  /*22e10*/  FFMA R174, R61, R17, R201 ;  /* 0x000000113dae7223 */ /* 0x000fc600000000c9 */
[----:B------:R-:W-:Y:S04]  /*22e20*/  LDS.128 R24, [R32+0x1f0] ;  /* 0x0001f00020187984 */ /* 0x000fe80000000c00 */
[----:B------:R-:W-:Y:S04]  /*22e30*/  LDS.128 R28, [R32+0x2f0] ;  /* 0x0002f000201c7984 */ /* 0x000fe80000000c00 */
[----:B------:R-:W1:Y:S04]  /*22e40*/  LDS.128 R204, [R0.X4+UR5+0x20f0] ;  /* 0x0020f00500cc7984 */ /* 0x000e680008004c00 */
[----:B------:R-:W2:Y:S04]  /*22e50*/  LDS.128 R32, [R32+0x3f0] ;  /* 0x0003f00020207984 */ /* 0x000ea80000000c00 */
[----:B------:R-:W3:Y:S04]  /*22e60*/  LDS.128 R200, [R0.X4+UR5+0x13f0] ;  /* 0x0013f00500c87984 */ /* 0x000ee80008004c00 */
[----:B------:R-:W4:Y:S04]  /*22e70*/  LDS.128 R208, [R0.X4+UR5+0x21f0] ;  /* 0x0021f00500d07984 */ /* 0x000f280008004c00 */
[----:B------:R-:W1:Y:S04]  /*22e80*/  LDS.128 R248, [R0.X4+UR5+0x43f0] ;  /* 0x0043f00500f87984 */ /* 0x000e680008004c00 */
[----:B------:R-:W1:Y:S04]  /*22e90*/  LDS.128 R212, [R0.X4+UR5+0x22f0] ;  /* 0x0022f00500d47984 */ /* 0x000e680008004c00 */
[----:B------:R-:W1:Y:S04]  /*22ea0*/  LDS.128 R216, [R0.X4+UR5+0x23f0] ;  /* 0x0023f00500d87984 */ /* 0x000e680008004c00 */
[----:B------:R-:W1:Y:S04]  /*22eb0*/  LDS.128 R220, [R0.X4+UR5+0x30f0] ;  /* 0x0030f00500dc7984 */ /* 0x000e680008004c00 */
[----:B------:R-:W2:Y:S01]  /*22ec0*/  LDS.128 R224, [R0.X4+UR5+0x31f0] ;  /* 0x0031f00500e07984 */ /* 0x000ea20008004c00 */
[C---:B------:R-:W-:Y:S01]  /*22ed0*/  FFMA R175, R61.reuse, R5, R175 ;  /* 0x000000053daf7223 */ /* 0x040fe200000000af */
[----:B------:R-:W-:-:S02]  /*22ee0*/  FFMA R252, R61, R9, R252 ;  /* 0x000000093dfc7223 */ /* 0x000fc400000000fc */
        /* <DEDUP_REMOVED lines=8> */
[C---:B------:R-:W-:Y:S01]  /*22f70*/  FFMA R179, R93.reuse, R13, R179 ;  /* 0x0000000d5db37223 */ /* 0x040fe200000000b3 */
[----:B------:R-:W3:Y:S01]  /*22f80*/  LDS.128 R232, [R0.X4+UR5+0x33f0] ;  /* 0x0033f00500e87984 */ /* 0x000ee20008004c00 */
[----:B------:R-:W-:Y:S01]  /*22f90*/  FFMA R180, R93, R17, R180 ;  /* 0x000000115db47223 */ /* 0x000fe200000000b4 */
[C---:B------:R-:W-:Y:S01]  /*22fa0*/  FFMA R53, R63.reuse, R7, R53 ;  /* 0x000000073f357223 */ /* 0x040fe20000000035 */
[C---:B------:R-:W-:Y:S01]  /*22fb0*/  FFMA R252, R63.reuse, R11, R252 ;  /* 0x0000000b3ffc7223 */ /* 0x040fe200000000fc */
[----:B------:R-:W-:Y:S01]  /*22fc0*/  FFMA R52, R63, R15, R52 ;  /* 0x0000000f3f347223 */ /* 0x000fe20000000034 */
[C---:B------:R-:W-:Y:S01]  /*22fd0*/  FFMA R88, R67.reuse, R7, R88 ;  /* 0x0000000743587223 */ /* 0x040fe20000000058 */
[C---:B------:R-:W-:Y:S01]  /*22fe0*/  FFMA R105, R67.reuse, R15, R105 ;  /* 0x0000000f43697223 */ /* 0x040fe20000000069 */
[-C--:B------:R-:W-:Y:S01]  /*22ff0*/  FFMA R86, R67, R19.reuse, R86 ;  /* 0x0000001343567223 */ /* 0x080fe20000000056 */
[----:B------:R-:W-:Y:S01]  /*23000*/  FFMA R82, R63, R19, R82 ;  /* 0x000000133f527223 */ /* 0x000fe20000000052 */
[----:B------:R-:W-:Y:S01]  /*23010*/  FFMA R115, R93, R5, R115 ;  /* 0x000000055d737223 */ /* 0x000fe20000000073 */
        /* <DEDUP_REMOVED lines=15> */
[----:B------:R-:W4:Y:S01]  /*23110*/  LDS.128 R172, [R0.X4+UR5+0xf0] ;  /* 0x0000f00500ac7984 */ /* 0x000f220008004c00 */
[C---:B-1----:R-:W-:Y:S01]  /*23120*/  FFMA R53, R204.reuse, R20, R53 ;  /* 0x00000014cc357223 */ /* 0x042fe20000000035 */
[C---:B------:R-:W-:Y:S01]  /*23130*/  FFMA R252, R204.reuse, R24, R252 ;  /* 0x00000018ccfc7223 */ /* 0x040fe200000000fc */
[----:B------:R-:W-:Y:S01]  /*23140*/  FFMA R52, R204, R28, R52 ;  /* 0x0000001ccc347223 */ /* 0x000fe20000000034 */
[----:B------:R-:W-:Y:S01]  /*23150*/  FFMA R90, R94, R18, R180 ;  /* 0x000000125e5a7223 */ /* 0x000fe200000000b4 */
[----:B------:R-:W1:Y:S01]  /*23160*/  LDS.128 R176, [R0.X4+UR5+0x1f0] ;  /* 0x0001f00500b07984 */ /* 0x000e620008004c00 */
[C---:B------:R-:W-:Y:S01]  /*23170*/  FFMA R148, R51.reuse, R7, R148 ;  /* 0x0000000733947223 */ /* 0x040fe20000000094 */
[C---:B------:R-:W-:Y:S01]  /*23180*/  FFMA R152, R51.reuse, R11, R152 ;  /* 0x0000000b33987223 */ /* 0x040fe20000000098 */
[C---:B------:R-:W-:Y:S01]  /*23190*/  FFMA R156, R51.reuse, R15, R156 ;  /* 0x0000000f339c7223 */ /* 0x040fe2000000009c */
[----:B------:R-:W-:Y:S01]  /*231a0*/  FFMA R80, R51, R19, R80 ;  /* 0x0000001333507223 */ /* 0x000fe20000000050 */
[----:B------:R-:W1:Y:S01]  /*231b0*/  LDS.128 R188, [R0.X4+UR5+0x10f0] ;  /* 0x0010f00500bc7984 */ /* 0x000e620008004c00 */
[----:B--2---:R-:W-:Y:S01]  /*231c0*/  FFMA R82, R204, R32, R82 ;  /* 0x00000020cc527223 */ /* 0x004fe20000000052 */
[C---:B------:R-:W-:Y:S01]  /*231d0*/  FFMA R96, R98.reuse, R6, R96 ;  /* 0x0000000662607223 */ /* 0x040fe20000000060 */
[C---:B------:R-:W-:Y:S01]  /*231e0*/  FFMA R109, R98.reuse, R10, R109 ;  /* 0x0000000a626d7223 */ /* 0x040fe2000000006d */
[----:B------:R-:W2:Y:S01]  /*231f0*/  LDS.128 R196, [R0.X4+UR5+0x12f0] ;  /* 0x0012f00500c47984 */ /* 0x000ea20008004c00 */
[C---:B------:R-:W-:Y:S01]  /*23200*/  FFMA R118, R98.reuse, R14, R118 ;  /* 0x0000000e62767223 */ /* 0x040fe20000000076 */
[----:B------:R-:W-:Y:S01]  /*23210*/  FFMA R119, R98, R18, R119 ;  /* 0x0000001262777223 */ /* 0x000fe20000000077 */
[C---:B---3--:R-:W-:Y:S01]  /*23220*/  FFMA R85, R200.reuse, R20, R85 ;  /* 0x00000014c8557223 */ /* 0x048fe20000000055 */
[----:B------:R-:W3:Y:S01]  /*23230*/  LDS.128 R180, [R0.X4+UR5+0x2f0] ;  /* 0x0002f00500b47984 */ /* 0x000ee20008004c00 */
[C---:B------:R-:W-:Y:S01]  /*23240*/  FFMA R84, R200.reuse, R24, R84 ;  /* 0x00000018c8547223 */ /* 0x040fe20000000054 */
[C---:B------:R-:W-:Y:S01]  /*23250*/  FFMA R54, R200.reuse, R28, R54 ;  /* 0x0000001cc8367223 */ /* 0x040fe20000000036 */
[----:B------:R-:W-:Y:S01]  /*23260*/  FFMA R83, R200, R32, R83 ;  /* 0x00000020c8537223 */ /* 0x000fe20000000053 */
[----:B------:R-:W1:Y:S01]  /*23270*/  LDS.128 R184, [R0.X4+UR5+0x3f0] ;  /* 0x0003f00500b87984 */ /* 0x000e620008004c00 */
[C---:B----4-:R-:W-:Y:S01]  /*23280*/  FFMA R51, R208.reuse, R20, R104 ;  /* 0x00000014d0337223 */ /* 0x050fe20000000068 */
[----:B------:R-:W-:Y:S01]  /*23290*/  FFMA R50, R208, R24, R50 ;  /* 0x00000018d0327223 */ /* 0x000fe20000000032 */
[C---:B------:R-:W-:Y:S01]  /*232a0*/  FFMA R69, R248.reuse, R20, R69 ;  /* 0x00000014f8457223 */ /* 0x040fe20000000045 */
[----:B------:R-:W4:Y:S01]  /*232b0*/  LDS.128 R192, [R0.X4+UR5+0x11f0] ;  /* 0x0011f00500c07984 */ /* 0x000f220008004c00 */
        /* <DEDUP_REMOVED lines=46> */
[C---:B------:R-:W-:Y:S01]  /*235a0*/  FFMA R42, R217.reuse, R25, R42 ;  /* 0x00000019d92a7223 */ /* 0x040fe2000000002a */
[C---:B------:R-:W-:Y:S01]  /*235b0*/  FFMA R48, R214.reuse, R22, R47 ;  /* 0x00000016d6307223 */ /* 0x040fe2000000002f */
[----:B------:R-:W-:Y:S01]  /*235c0*/  FFMA R40, R217, R29, R40 ;  /* 0x0000001dd9287223 */ /* 0x000fe20000000028 */
[----:B------:R-:W-:Y:S01]  /*235d0*/  STL [R1], R53 ;  /* 0x0000003501007387 */ /* 0x000fe20000100800 */
[----:B------:R-:W-:Y:S01]  /*235e0*/  FFMA R47, R214, R26, R46 ;  /* 0x0000001ad62f7223 */ /* 0x000fe2000000002e */
[----:B------:R-:W-:Y:S01]  /*235f0*/  FFMA R132, R55, R7, R132 ;  /* 0x0000000737847223 */ /* 0x000fe20000000084 */
[----:B------:R-:W-:Y:S01]  /*23600*/  FFMA R39, R220, R20, R101 ;  /* 0x00000014dc277223 */ /* 0x000fe20000000065 */
[----:B------:R-:W-:Y:S01]  /*23610*/  FFMA R41, R217, R33, R41 ;  /* 0x00000021d9297223 */ /* 0x000fe20000000029 */
[----:B------:R-:W-:Y:S01]  /*23620*/  STL [R1+0x30], R52 ;  /* 0x0000303401007387 */ /* 0x000fe20000100800 */
        /* <DEDUP_REMOVED lines=18> */
[C---:B------:R-:W-:Y:S01]  /*23750*/  FFMA R36, R221.reuse, R29, R36 ;  /* 0x0000001ddd247223 */ /* 0x040fe20000000024 */
[----:B------:R-:W-:Y:S01]  /*23760*/  STL [R1+0x40], R46 ;  /* 0x0000402e01007387 */ /* 0x000fe20000100800 */
[----:B------:R-:W-:Y:S01]  /*23770*/  FFMA R37, R221, R33, R37 ;  /* 0x00000021dd257223 */ /* 0x000fe20000000025 */
[----:B------:R-:W-:-:S02]  /*23780*/  FFMA R136, R224, R24, R136 ;  /* 0x00000018e0887223 */ /* 0x000fc40000000088 */
[----:B------:R1:W-:Y:S01]  /*23790*/  STL [R1+0x100], R44 ;  /* 0x0001002c01007387 */ /* 0x0003e20000100800 */
[----:B------:R-:W-:Y:S01]  /*237a0*/  FFMA R132, R225, R21, R132 ;  /* 0x00000015e1847223 */ /* 0x000fe20000000084 */
[----:B------:R-:W-:Y:S02]  /*237b0*/  FFMA R39, R222, R22, R39 ;  /* 0x00000016de277223 */ /* 0x000fe40000000027 */
[----:B------:R-:W-:Y:S01]  /*237c0*/  STL [R1+0xf0], R43 ;  /* 0x0000f02b01007387 */ /* 0x000fe20000100800 */
[----:B------:R-:W-:Y:S01]  /*237d0*/  FFMA R140, R224, R28, R140 ;  /* 0x0000001ce08c7223 */ /* 0x000fe2000000008c */
[----:B------:R-:W-:Y:S02]  /*237e0*/  FFMA R38, R222, R26, R38 ;  /* 0x0000001ade267223 */ /* 0x000fe40000000026 */
[----:B------:R-:W-:Y:S01]  /*237f0*/  STL [R1+0xe0], R42 ;  /* 0x0000e02a01007387 */ /* 0x000fe20000100800 */
[----:B------:R-:W-:Y:S01]  /*23800*/  FFMA R81, R224, R32, R81 ;  /* 0x00000020e0517223 */ /* 0x000fe20000000051 */
[----:B-1----:R-:W-:-:S02]  /*23810*/  FFMA R44, R222, R34, R37 ;  /* 0x00000022de2c7223 */ /* 0x002fc40000000025 */
[----:B------:R1:W-:Y:S01]  /*23820*/  STL [R1+0xd0], R40 ;  /* 0x0000d02801007387 */ /* 0x0003e20000100800 */
[C---:B------:R-:W-:Y:S01]  /*23830*/  FFMA R136, R225.reuse, R25, R136 ;  /* 0x00000019e1887223 */ /* 0x040fe20000000088 */
[----:B------:R-:W-:Y:S01]  /*23840*/  FFMA R132, R226, R22, R132 ;  /* 0x00000016e2847223 */ /* 0x000fe20000000084 */
[C---:B------:R-:W-:Y:S01]  /*23850*/  FFMA R140, R225.reuse, R29, R140 ;  /* 0x0000001de18c7223 */ /* 0x040fe2000000008c */
[----:B------:R-:W-:Y:S01]  /*23860*/  STL [R1+0x128], R39 ;  /* 0x0001282701007387 */ /* 0x000fe20000100800 */
[----:B------:R-:W-:Y:S01]  /*23870*/  FFMA R148, R228, R20, R148 ;  /* 0x00000014e4947223 */ /* 0x000fe20000000094 */
[----:B------:R-:W-:Y:S01]  /*23880*/  FFMA R225, R225, R33, R81 ;  /* 0x00000021e1e17223 */ /* 0x000fe20000000051 */
[C---:B------:R-:W-:Y:S01]  /*23890*/  FFMA R72, R70.reuse, R6, R72 ;  /* 0x0000000646487223 */ /* 0x040fe20000000048 */
[C---:B------:R-:W-:Y:S01]  /*238a0*/  FFMA R111, R70.reuse, R14, R111 ;  /* 0x0000000e466f7223 */ /* 0x040fe2000000006f */
[----:B------:R-:W-:Y:S01]  /*238b0*/  FFMA R112, R70, R18, R112 ;  /* 0x0000001246707223 */ /* 0x000fe20000000070 */
[----:B-1----:R-:W-:Y:S01]  /*238c0*/  FFMA R40, R222, R30, R36 ;  /* 0x0000001ede287223 */ /* 0x002fe20000000024 */
[----:B------:R-:W-:Y:S01]  /*238d0*/  STL [R1+0x11c], R38 ;  /* 0x00011c2601007387 */ /* 0x000fe20000100800 */
[C---:B------:R-:W-:Y:S01]  /*238e0*/  FFMA R152, R228.reuse, R24, R152 ;  /* 0x00000018e4987223 */ /* 0x040fe20000000098 */
[C---:B------:R-:W-:Y:S01]  /*238f0*/  FFMA R164, R79.reuse, R7, R164 ;  /* 0x000000074fa47223 */ /* 0x040fe200000000a4 */
[----:B------:R-:W-:Y:S01]  /*23900*/  FFMA R156, R228, R28, R156 ;  /* 0x0000001ce49c7223 */ /* 0x000fe2000000009c */
[----:B------:R-:W-:Y:S01]  /*23910*/  STL [R1+0x110], R40 ;  /* 0x0001102801007387 */ /* 0x000fe20000100800 */
[C---:B------:R-:W-:Y:S01]  /*23920*/  FFMA R218, R226.reuse, R26, R136 ;  /* 0x0000001ae2da7223 */ /* 0x040fe20000000088 */
[C---:B------:R-:W-:Y:S01]  /*23930*/  FFMA R168, R79.reuse, R11, R168 ;  /* 0x0000000b4fa87223 */ /* 0x040fe200000000a8 */
[----:B------:R-:W-:Y:S01]  /*23940*/  FFMA R136, R226, R30, R140 ;  /* 0x0000001ee2887223 */ /* 0x000fe2000000008c */
[----:B------:R-:W-:Y:S01]  /*23950*/  STL [R1+0xec], R44 ;  /* 0x0000ec2c01007387 */ /* 0x000fe20000100800 */
[----:B------:R-:W-:Y:S01]  /*23960*/  FFMA R169, R79, R15, R169 ;  /* 0x0000000f4fa97223 */ /* 0x000fe200000000a9 */
[----:B------:R-:W-:-:S02]  /*23970*/  FFMA R148, R229, R21, R148 ;  /* 0x00000015e5947223 */ /* 0x000fc40000000094 */
[----:B------:R1:W-:Y:S01]  /*23980*/  STL [R1+0x138], R132 ;  /* 0x0001388401007387 */ /* 0x0003e20000100800 */
        /* <DEDUP_REMOVED lines=9> */
[----:B-1----:R-:W-:Y:S01]  /*23a20*/  FFMA R132, R226, R34, R225 ;  /* 0x00000022e2847223 */ /* 0x002fe200000000e1 */
[C---:B------:R-:W-:Y:S01]  /*23a30*/  FFMA R168, R232.reuse, R24, R168 ;  /* 0x00000018e8a87223 */ /* 0x040fe200000000a8 */
[----:B------:R-:W-:Y:S01]  /*23a40*/  STL [R1+0x124], R218 ;  /* 0x000124da01007387 */ /* 0x000fe20000100800 */
        /* <DEDUP_REMOVED lines=11> */
[----:B------:R2:W-:Y:S01]  /*23b00*/  STL [R1+0xdc], R132 ;  /* 0x0000dc8401007387 */ /* 0x0005e20000100800 */
        /* <DEDUP_REMOVED lines=9> */
[----:B--2---:R-:W-:Y:S01]  /*23ba0*/  FFMA R132, R230, R30, R156 ;  /* 0x0000001ee6847223 */ /* 0x004fe2000000009c */
[----:B------:R-:W-:Y:S01]  /*23bb0*/  FFMA R168, R233, R25, R168 ;  /* 0x00000019e9a87223 */ /* 0x000fe200000000a8 */
[-C--:B------:R-:W-:Y:S01]  /*23bc0*/  FFMA R79, R79, R19.reuse, R114 ;  /* 0x000000134f4f7223 */ /* 0x080fe20000000072 */
[----:B------:R-:W-:Y:S01]  /*23bd0*/  FFMA R71, R71, R19, R112 ;  /* 0x0000001347477223 */ /* 0x000fe20000000070 */
[-C--:B------:R-:W-:Y:S01]  /*23be0*/  FFMA R172, R176, R28.reuse, R65 ;  /* 0x0000001cb0ac7223 */ /* 0x080fe20000000041 */
[-C--:B------:R-:W-:Y:S01]  /*23bf0*/  FFMA R59, R188, R28.reuse, R106 ;  /* 0x0000001cbc3b7223 */ /* 0x080fe2000000006a */
[----:B------:R-:W-:Y:S01]  /*23c00*/  FFMA R55, R196, R28, R105 ;  /* 0x0000001cc4377223 */ /* 0x000fe20000000069 */
        /* <DEDUP_REMOVED lines=21> */
[-C--:B------:R-:W-:Y:S01]  /*23d60*/  FFMA R86, R196, R32.reuse, R86 ;  /* 0x00000020c4567223 */ /* 0x080fe20000000056 */
[-C--:B------:R-:W-:Y:S01]  /*23d70*/  FFMA R49, R208, R32.reuse, R49 ;  /* 0x00000020d0317223 */ /* 0x080fe20000000031 */
[----:B------:R-:W-:Y:S01]  /*23d80*/  FFMA R45, R212, R32, R45 ;  /* 0x00000020d42d7223 */ /* 0x000fe2000000002d */
[C---:B------:R-:W-:Y:S01]  /*23d90*/  FFMA R78, R236.reuse, R20, R78 ;  /* 0x00000014ec4e7223 */ /* 0x040fe2000000004e */
[----:B------:R1:W-:Y:S01]  /*23da0*/  STL [R1+0x12c], R140 ;  /* 0x00012c8c01007387 */ /* 0x0003e20000100800 */
[C---:B------:R-:W-:Y:S01]  /*23db0*/  FFMA R176, R236.reuse, R24, R100 ;  /* 0x00000018ecb07223 */ /* 0x040fe20000000064 */
[C---:B------:R-:W-:Y:S01]  /*23dc0*/  FFMA R76, R236.reuse, R28, R76 ;  /* 0x0000001cec4c7223 */ /* 0x040fe2000000004c */
[-C--:B------:R-:W-:Y:S01]  /*23dd0*/  FFMA R77, R236, R32.reuse, R77 ;  /* 0x00000020ec4d7223 */ /* 0x080fe2000000004d */
[----:B------:R2:W-:Y:S01]  /*23de0*/  STL [R1+0x118], R136 ;  /* 0x0001188801007387 */ /* 0x0005e20000100800 */
[C---:B------:R-:W-:Y:S01]  /*23df0*/  FFMA R196, R173.reuse, R29, R66 ;  /* 0x0000001dadc47223 */ /* 0x040fe20000000042 */
[-C--:B------:R-:W-:Y:S01]  /*23e00*/  FFMA R80, R228, R32.reuse, R80 ;  /* 0x00000020e4507223 */ /* 0x080fe20000000050 */
[----:B------:R-:W-:Y:S01]  /*23e10*/  FFMA R79, R232, R32, R79 ;  /* 0x00000020e84f7223 */ /* 0x000fe2000000004f */
[----:B------:R3:W-:Y:S01]  /*23e20*/  STL [R1+0xfc], R132 ;  /* 0x0000fc8401007387 */ /* 0x0007e20000100800 */
[----:B-1----:R-:W-:Y:S01]  /*23e30*/  FFMA R140, R234, R22, R164 ;  /* 0x00000016ea8c7223 */ /* 0x002fe200000000a4 */
[C---:B------:R-:W-:Y:S01]  /*23e40*/  FFMA R75, R240.reuse, R20, R75 ;  /* 0x00000014f04b7223 */ /* 0x040fe2000000004b */
[C---:B------:R-:W-:Y:S01]  /*23e50*/  FFMA R184, R240.reuse, R24, R99 ;  /* 0x00000018f0b87223 */ /* 0x040fe20000000063 */
[----:B------:R-:W-:Y:S01]  /*23e60*/  FFMA R73, R240, R28, R73 ;  /* 0x0000001cf0497223 */ /* 0x000fe20000000049 */
[----:B--2---:R-:W-:Y:S01]  /*23e70*/  FFMA R136, R234, R26, R168 ;  /* 0x0000001aea887223 */ /* 0x004fe200000000a8 */
        /* <DEDUP_REMOVED lines=40> */
[C---:B------:R-:W-:Y:S01]  /*24100*/  FFMA R176, R237.reuse, R25, R176 ;  /* 0x00000019edb07223 */ /* 0x040fe200000000b0 */
[----:B------:R-:W-:Y:S01]  /*24110*/  STL [R1+0x120], R140 ;  /* 0x0001208c01007387 */ /* 0x000fe20000100800 */
[----:B------:R-:W-:Y:S01]  /*24120*/  FFMA R177, R237, R29, R76 ;  /* 0x0000001dedb17223 */ /* 0x000fe2000000004c */
[C---:B------:R-:W-:Y:S01]  /*24130*/  FFMA R185, R241.reuse, R21, R75 ;  /* 0x00000015f1b97223 */ /* 0x040fe2000000004b */
[C---:B------:R-:W-:Y:S01]  /*24140*/  FFMA R184, R241.reuse, R25, R184 ;  /* 0x00000019f1b87223 */ /* 0x040fe200000000b8 */
[----:B------:R1:W-:Y:S01]  /*24150*/  STL [R1+0x108], R136 ;  /* 0x0001088801007387 */ /* 0x0003e20000100800 */
        /* <DEDUP_REMOVED lines=31> */
[----:B-1----:R-:W-:Y:S01]  /*24350*/  FFMA R136, R238, R22, R173 ;  /* 0x00000016ee887223 */ /* 0x002fe200000000ad */
[----:B------:R1:W-:Y:S01]  /*24360*/  STL [R1+0xe8], R132 ;  /* 0x0000e88401007387 */ /* 0x0003e20000100800 */
        /* <DEDUP_REMOVED lines=16> */
[----:B-1----:R-:W-:Y:S01]  /*24470*/  FFMA R132, R238, R26, R176 ;  /* 0x0000001aee847223 */ /* 0x002fe200000000b0 */
[----:B------:R-:W1:Y:S04]  /*24480*/  LDS.128 R36, [R0.X4+UR5+0x51e0] ;  /* 0x0051e00500247984 */ /* 0x000e680008004c00 */
[----:B------:R-:W2:Y:S04]  /*24490*/  LDS.128 R40, [R0.X4+UR5+0x52e0] ;  /* 0x0052e00500287984 */ /* 0x000ea80008004c00 */
[----:B------:R-:W3:Y:S04]  /*244a0*/  LDS.128 R44, [R0.X4+UR5+0x53e0] ;  /* 0x0053e005002c7984 */ /* 0x000ee80008004c00 */
[----:B------:R-:W4:Y:S04]  /*244b0*/  LDS.128 R48, [R0.X4+UR5+0x60e0] ;  /* 0x0060e00500307984 */ /* 0x000f280008004c00 */
[----:B------:R-:W1:Y:S04]  /*244c0*/  LDS.128 R52, [R0.X4+UR5+0x61e0] ;  /* 0x0061e00500347984 */ /* 0x000e680008004c00 */
        /* <DEDUP_REMOVED lines=18> */
[----:B------:R2:W-:Y:S04]  /*245f0*/  STL [R1+0x114], R136 ;  /* 0x0001148801007387 */ /* 0x0005e80000100800 */
[----:B------:R3:W-:Y:S01]  /*24600*/  STL [R1+0xf8], R132 ;  /* 0x0000f88401007387 */ /* 0x0007e20000100800 */
[C---:B--2---:R-:W-:Y:S01]  /*24610*/  FFMA R136, R242.reuse, R22, R185 ;  /* 0x00000016f2887223 */ /* 0x044fe200000000b9 */
[----:B---3--:R-:W-:-:S04]  /*24620*/  FFMA R132, R242, R26, R184 ;  /* 0x0000001af2847223 */ /* 0x008fc800000000b8 */
[----:B------:R-:W-:Y:S04]  /*24630*/  STL [R1+0x104], R136 ;  /* 0x0001048801007387 */ /* 0x000fe80000100800 */
[----:B------:R2:W-:Y:S02]  /*24640*/  STL [R1+0xe4], R132 ;  /* 0x0000e48401007387 */ /* 0x0005e40000100800 */
[----:B--2---:R-:W-:-:S05]  /*24650*/  FFMA R132, R246, R22, R193 ;  /* 0x00000016f6847223 */ /* 0x004fca00000000c1 */
[----:B------:R2:W-:Y:S01]  /*24660*/  STL [R1+0xf4], R132 ;  /* 0x0000f48401007387 */ /* 0x0005e20000100800 */
[-C--:B------:R-:W-:Y:S01]  /*24670*/  FFMA R229, R230, R34.reuse, R229 ;  /* 0x00000022e6e57223 */ /* 0x080fe200000000e5 */
        /* <DEDUP_REMOVED lines=8> */
[----:B------:R-:W-:Y:S01]  /*24700*/  ISETP.NE.AND P1, PT, RZ, UR6, PT ;  /* 0x00000006ff007c0c */ /* 0x000fe2000bf25270 */
[C---:B------:R-:W-:Y:S01]  /*24710*/  FFMA R246, R250.reuse, R22, R201 ;  /* 0x00000016faf67223 */ /* 0x040fe200000000c9 */
[C---:B------:R-:W-:Y:S01]  /*24720*/  FFMA R164, R250.reuse, R26, R200 ;  /* 0x0000001afaa47223 */ /* 0x040fe200000000c8 */
[C---:B------:R-:W-:Y:S01]  /*24730*/  FFMA R218, R250.reuse, R30, R197 ;  /* 0x0000001efada7223 */ /* 0x040fe200000000c5 */
[----:B------:R-:W-:-:S01]  /*24740*/  FFMA R249, R250, R34, R249 ;  /* 0x00000022faf97223 */ /* 0x000fc200000000f9 */
[----:B-12-4-:R-:W2:Y:S04]  /*24750*/  LDL.LU R140, [R1+0x54] ;  /* 0x00005400018c7983 */ /* 0x016ea80000300800 */
[----:B------:R-:W3:Y:S04]  /*24760*/  LDL.LU R132, [R1+0x58] ;  /* 0x0000580001847983 */ /* 0x000ee80000300800 */
[----:B------:R-:W4:Y:S01]  /*24770*/  LDL.LU R222, [R1+0x5c] ;  /* 0x00005c0001de7983 */ /* 0x000f220000300800 */
[----:B------:R-:W-:Y:S01]  /*24780*/  ULDC.64 UR10, c[0x0][0x118] ;  /* 0x00004600000a7ab9 */ /* 0x000fe20000000a00 */
[C---:B--2---:R-:W-:Y:S01]  /*24790*/  FFMA R148, R170.reuse, R6, R140 ;  /* 0x00000006aa947223 */ /* 0x044fe2000000008c */
[----:B---3--:R-:W-:-:S04]  /*247a0*/  FFMA R140, R170, R10, R132 ;  /* 0x0000000aaa8c7223 */ /* 0x008fc80000000084 */
[----:B------:R1:W-:Y:S01]  /*247b0*/  STL [R1+0x178], R148 ;  /* 0x0001789401007387 */ /* 0x0003e20000100800 */
[----:B----4-:R-:W-:-:S03]  /*247c0*/  FFMA R132, R170, R14, R222 ;  /* 0x0000000eaa847223 */ /* 0x010fc600000000de */
[----:B------:R1:W-:Y:S04]  /*247d0*/  STL [R1+0x174], R140 ;  /* 0x0001748c01007387 */ /* 0x0003e80000100800 */
[----:B------:R1:W-:Y:S02]  /*247e0*/  STL [R1+0x170], R132 ;  /* 0x0001708401007387 */ /* 0x0003e40000100800 */
[----:B------:R-:W2:Y:S04]  /*247f0*/  LDL.LU R193, [R1+0x50] ;  /* 0x0000500001c17983 */ /* 0x000ea80000300800 */
[----:B------:R-:W3:Y:S04]  /*24800*/  LDL.LU R242, [R1+0x60] ;  /* 0x0000600001f27983 */ /* 0x000ee80000300800 */
[----:B-1----:R-:W3:Y:S04]  /*24810*/  LDL.LU R148, [R1+0x8c] ;  /* 0x00008c0001947983 */ /* 0x002ee80000300800 */
[----:B------:R-:W3:Y:S04]  /*24820*/  LDL.LU R132, [R1+0xb8] ;  /* 0x0000b80001847983 */ /* 0x000ee80000300800 */
        /* <DEDUP_REMOVED lines=14> */
[----:B------:R-:W-:Y:S04]  /*24910*/  STL [R1+0x344], R93 ;  /* 0x0003445d01007387 */ /* 0x000fe80000100800 */
[----:B------:R-:W-:Y:S04]  /*24920*/  STL [R1+0x340], R97 ;  /* 0x0003406101007387 */ /* 0x000fe80000100800 */
[----:B------:R-:W-:Y:S04]  /*24930*/  STL [R1+0x33c], R101 ;  /* 0x00033c6501007387 */ /* 0x000fe80000100800 */
[----:B------:R1:W-:Y:S04]  /*24940*/  STL [R1+0x338], R105 ;  /* 0x0003386901007387 */ /* 0x0003e80000100800 */
[----:B------:R-:W-:Y:S04]  /*24950*/  STL [R1+0x334], R109 ;  /* 0x0003346d01007387 */ /* 0x000fe80000100800 */
        /* <DEDUP_REMOVED lines=50> */
[----:B------:R-:W4:Y:S01]  /*24c80*/  LDL.LU R192, [R1+0x84] ;  /* 0x0000840001c07983 */ /* 0x000f220000300800 */
[----:B--2---:R-:W-:-:S03]  /*24c90*/  FFMA R0, R170, R18, R193 ;  /* 0x00000012aa007223 */ /* 0x004fc600000000c1 */
[----:B------:R-:W2:Y:S01]  /*24ca0*/  LDL.LU R193, [R1+0xb0] ;  /* 0x0000b00001c17983 */ /* 0x000ea20000300800 */
[C---:B---3--:R-:W-:Y:S01]  /*24cb0*/  FFMA R170, R222.reuse, R165, R242 ;  /* 0x000000a5deaa7223 */ /* 0x048fe200000000f2 */
[C---:B------:R-:W-:Y:S01]  /*24cc0*/  FFMA R148, R222.reuse, R161, R148 ;  /* 0x000000a1de947223 */ /* 0x040fe20000000094 */
[C---:B------:R-:W-:Y:S01]  /*24cd0*/  FFMA R132, R222.reuse, R157, R132 ;  /* 0x0000009dde847223 */ /* 0x040fe20000000084 */
[----:B------:R-:W-:Y:S02]  /*24ce0*/  FFMA R222, R222, R129, R181 ;  /* 0x00000081dede7223 */ /* 0x000fe400000000b5 */
[----:B------:R-:W3:Y:S01]  /*24cf0*/  LDL.LU R181, [R1+0x15c] ;  /* 0x00015c0001b57983 */ /* 0x000ee20000300800 */
[C---:B------:R-:W-:Y:S01]  /*24d00*/  FFMA R156, R140.reuse, R165, R156 ;  /* 0x000000a58c9c7223 */ /* 0x040fe2000000009c */
[C---:B------:R-:W-:Y:S01]  /*24d10*/  FFMA R168, R140.reuse, R161, R168 ;  /* 0x000000a18ca87223 */ /* 0x040fe200000000a8 */
[C---:B------:R-:W-:Y:S01]  /*24d20*/  FFMA R169, R140.reuse, R157, R169 ;  /* 0x0000009d8ca97223 */ /* 0x040fe200000000a9 */
[----:B------:R-:W-:-:S02]  /*24d30*/  FFMA R140, R140, R129, R184 ;  /* 0x000000818c8c7223 */ /* 0x000fc400000000b8 */
[----:B------:R-:W3:Y:S01]  /*24d40*/  LDL.LU R184, [R1+0x16c] ;  /* 0x00016c0001b87983 */ /* 0x000ee20000300800 */
[C---:B------:R-:W-:Y:S01]  /*24d50*/  FFMA R250, R152.reuse, R165, R185 ;  /* 0x000000a598fa7223 */ /* 0x040fe200000000b9 */
[C---:B------:R-:W-:Y:S01]  /*24d60*/  FFMA R242, R152.reuse, R161, R177 ;  /* 0x000000a198f27223 */ /* 0x040fe200000000b1 */
[C---:B------:R-:W-:Y:S01]  /*24d70*/  FFMA R226, R152.reuse, R157, R226 ;  /* 0x0000009d98e27223 */ /* 0x040fe200000000e2 */
[----:B------:R-:W3:Y:S01]  /*24d80*/  LDL.LU R185, [R1+0x88] ;  /* 0x0000880001b97983 */ /* 0x000ee20000300800 */
[----:B------:R-:W-:-:S03]  /*24d90*/  FFMA R152, R152, R129, R176 ;  /* 0x0000008198987223 */ /* 0x000fc600000000b0 */
[----:B------:R-:W3:Y:S01]  /*24da0*/  LDL.LU R177, [R1+0xb4] ;  /* 0x0000b40001b17983 */ /* 0x000ee20000300800 */
[----:B------:R-:W-:-:S03]  /*24db0*/  FFMA R101, R238, R165, R173 ;  /* 0x000000a5ee657223 */ /* 0x000fc600000000ad */
[----:B------:R-:W3:Y:S04]  /*24dc0*/  LDL.LU R176, [R1+0x168] ;  /* 0x0001680001b07983 */ /* 0x000ee80000300800 */
[----:B------:R-:W3:Y:S01]  /*24dd0*/  LDL.LU R173, [R1+0x17c] ;  /* 0x00017c0001ad7983 */ /* 0x000ee20000300800 */
[C---:B----4-:R-:W-:Y:S01]  /*24de0*/  FFMA R97, R238.reuse, R161, R97 ;  /* 0x000000a1ee617223 */ /* 0x050fe20000000061 */
        /* <DEDUP_REMOVED lines=16> */
[----:B------:R1:W-:Y:S04]  /*24ef0*/  STL [R1+0xcc], R133 ;  /* 0x0000cc8501007387 */ /* 0x0003e80000100800 */
[----:B------:R4:W-:Y:S01]  /*24f00*/  STL [R1+0xc8], R137 ;  /* 0x0000c88901007387 */ /* 0x0009e20000100800 */
[----:B------:R-:W-:Y:S01]  /*24f10*/  FFMA R110, R141, R129, R110 ;  /* 0x000000818d6e7223 */ /* 0x000fe2000000006e */
[----:B-1----:R-:W-:Y:S01]  /*24f20*/  FFMA R133, R175, R23, R180 ;  /* 0x00000017af857223 */ /* 0x002fe200000000b4 */
[----:B----4-:R-:W-:Y:S01]  /*24f30*/  FFMA R137, R179, R35, R178 ;  /* 0x00000023b3897223 */ /* 0x010fe200000000b2 */
[----:B------:R-:W-:Y:S01]  /*24f40*/  FFMA R126, R145, R129, R189 ;  /* 0x00000081917e7223 */ /* 0x000fe200000000bd */
[C---:B--2---:R-:W-:Y:S01]  /*24f50*/  FFMA R107, R149.reuse, R161, R193 ;  /* 0x000000a1956b7223 */ /* 0x044fe200000000c1 */
[-C--:B---3--:R-:W-:Y:S01]  /*24f60*/  FFMA R99, R149, R129.reuse, R184 ;  /* 0x0000008195637223 */ /* 0x088fe200000000b8 */
[----:B------:R-:W-:Y:S01]  /*24f70*/  FFMA R115, R153, R129, R173 ;  /* 0x0000008199737223 */ /* 0x000fe200000000ad */
[----:B------:R-:W-:-:S05]  /*24f80*/  FFMA R129, R175, R27, R188 ;  /* 0x0000001baf817223 */ /* 0x000fca00000000bc */
[----:B------:R1:W-:Y:S04]  /*24f90*/  STL [R1+0xc4], R129 ;  /* 0x0000c48101007387 */ /* 0x0003e80000100800 */
[----:B------:R2:W-:Y:S01]  /*24fa0*/  STL [R1+0xc0], R133 ;  /* 0x0000c08501007387 */ /* 0x0005e20000100800 */
[----:B-1----:R-:W-:-:S03]  /*24fb0*/  FFMA R129, R179, R31, R172 ;  /* 0x0000001fb3817223 */ /* 0x002fc600000000ac */
[----:B------:R1:W-:Y:S01]  /*24fc0*/  STL [R1+0xbc], R137 ;  /* 0x0000bc8901007387 */ /* 0x0003e20000100800 */
[----:B--2---:R-:W-:-:S03]  /*24fd0*/  FFMA R133, R179, R27, R160 ;  /* 0x0000001bb3857223 */ /* 0x004fc600000000a0 */
[----:B------:R2:W-:Y:S01]  /*24fe0*/  STL [R1+0xb8], R129 ;  /* 0x0000b88101007387 */ /* 0x0005e20000100800 */
[----:B-1----:R-:W-:-:S03]  /*24ff0*/  FFMA R137, R179, R23, R144 ;  /* 0x00000017b3897223 */ /* 0x002fc60000000090 */
[----:B------:R1:W-:Y:S01]  /*25000*/  STL [R1+0xb4], R133 ;  /* 0x0000b48501007387 */ /* 0x0003e20000100800 */
[----:B--2---:R-:W-:-:S03]  /*25010*/  FFMA R129, R183, R35, R182 ;  /* 0x00000023b7817223 */ /* 0x004fc600000000b6 */
[----:B------:R-:W-:Y:S04]  /*25020*/  STL [R1+0xb0], R137 ;  /* 0x0000b08901007387 */ /* 0x000fe80000100800 */
[----:B------:R2:W-:Y:S01]  /*25030*/  STL [R1+0xac], R129 ;  /* 0x0000ac8101007387 */ /* 0x0005e20000100800 */
[C---:B-1----:R-:W-:Y:S01]  /*25040*/  FFMA R133, R183.reuse, R31, R128 ;  /* 0x0000001fb7857223 */ /* 0x042fe20000000080 */
[----:B------:R-:W-:Y:S01]  /*25050*/  FFMA R128, R183, R27, R3 ;  /* 0x0000001bb7807223 */ /* 0x000fe20000000003 */
[----:B------:R-:W-:-:S03]  /*25060*/  FFMA R3, R187, R35, R186 ;  /* 0x00000023bb037223 */ /* 0x000fc600000000ba */
[----:B------:R-:W-:Y:S01]  /*25070*/  STL [R1+0xa8], R133 ;  /* 0x0000a88501007387 */ /* 0x000fe20000100800 */
[----:B--2---:R-:W-:-:S03]  /*25080*/  FFMA R129, R183, R23, R204 ;  /* 0x00000017b7817223 */ /* 0x004fc600000000cc */
[----:B------:R1:W-:Y:S04]  /*25090*/  STL [R1+0xa4], R128 ;  /* 0x0000a48001007387 */ /* 0x0003e80000100800 */
[----:B------:R2:W-:Y:S01]  /*250a0*/  STL [R1+0xa0], R129 ;  /* 0x0000a08101007387 */ /* 0x0005e20000100800 */
[----:B-1----:R-:W-:-:S03]  /*250b0*/  FFMA R128, R187, R31, R205 ;  /* 0x0000001fbb807223 */ /* 0x002fc600000000cd */
[----:B------:R1:W-:Y:S01]  /*250c0*/  STL [R1+0x9c], R3 ;  /* 0x00009c0301007387 */ /* 0x0003e20000100800 */
[----:B--2---:R-:W-:-:S03]  /*250d0*/  FFMA R129, R187, R27, R208 ;  /* 0x0000001bbb817223 */ /* 0x004fc600000000d0 */
[----:B------:R2:W-:Y:S04]  /*250e0*/  STL [R1+0x98], R128 ;  /* 0x0000988001007387 */ /* 0x0005e80000100800 */
[----:B------:R3:W-:Y:S01]  /*250f0*/  STL [R1+0x94], R129 ;  /* 0x0000948101007387 */ /* 0x0007e20000100800 */
[----:B-1----:R-:W-:Y:S01]  /*25100*/  FFMA R3, R187, R23, R209 ;  /* 0x00000017bb037223 */ /* 0x002fe200000000d1 */
[----:B--2---:R-:W-:-:S04]  /*25110*/  FFMA R128, R191, R35, R190 ;  /* 0x00000023bf807223 */ /* 0x004fc800000000be */
[----:B------:R1:W-:Y:S01]  /*25120*/  STL [R1+0x90], R3 ;  /* 0x0000900301007387 */ /* 0x0003e20000100800 */
[----:B---3--:R-:W-:-:S03]  /*25130*/  FFMA R129, R191, R31, R212 ;  /* 0x0000001fbf817223 */ /* 0x008fc600000000d4 */
[----:B------:R2:W-:Y:S04]  /*25140*/  STL [R1+0x8c], R128 ;  /* 0x00008c8001007387 */ /* 0x0005e80000100800 */
[----:B------:R3:W-:Y:S04]  /*25150*/  STL [R1+0x88], R129 ;  /* 0x0000888101007387 */ /* 0x0007e80000100800 */
[----:B------:R-:W4:Y:S01]  /*25160*/  LDL.LU R193, [R1] ;  /* 0x0000000001c17983 */ /* 0x000f220000300800 */
[C---:B-1----:R-:W-:Y:S01]  /*25170*/  FFMA R3, R191.reuse, R27, R213 ;  /* 0x0000001bbf037223 */ /* 0x042fe200000000d5 */
[----:B--2---:R-:W-:-:S04]  /*25180*/  FFMA R128, R191, R23, R216 ;  /* 0x00000017bf807223 */ /* 0x004fc800000000d8 */
[----:B------:R1:W-:Y:S01]  /*25190*/  STL [R1+0x84], R3 ;  /* 0x0000840301007387 */ /* 0x0003e20000100800 */
[----:B---3--:R-:W-:-:S03]  /*251a0*/  FFMA R129, R195, R31, R217 ;  /* 0x0000001fc3817223 */ /* 0x008fc600000000d9 */
[----:B------:R2:W-:Y:S01]  /*251b0*/  STL [R1+0x80], R128 ;  /* 0x0000808001007387 */ /* 0x0005e20000100800 */
[----:B-1----:R-:W-:Y:S01]  /*251c0*/  FFMA R3, R195, R35, R194 ;  /* 0x00000023c3037223 */ /* 0x002fe200000000c2 */
[----:B------:R-:W-:Y:S01]  /*251d0*/  FFMA R87, R145, R157, R201 ;  /* 0x0000009d91577223 */ /* 0x000fe200000000c9 */
[----:B--2---:R-:W-:-:S03]  /*251e0*/  FFMA R128, R195, R27, R220 ;  /* 0x0000001bc3807223 */ /* 0x004fc600000000dc */
[----:B------:R1:W-:Y:S01]  /*251f0*/  STL [R1+0x7c], R3 ;  /* 0x00007c0301007387 */ /* 0x0003e20000100800 */
[----:B------:R-:W-:-:S03]  /*25200*/  FFMA R123, R153, R161, R177 ;  /* 0x000000a1997b7223 */ /* 0x000fc600000000b1 */
[----:B------:R2:W-:Y:S04]  /*25210*/  STL [R1+0x78], R129 ;  /* 0x0000788101007387 */ /* 0x0005e80000100800 */
[----:B------:R-:W3:Y:S01]  /*25220*/  LDL.LU R201, [R1+0x10] ;  /* 0x0000100001c97983 */ /* 0x000ee20000300800 */
[----:B-1----:R-:W-:-:S03]  /*25230*/  FFMA R3, R195, R23, R221 ;  /* 0x00000017c3037223 */ /* 0x002fc600000000dd */
[----:B------:R1:W-:Y:S04]  /*25240*/  STL [R1+0x74], R128 ;  /* 0x0000748001007387 */ /* 0x0003e80000100800 */
[----:B------:R-:W3:Y:S01]  /*25250*/  LDL.LU R177, [R1+0x20] ;  /* 0x0000200001b17983 */ /* 0x000ee20000300800 */
[----:B--2---:R-:W-:-:S03]  /*25260*/  FFMA R129, R199, R27, R228 ;  /* 0x0000001bc7817223 */ /* 0x004fc600000000e4 */
[----:B------:R2:W-:Y:S01]  /*25270*/  STL [R1+0x70], R3 ;  /* 0x0000700301007387 */ /* 0x0005e20000100800 */
[----:B-1----:R-:W-:Y:S01]  /*25280*/  FFMA R128, R199, R35, R198 ;  /* 0x00000023c7807223 */ /* 0x002fe200000000c6 */
[----:B------:R-:W-:-:S04]  /*25290*/  FFMA R119, R153, R157, R176 ;  /* 0x0000009d99777223 */ /* 0x000fc800000000b0 */
[----:B------:R1:W-:Y:S01]  /*252a0*/  STL [R1+0x6c], R128 ;  /* 0x00006c8001007387 */ /* 0x0003e20000100800 */
[----:B--2---:R-:W-:Y:S01]  /*252b0*/  FFMA R3, R199, R31, R224 ;  /* 0x0000001fc7037223 */ /* 0x004fe200000000e0 */
[----:B------:R-:W-:-:S04]  /*252c0*/  FFMA R91, R145, R161, R200 ;  /* 0x000000a1915b7223 */ /* 0x000fc800000000c8 */
[----:B------:R2:W-:Y:S01]  /*252d0*/  STL [R1+0x68], R3 ;  /* 0x0000680301007387 */ /* 0x0005e20000100800 */
[----:B-1----:R-:W-:-:S03]  /*252e0*/  FFMA R128, R199, R23, R232 ;  /* 0x00000017c7807223 */ /* 0x002fc600000000e8 */
[----:B------:R1:W-:Y:S01]  /*252f0*/  STL [R1+0x64], R129 ;  /* 0x0000648101007387 */ /* 0x0003e20000100800 */
[----:B------:R-:W-:-:S03]  /*25300*/  FFMA R103, R149, R157, R181 ;  /* 0x0000009d95677223 */ /* 0x000fc600000000b5 */
[----:B------:R-:W3:Y:S01]  /*25310*/  LDL.LU R176, [R1+0x30] ;  /* 0x0000300001b07983 */ /* 0x000ee20000300800 */
[----:B--2---:R-:W-:-:S03]  /*25320*/  FFMA R3, R203, R35, R202 ;  /* 0x00000023cb037223 */ /* 0x004fc600000000ca */
[----:B------:R-:W-:Y:S01]  /*25330*/  STL [R1+0x60], R128 ;  /* 0x0000608001007387 */ /* 0x000fe20000100800 */
[----:B------:R-:W-:-:S03]  /*25340*/  FFMA R114, R141, R157, R114 ;  /* 0x0000009d8d727223 */ /* 0x000fc60000000072 */
[----:B------:R-:W2:Y:S01]  /*25350*/  LDL.LU R200, [R1+0x40] ;  /* 0x0000400001c87983 */ /* 0x000ea20000300800 */
[----:B------:R-:W-:-:S03]  /*25360*/  FFMA R118, R141, R161, R118 ;  /* 0x000000a18d767223 */ /* 0x000fc60000000076 */
[----:B------:R2:W-:Y:S01]  /*25370*/  STL [R1+0x5c], R3 ;  /* 0x00005c0301007387 */ /* 0x0005e20000100800 */
[----:B------:R-:W-:-:S03]  /*25380*/  FFMA R127, R153, R165, R185 ;  /* 0x000000a5997f7223 */ /* 0x000fc600000000b9 */
[----:B------:R-:W2:Y:S01]  /*25390*/  LDL.LU R181, [R1+0xd4] ;  /* 0x0000d40001b57983 */ /* 0x000ea20000300800 */
[----:B------:R-:W-:-:S03]  /*253a0*/  FFMA R236, R203, R31, R236 ;  /* 0x0000001fcbec7223 */ /* 0x000fc600000000ec */
[----:B-1----:R-:W2:Y:S01]  /*253b0*/  LDL.LU R129, [R1+0xd8] ;  /* 0x0000d80001817983 */ /* 0x002ea20000300800 */
[----:B------:R-:W-:-:S03]  /*253c0*/  FFMA R240, R203, R27, R240 ;  /* 0x0000001bcbf07223 */ /* 0x000fc600000000f0 */
[----:B------:R-:W2:Y:S01]  /*253d0*/  LDL.LU R157, [R1+0xd0] ;  /* 0x0000d000019d7983 */ /* 0x000ea20000300800 */
[----:B------:R-:W-:-:S03]  /*253e0*/  FFMA R244, R203, R23, R244 ;  /* 0x00000017cbf47223 */ /* 0x000fc600000000f4 */
[----:B------:R-:W2:Y:S01]  /*253f0*/  LDL.LU R161, [R1+0xe0] ;  /* 0x0000e00001a17983 */ /* 0x000ea20000300800 */
[-C--:B------:R-:W-:Y:S01]  /*25400*/  FFMA R122, R141, R165.reuse, R122 ;  /* 0x000000a58d7a7223 */ /* 0x080fe2000000007a */
[-C--:B------:R-:W-:Y:S02]  /*25410*/  FFMA R95, R145, R165.reuse, R197 ;  /* 0x000000a5915f7223 */ /* 0x080fe400000000c5 */
[----:B------:R-:W2:Y:S01]  /*25420*/  LDL.LU R185, [R1+0xf0] ;  /* 0x0000f00001b97983 */ /* 0x000ea20000300800 */
[----:B------:R-:W-:-:S03]  /*25430*/  FFMA R111, R149, R165, R192 ;  /* 0x000000a5956f7223 */ /* 0x000fc600000000c0 */
[----:B------:R-:W2:Y:S04]  /*25440*/  LDL.LU R184, [R1+0x100] ;  /* 0x0001000001b87983 */ /* 0x000ea80000300800 */
[----:B------:R-:W2:Y:S04]  /*25450*/  LDL.LU R188, [R1+0xec] ;  /* 0x0000ec0001bc7983 */ /* 0x000ea80000300800 */
[----:B------:R-:W2:Y:S04]  /*25460*/  LDL.LU R165, [R1+0x110] ;  /* 0x0001100001a57983 */ /* 0x000ea80000300800 */
[----:B------:R-:W-:Y:S04]  /*25470*/  STL [R1+0x58], R236 ;  /* 0x000058ec01007387 */ /* 0x000fe80000100800 */
[----:B------:R-:W-:Y:S04]  /*25480*/  STL [R1+0x54], R240 ;  /* 0x000054f001007387 */ /* 0x000fe80000100800 */
[----:B------:R-:W-:Y:S04]  /*25490*/  STL [R1+0x50], R244 ;  /* 0x000050f401007387 */ /* 0x000fe80000100800 */
[----:B------:R-:W2:Y:S04]  /*254a0*/  LDL.LU R189, [R1+0x11c] ;  /* 0x00011c0001bd7983 */ /* 0x000ea80000300800 */
[----:B------:R-:W2:Y:S04]  /*254b0*/  LDL.LU R196, [R1+0x128] ;  /* 0x0001280001c47983 */ /* 0x000ea80000300800 */
[----:B------:R-:W2:Y:S04]  /*254c0*/  LDL.LU R149, [R1+0xdc] ;  /* 0x0000dc0001957983 */ /* 0x000ea80000300800 */
[----:B------:R-:W2:Y:S01]  /*254d0*/  LDL.LU R141, [R1+0x10c] ;  /* 0x00010c00018d7983 */ /* 0x000ea20000300800 */
[----:B----4-:R-:W-:-:S03]  /*254e0*/  FFMA R172, R207, R23, R193 ;  /* 0x00000017cfac7223 */ /* 0x010fc600000000c1 */
[----:B------:R-:W4:Y:S04]  /*254f0*/  LDL.LU R193, [R1+0x124] ;  /* 0x0001240001c17983 */ /* 0x000f280000300800 */
[----:B------:R-:W4:Y:S04]  /*25500*/  LDL.LU R192, [R1+0x138] ;  /* 0x0001380001c07983 */ /* 0x000f280000300800 */
[----:B------:R-:W4:Y:S04]  /*25510*/  LDL.LU R145, [R1+0xfc] ;  /* 0x0000fc0001917983 */ /* 0x000f280000300800 */
[----:B------:R-:W4:Y:S04]  /*25520*/  LDL.LU R197, [R1+0x118] ;  /* 0x0001180001c57983 */ /* 0x000f280000300800 */
[----:B------:R-:W4:Y:S04]  /*25530*/  LDL.LU R133, [R1+0x12c] ;  /* 0x00012c0001857983 */ /* 0x000f280000300800 */
[----:B------:R-:W4:Y:S01]  /*25540*/  LDL.LU R137, [R1+0xe8] ;  /* 0x0000e80001897983 */ /* 0x000f220000300800 */
[----:B---3--:R-:W-:-:S03]  /*25550*/  FFMA R178, R211, R31, R201 ;  /* 0x0000001fd3b27223 */ /* 0x008fc600000000c9 */
[----:B------:R-:W3:Y:S01]  /*25560*/  LDL.LU R201, [R1+0x108] ;  /* 0x0001080001c97983 */ /* 0x000ee20000300800 */
[----:B--2---:R-:W-:-:S03]  /*25570*/  FFMA R182, R215, R31, R200 ;  /* 0x0000001fd7b67223 */ /* 0x004fc600000000c8 */
[----:B------:R-:W2:Y:S04]  /*25580*/  LDL.LU R200, [R1+0x120] ;  /* 0x0001200001c87983 */ /* 0x000ea80000300800 */
[----:B------:R-:W2:Y:S01]  /*25590*/  LDL.LU R153, [R1+0xf8] ;  /* 0x0000f80001997983 */ /* 0x000ea20000300800 */
[----:B------:R-:W-:-:S03]  /*255a0*/  FFMA R180, R215, R23, R129 ;  /* 0x00000017d7b47223 */ /* 0x000fc60000000081 */
[----:B------:R-:W2:Y:S01]  /*255b0*/  LDL.LU R129, [R1+0x114] ;  /* 0x0001140001817983 */ /* 0x000ea20000300800 */
[----:B------:R-:W-:-:S03]  /*255c0*/  FFMA R187, R219, R35, R157 ;  /* 0x00000023dbbb7223 */ /* 0x000fc6000000009d */
[----:B------:R-:W2:Y:S01]  /*255d0*/  LDL.LU R157, [R1+0xe4] ;  /* 0x0000e400019d7983 */ /* 0x000ea20000300800 */
[----:B------:R-:W-:-:S03]  /*255e0*/  FFMA R186, R219, R31, R161 ;  /* 0x0000001fdbba7223 */ /* 0x000fc600000000a1 */
[----:B------:R-:W2:Y:S01]  /*255f0*/  LDL.LU R161, [R1+0x104] ;  /* 0x0001040001a17983 */ /* 0x000ea20000300800 */
[C---:B------:R-:W-:Y:S01]  /*25600*/  FFMA R191, R223.reuse, R35, R188 ;  /* 0x00000023dfbf7223 */ /* 0x040fe200000000bc */
[C---:B------:R-:W-:Y:S02]  /*25610*/  FFMA R190, R223.reuse, R31, R165 ;  /* 0x0000001fdfbe7223 */ /* 0x040fe400000000a5 */
[----:B------:R-:W2:Y:S01]  /*25620*/  LDL.LU R165, [R1+0xf4] ;  /* 0x0000f40001a57983 */ /* 0x000ea20000300800 */
[----:B------:R-:W-:Y:S01]  /*25630*/  FFMA R188, R223, R23, R196 ;  /* 0x00000017dfbc7223 */ /* 0x000fe200000000c4 */
[C---:B------:R-:W-:Y:S02]  /*25640*/  FFMA R195, R227.reuse, R35, R149 ;  /* 0x00000023e3c37223 */ /* 0x040fe40000000095 */
[----:B------:R-:W2:Y:S01]  /*25650*/  LDL.LU R149, [R1+0x48] ;  /* 0x0000480001957983 */ /* 0x000ea20000300800 */
[----:B------:R-:W-:-:S03]  /*25660*/  FFMA R194, R227, R31, R141 ;  /* 0x0000001fe3c27223 */ /* 0x000fc6000000008d */
[----:B------:R-:W2:Y:S01]  /*25670*/  LDL.LU R141, [R1+0x38] ;  /* 0x00003800018d7983 */ /* 0x000ea20000300800 */
[C---:B----4-:R-:W-:Y:S01]  /*25680*/  FFMA R198, R231.reuse, R31, R145 ;  /* 0x0000001fe7c67223 */ /* 0x050fe20000000091 */
[----:B------:R-:W-:Y:S02]  /*25690*/  FFMA R196, R231, R23, R133 ;  /* 0x00000017e7c47223 */ /* 0x000fe40000000085 */
[----:B------:R-:W4:Y:S01]  /*256a0*/  LDL.LU R133, [R1+0x28] ;  /* 0x0000280001857983 */ /* 0x000f220000300800 */
[----:B------:R-:W-:-:S03]  /*256b0*/  FFMA R202, R235, R31, R137 ;  /* 0x0000001febca7223 */ /* 0x000fc60000000089 */
[----:B------:R-:W4:Y:S04]  /*256c0*/  LDL.LU R137, [R1+0x18] ;  /* 0x0000180001897983 */ /* 0x000f280000300800 */
[----:B------:R-:W4:Y:S01]  /*256d0*/  LDL.LU R145, [R1+0x8] ;  /* 0x0000080001917983 */ /* 0x000f220000300800 */
[----:B------:R-:W-:Y:S01]  /*256e0*/  FFMA R189, R223, R27, R189 ;  /* 0x0000001bdfbd7223 */ /* 0x000fe200000000bd */
[-C--:B------:R-:W-:Y:S01]  /*256f0*/  FFMA R179, R211, R35.reuse, R210 ;  /* 0x00000023d3b37223 */ /* 0x080fe200000000d2 */
[----:B------:R-:W-:Y:S01]  /*25700*/  FFMA R183, R215, R35, R214 ;  /* 0x00000023d7b77223 */ /* 0x000fe200000000d6 */
[-C--:B------:R-:W-:Y:S01]  /*25710*/  FFMA R210, R243, R31.reuse, R225 ;  /* 0x0000001ff3d27223 */ /* 0x080fe200000000e1 */
[----:B------:R-:W-:Y:S01]  /*25720*/  FFMA R214, R247, R31, R136 ;  /* 0x0000001ff7d67223 */ /* 0x000fe20000000088 */
[C---:B------:R-:W-:Y:S01]  /*25730*/  FFMA R177, R211.reuse, R27, R177 ;  /* 0x0000001bd3b17223 */ /* 0x040fe200000000b1 */
[----:B------:R-:W-:Y:S01]  /*25740*/  FFMA R176, R211, R23, R176 ;  /* 0x00000017d3b07223 */ /* 0x000fe200000000b0 */
[----:B------:R-:W-:Y:S01]  /*25750*/  FFMA R144, R134, R130, R121 ;  /* 0x0000008286907223 */ /* 0x000fe20000000079 */
[-C--:B------:R-:W-:Y:S01]  /*25760*/  FFMA R211, R243, R35.reuse, R241 ;  /* 0x00000023f3d37223 */ /* 0x080fe200000000f1 */
[C---:B------:R-:W-:Y:S01]  /*25770*/  FFMA R175, R207.reuse, R35, R206 ;  /* 0x00000023cfaf7223 */ /* 0x040fe200000000ce */
[C---:B------:R-:W-:Y:S01]  /*25780*/  FFMA R174, R207.reuse, R31, R248 ;  /* 0x0000001fcfae7223 */ /* 0x040fe200000000f8 */
[----:B------:R-:W-:Y:S01]  /*25790*/  FFMA R173, R207, R27, R252 ;  /* 0x0000001bcfad7223 */ /* 0x000fe200000000fc */
[C---:B------:R-:W-:Y:S01]  /*257a0*/  FFMA R207, R239.reuse, R35, R237 ;  /* 0x00000023efcf7223 */ /* 0x040fe200000000ed */
[----:B------:R-:W-:Y:S01]  /*257b0*/  FFMA R206, R239, R31, R234 ;  /* 0x0000001fefce7223 */ /* 0x000fe200000000ea */
[C---:B------:R-:W-:Y:S01]  /*257c0*/  FFMA R203, R235.reuse, R35, R233 ;  /* 0x00000023ebcb7223 */ /* 0x040fe200000000e9 */
[-C--:B---3--:R-:W-:Y:S01]  /*257d0*/  FFMA R201, R235, R27.reuse, R201 ;  /* 0x0000001bebc97223 */ /* 0x088fe200000000c9 */
[C---:B------:R-:W-:Y:S01]  /*257e0*/  FFMA R160, R142.reuse, R162, R118 ;  /* 0x000000a28ea07223 */ /* 0x040fe20000000076 */
[-C--:B------:R-:W-:Y:S01]  /*257f0*/  FFMA R217, R251, R27.reuse, R164 ;  /* 0x0000001bfbd97223 */ /* 0x080fe200000000a4 */
[----:B------:R-:W-:Y:S01]  /*25800*/  FFMA R164, R142, R166, R122 ;  /* 0x000000a68ea47223 */ /* 0x000fe2000000007a */
[C---:B------:R-:W-:Y:S01]  /*25810*/  FFMA R193, R227.reuse, R27, R193 ;  /* 0x0000001be3c17223 */ /* 0x040fe200000000c1 */
[-C--:B------:R-:W-:Y:S01]  /*25820*/  FFMA R192, R227, R23.reuse, R192 ;  /* 0x00000017e3c07223 */ /* 0x080fe200000000c0 */
[C---:B------:R-:W-:Y:S01]  /*25830*/  FFMA R228, R146.reuse, R130, R126 ;  /* 0x0000008292e47223 */ /* 0x040fe2000000007e */
[----:B------:R-:W-:Y:S01]  /*25840*/  FFMA R227, R146, R158, R87 ;  /* 0x0000009e92e37223 */ /* 0x000fe20000000057 */
[C---:B--2---:R-:W-:Y:S01]  /*25850*/  FFMA R204, R239.reuse, R23, R129 ;  /* 0x00000017efcc7223 */ /* 0x044fe20000000081 */
[-C--:B------:R-:W-:Y:S01]  /*25860*/  FFMA R205, R239, R27.reuse, R153 ;  /* 0x0000001befcd7223 */ /* 0x080fe20000000099 */
[C---:B------:R-:W-:Y:S01]  /*25870*/  FFMA R209, R243.reuse, R27, R157 ;  /* 0x0000001bf3d17223 */ /* 0x040fe2000000009d */
[-C--:B------:R-:W-:Y:S01]  /*25880*/  FFMA R208, R243, R23.reuse, R161 ;  /* 0x00000017f3d07223 */ /* 0x080fe200000000a1 */
[-C--:B------:R-:W-:Y:S01]  /*25890*/  FFMA R212, R247, R23.reuse, R165 ;  /* 0x00000017f7d47223 */ /* 0x080fe200000000a5 */
        /* <DEDUP_REMOVED lines=14> */
[C---:B----4-:R-:W-:Y:S01]  /*25980*/  FFMA R129, R137.reuse, R158, R93 ;  /* 0x0000009e89817223 */ /* 0x050fe2000000005d */
[C---:B------:R-:W-:Y:S01]  /*25990*/  FFMA R132, R137.reuse, R162, R97 ;  /* 0x000000a289847223 */ /* 0x040fe20000000061 */
[----:B------:R-:W2:Y:S01]  /*259a0*/  LDL.LU R93, [R1+0x344] ;  /* 0x00034400015d7983 */ /* 0x000ea20000300800 */
[C---:B------:R-:W-:Y:S01]  /*259b0*/  FFMA R141, R137.reuse, R166, R101 ;  /* 0x000000a6898d7223 */ /* 0x040fe20000000065 */
[-C--:B------:R-:W-:Y:S01]  /*259c0*/  FFMA R225, R137, R130.reuse, R238 ;  /* 0x0000008289e17223 */ /* 0x080fe200000000ee */
[C---:B------:R-:W-:Y:S01]  /*259d0*/  FFMA R136, R145.reuse, R130, R105 ;  /* 0x0000008291887223 */ /* 0x040fe20000000069 */
[----:B------:R-:W3:Y:S01]  /*259e0*/  LDL.LU R97, [R1+0x340] ;  /* 0x0003400001617983 */ /* 0x000ee20000300800 */
[C---:B------:R-:W-:Y:S01]  /*259f0*/  FFMA R137, R145.reuse, R158, R109 ;  /* 0x0000009e91897223 */ /* 0x040fe2000000006d */
[----:B------:R-:W-:-:S02]  /*25a00*/  FFMA R140, R145, R162, R113 ;  /* 0x000000a2918c7223 */ /* 0x000fc40000000071 */
[----:B------:R-:W4:Y:S01]  /*25a10*/  LDL.LU R101, [R1+0x33c] ;  /* 0x00033c0001657983 */ /* 0x000f220000300800 */
[----:B------:R-:W-:-:S03]  /*25a20*/  FFMA R149, R145, R166, R117 ;  /* 0x000000a691957223 */ /* 0x000fc60000000075 */
[----:B------:R-:W2:Y:S04]  /*25a30*/  LDL.LU R105, [R1+0x338] ;  /* 0x0003380001697983 */ /* 0x000ea80000300800 */
[----:B------:R-:W2:Y:S04]  /*25a40*/  LDL.LU R109, [R1+0x334] ;  /* 0x00033400016d7983 */ /* 0x000ea80000300800 */
[----:B------:R-:W2:Y:S04]  /*25a50*/  LDL.LU R113, [R1+0x330] ;  /* 0x0003300001717983 */ /* 0x000ea80000300800 */
[----:B------:R-:W2:Y:S01]  /*25a60*/  LDL.LU R117, [R1+0x32c] ;  /* 0x00032c0001757983 */ /* 0x000ea20000300800 */
[----:B------:R-:W-:-:S03]  /*25a70*/  FFMA R145, R134, R158, R125 ;  /* 0x0000009e86917223 */ /* 0x000fc6000000007d */
[----:B------:R-:W2:Y:S04]  /*25a80*/  LDL.LU R121, [R1+0x328] ;  /* 0x0003280001797983 */ /* 0x000ea80000300800 */
[----:B------:R-:W2:Y:S04]  /*25a90*/  LDL.LU R243, [R1+0x170] ;  /* 0x0001700001f37983 */ /* 0x000ea80000300800 */
[----:B------:R-:W2:Y:S04]  /*25aa0*/  LDL.LU R241, [R1+0x174] ;  /* 0x0001740001f17983 */ /* 0x000ea80000300800 */
[----:B------:R-:W2:Y:S01]  /*25ab0*/  LDL.LU R239, [R1+0x178] ;  /* 0x0001780001ef7983 */ /* 0x000ea20000300800 */
[----:B------:R-:W-:-:S03]  /*25ac0*/  FFMA R134, R138, R130, R94 ;  /* 0x000000828a867223 */ /* 0x000fc6000000005e */
[----:B------:R-:W2:Y:S01]  /*25ad0*/  LDL.LU R125, [R1+0x324] ;  /* 0x00032400017d7983 */ /* 0x000ea20000300800 */
[----:B------:R-:W-:-:S03]  /*25ae0*/  FFMA R224, R133, R130, R152 ;  /* 0x0000008285e07223 */ /* 0x000fc60000000098 */
[----:B------:R-:W2:Y:S01]  /*25af0*/  LDL.LU R234, [R1+0x4c] ;  /* 0x00004c0001ea7983 */ /* 0x000ea20000300800 */
[----:B------:R-:W-:-:S03]  /*25b00*/  FFMA R152, R138, R158, R98 ;  /* 0x0000009e8a987223 */ /* 0x000fc60000000062 */
[----:B------:R-:W3:Y:S04]  /*25b10*/  LDL.LU R86, [R1+0x320] ;  /* 0x0003200001567983 */ /* 0x000ee80000300800 */
[----:B------:R-:W3:Y:S04]  /*25b20*/  LDL.LU R90, [R1+0x31c] ;  /* 0x00031c00015a7983 */ /* 0x000ee80000300800 */
[----:B------:R-:W3:Y:S04]  /*25b30*/  LDL.LU R94, [R1+0x318] ;  /* 0x00031800015e7983 */ /* 0x000ee80000300800 */
[----:B------:R-:W3:Y:S01]  /*25b40*/  LDL.LU R237, [R1+0x3c] ;  /* 0x00003c0001ed7983 */ /* 0x000ee20000300800 */
[----:B------:R-:W-:-:S03]  /*25b50*/  FFMA R138, R142, R130, R110 ;  /* 0x000000828e8a7223 */ /* 0x000fc6000000006e */
        /* <DEDUP_REMOVED lines=12> */
[C---:B------:R-:W-:Y:S01]  /*25c20*/  FFMA R142, R146.reuse, R162, R91 ;  /* 0x000000a2928e7223 */ /* 0x040fe2000000005b */
[----:B------:R-:W-:Y:S01]  /*25c30*/  FFMA R146, R146, R166, R95 ;  /* 0x000000a692927223 */ /* 0x000fe2000000005f */
[----:B------:R-:W-:Y:S01]  /*25c40*/  FFMA R213, R247, R27, R230 ;  /* 0x0000001bf7d57223 */ /* 0x000fe200000000e6 */
[----:B------:R-:W4:Y:S01]  /*25c50*/  LDL.LU R91, [R1+0x2f0] ;  /* 0x0002f000015b7983 */ /* 0x000f220000300800 */
[C---:B------:R-:W-:Y:S01]  /*25c60*/  FFMA R232, R150.reuse, R130, R99 ;  /* 0x0000008296e87223 */ /* 0x040fe20000000063 */
[----:B------:R-:W-:Y:S01]  /*25c70*/  FFMA R199, R231, R35, R229 ;  /* 0x00000023e7c77223 */ /* 0x000fe200000000e5 */
[CC--:B------:R-:W-:Y:S01]  /*25c80*/  FFMA R230, R150.reuse, R158.reuse, R103 ;  /* 0x0000009e96e67223 */ /* 0x0c0fe20000000067 */
[----:B------:R-:W4:Y:S01]  /*25c90*/  LDL.LU R95, [R1+0x2ec] ;  /* 0x0002ec00015f7983 */ /* 0x000f220000300800 */
[----:B------:R-:W-:Y:S01]  /*25ca0*/  FFMA R3, R133, R158, R226 ;  /* 0x0000009e85037223 */ /* 0x000fe200000000e2 */
[----:B------:R-:W-:-:S02]  /*25cb0*/  FFMA R229, R150, R162, R107 ;  /* 0x000000a296e57223 */ /* 0x000fc4000000006b */
[----:B------:R-:W4:Y:S01]  /*25cc0*/  LDL.LU R99, [R1+0x2e8] ;  /* 0x0002e80001637983 */ /* 0x000f220000300800 */
[----:B------:R-:W-:Y:S01]  /*25cd0*/  FFMA R226, R150, R166, R111 ;  /* 0x000000a696e27223 */ /* 0x000fe2000000006f */
[----:B------:R-:W-:Y:S02]  /*25ce0*/  FFMA R197, R231, R27, R197 ;  /* 0x0000001be7c57223 */ /* 0x000fe400000000c5 */
[----:B------:R-:W4:Y:S01]  /*25cf0*/  LDL.LU R103, [R1+0x2e4] ;  /* 0x0002e40001677983 */ /* 0x000f220000300800 */
[C---:B------:R-:W-:Y:S01]  /*25d00*/  FFMA R233, R154.reuse, R130, R115 ;  /* 0x000000829ae97223 */ /* 0x040fe20000000073 */
[----:B------:R-:W-:Y:S02]  /*25d10*/  FFMA R128, R133, R162, R242 ;  /* 0x000000a285807223 */ /* 0x000fe400000000f2 */
[----:B------:R-:W4:Y:S01]  /*25d20*/  LDL.LU R107, [R1+0x2e0] ;  /* 0x0002e000016b7983 */ /* 0x000f220000300800 */
[C---:B------:R-:W-:Y:S01]  /*25d30*/  FFMA R231, R154.reuse, R158, R119 ;  /* 0x0000009e9ae77223 */ /* 0x040fe20000000077 */
[----:B------:R-:W-:-:S02]  /*25d40*/  FFMA R162, R154, R162, R123 ;  /* 0x000000a29aa27223 */ /* 0x000fc4000000007b */
[----:B------:R-:W4:Y:S01]  /*25d50*/  LDL.LU R111, [R1+0x2dc] ;  /* 0x0002dc00016f7983 */ /* 0x000f220000300800 */
[----:B------:R-:W-:-:S03]  /*25d60*/  FFMA R154, R154, R166, R127 ;  /* 0x000000a69a9a7223 */ /* 0x000fc6000000007f */
[----:B------:R-:W4:Y:S01]  /*25d70*/  LDL.LU R115, [R1+0x2d8] ;  /* 0x0002d80001737983 */ /* 0x000f220000300800 */
[----:B------:R-:W-:-:S03]  /*25d80*/  FFMA R133, R133, R166, R250 ;  /* 0x000000a685857223 */ /* 0x000fc600000000fa */
[----:B------:R-:W4:Y:S01]  /*25d90*/  LDL.LU R119, [R1+0x2d4] ;  /* 0x0002d40001777983 */ /* 0x000f220000300800 */
[C---:B------:R-:W-:Y:S01]  /*25da0*/  FFMA R164, R143.reuse, R167, R164 ;  /* 0x000000a78fa47223 */ /* 0x040fe200000000a4 */
[C---:B------:R-:W-:Y:S02]  /*25db0*/  FFMA R160, R143.reuse, R163, R160 ;  /* 0x000000a38fa07223 */ /* 0x040fe400000000a0 */
[----:B------:R-:W4:Y:S01]  /*25dc0*/  LDL.LU R123, [R1+0x2d0] ;  /* 0x0002d000017b7983 */ /* 0x000f220000300800 */
[C---:B------:R-:W-:Y:S01]  /*25dd0*/  FFMA R157, R143.reuse, R159, R157 ;  /* 0x0000009f8f9d7223 */ /* 0x040fe2000000009d */
[----:B------:R-:W-:Y:S02]  /*25de0*/  FFMA R138, R143, R131, R138 ;  /* 0x000000838f8a7223 */ /* 0x000fe4000000008a */
        /* <DEDUP_REMOVED lines=22> */
[----:B------:R-:W-:Y:S01]  /*25f50*/  FFMA R220, R36, R12, R220 ;  /* 0x0000000c24dc7223 */ /* 0x000fe200000000dc */
[----:B------:R-:W2:Y:S01]  /*25f60*/  LDL R234, [R1+0x1c4] ;  /* 0x0001c40001ea7983 */ /* 0x000ea20000100800 */
[C---:B---3--:R-:W-:Y:S01]  /*25f70*/  FFMA R165, R237.reuse, R167, R165 ;  /* 0x000000a7eda57223 */ /* 0x048fe200000000a5 */
[C---:B------:R-:W-:Y:S01]  /*25f80*/  FFMA R168, R237.reuse, R163, R168 ;  /* 0x000000a3eda87223 */ /* 0x040fe200000000a8 */
[C---:B------:R-:W-:Y:S01]  /*25f90*/  FFMA R169, R237.reuse, R159, R169 ;  /* 0x0000009feda97223 */ /* 0x040fe200000000a9 */
[----:B------:R-:W-:-:S02]  /*25fa0*/  FFMA R223, R237, R131, R223 ;  /* 0x00000083eddf7223 */ /* 0x000fc400000000df */
[----:B------:R-:W3:Y:S01]  /*25fb0*/  LDL R237, [R1+0x1d0] ;  /* 0x0001d00001ed7983 */ /* 0x000ee20000100800 */
[-C--:B------:R-:W-:Y:S01]  /*25fc0*/  FFMA R168, R40, R12.reuse, R168 ;  /* 0x0000000c28a87223 */ /* 0x080fe200000000a8 */
[----:B------:R-:W-:Y:S01]  /*25fd0*/  FFMA R220, R37, R13, R220 ;  /* 0x0000000d25dc7223 */ /* 0x000fe200000000dc */
[C---:B----4-:R-:W-:Y:S01]  /*25fe0*/  FFMA R128, R235.reuse, R163, R128 ;  /* 0x000000a3eb807223 */ /* 0x050fe20000000080 */
[C---:B------:R-:W-:Y:S01]  /*25ff0*/  FFMA R133, R235.reuse, R167, R133 ;  /* 0x000000a7eb857223 */ /* 0x040fe20000000085 */
[C---:B------:R-:W-:Y:S01]  /*26000*/  FFMA R3, R235.reuse, R159, R3 ;  /* 0x0000009feb037223 */ /* 0x040fe20000000003 */
[----:B------:R-:W-:Y:S01]  /*26010*/  FFMA R224, R235, R131, R224 ;  /* 0x00000083ebe07223 */ /* 0x000fe200000000e0 */
[----:B------:R-:W-:Y:S01]  /*26020*/  FFMA R128, R44, R12, R128 ;  /* 0x0000000c2c807223 */ /* 0x000fe20000000080 */
[----:B------:R-:W4:Y:S01]  /*26030*/  LDL R235, [R1+0x1cc] ;  /* 0x0001cc0001eb7983 */ /* 0x000f220000100800 */
[-C--:B------:R-:W-:Y:S02]  /*26040*/  FFMA R168, R41, R13.reuse, R168 ;  /* 0x0000000d29a87223 */ /* 0x080fe400000000a8 */
[----:B------:R-:W-:Y:S01]  /*26050*/  FFMA R128, R45, R13, R128 ;  /* 0x0000000d2d807223 */ /* 0x000fe20000000080 */
[----:B------:R-:W-:-:S04]  /*26060*/  FFMA R132, R252, R163, R132 ;  /* 0x000000a3fc847223 */ /* 0x000fc80000000084 */
[----:B------:R-:W-:-:S04]  /*26070*/  FFMA R132, R48, R12, R132 ;  /* 0x0000000c30847223 */ /* 0x000fc80000000084 */
[----:B------:R-:W-:Y:S01]  /*26080*/  FFMA R132, R49, R13, R132 ;  /* 0x0000000d31847223 */ /* 0x000fe20000000084 */
[----:B------:R-:W-:-:S04]  /*26090*/  FFMA R140, R248, R163, R140 ;  /* 0x000000a3f88c7223 */ /* 0x000fc8000000008c */
[----:B------:R-:W-:Y:S02]  /*260a0*/  FFMA R140, R52, R12, R140 ;  /* 0x0000000c348c7223 */ /* 0x000fe4000000008c */
[----:B------:R-:W4:Y:S02]  /*260b0*/  LDL R12, [R1+0x1d4] ;  /* 0x0001d400010c7983 */ /* 0x000f240000100800 */
[----:B------:R-:W-:Y:S02]  /*260c0*/  FFMA R140, R53, R13, R140 ;  /* 0x0000000d358c7223 */ /* 0x000fe4000000008c */
[----:B------:R-:W4:Y:S01]  /*260d0*/  LDL R13, [R1+0x1d8] ;  /* 0x0001d800010d7983 */ /* 0x000f220000100800 */
        /* <DEDUP_REMOVED lines=9> */
[----:B------:R-:W-:Y:S01]  /*26170*/  SEL R163, RZ, 0x10, P0 ;  /* 0x00000010ffa37807 */ /* 0x000fe20000000000 */
[C---:B------:R-:W-:Y:S01]  /*26180*/  FFMA R147, R151.reuse, R167, R226 ;  /* 0x000000a797937223 */ /* 0x040fe200000000e2 */
[CC--:B------:R-:W-:Y:S01]  /*26190*/  FFMA R139, R151.reuse, R159.reuse, R230 ;  /* 0x0000009f978b7223 */ /* 0x0c0fe200000000e6 */
        /* <DEDUP_REMOVED lines=8> */
[----:B------:R-:W-:-:S02]  /*26220*/  SEL R155, R163, RZ, !P1 ;  /* 0x000000ffa39b7207 */ /* 0x000fc40004800000 */
[----:B-----5:R-:W-:Y:S01]  /*26230*/  IADD3 R2, R2, 0x1, RZ ;  /* 0x0000000102027810 */ /* 0x020fe20007ffe0ff */
[-C--:B------:R-:W-:Y:S01]  /*26240*/  FFMA R221, R36, R8.reuse, R221 ;  /* 0x0000000824dd7223 */ /* 0x080fe200000000dd */
[----:B------:R-:W-:Y:S01]  /*26250*/  ISETP.NE.U32.AND P0, PT, R155, RZ, PT ;  /* 0x000000ff9b00720c */ /* 0x000fe20003f05070 */
        /* <DEDUP_REMOVED lines=10> */
[----:B------:R-:W-:Y:S01]  /*26300*/  ISETP.GE.AND P1, PT, R2, 0x2, PT ;  /* 0x000000020200780c */ /* 0x000fe20003f26270 */
        /* <DEDUP_REMOVED lines=21> */
[----:B------:R-:W-:Y:S01]  /*26460*/  SEL R2, R2, RZ, !P1 ;  /* 0x000000ff02027207 */ /* 0x000fe20004800000 */
[----:B------:R-:W-:Y:S01]  /*26470*/  FFMA R159, R77, R9, R159 ;  /* 0x000000094d9f7223 */ /* 0x000fe2000000009f */
[-C--:B------:R-:W-:Y:S01]  /*26480*/  FFMA R141, R252, R167.reuse, R141 ;  /* 0x000000a7fc8d7223 */ /* 0x080fe2000000008d */
[----:B------:R-:W4:Y:S01]  /*26490*/  LDL R9, [R1+0x1c0] ;  /* 0x0001c00001097983 */ /* 0x000f220000100800 */
        /* <DEDUP_REMOVED lines=22> */
[----:B------:R-:W-:-:S02]  /*26600*/  FFMA R154, R76, R16, R154 ;  /* 0x000000104c9a7223 */ /* 0x000fc4000000009a */
[----:B------:R-:W4:Y:S01]  /*26610*/  LDL R16, [R1+0x1e0] ;  /* 0x0001e00001107983 */ /* 0x000f220000100800 */
[----:B--2---:R-:W-:Y:S02]  /*26620*/  LEA R8, R2, R234, 0xf ;  /* 0x000000ea02087211 */ /* 0x004fe400078e78ff */
[----:B---3--:R-:W-:Y:S01]  /*26630*/  IADD3 R4, P2, R237, UR6, RZ ;  /* 0x00000006ed047c10 */ /* 0x008fe2000ff5e0ff */
[----:B------:R-:W-:Y:S06]  /*26640*/  BAR.SYNC 0x0 ;  /* 0x0000000000007b1d */ /* 0x000fec0000000000 */
        /* <DEDUP_REMOVED lines=9> */
[----:B----4-:R-:W-:Y:S01]  /*266e0*/  IADD3.X R5, R235, UR7, RZ, P2, !PT ;  /* 0x00000007eb057c10 */ /* 0x010fe200097fe4ff */
[-C--:B------:R-:W-:Y:S01]  /*266f0*/  FFMA R151, R74, R6.reuse, R151 ;  /* 0x000000064a977223 */ /* 0x080fe20000000097 */
[----:B------:R-:W-:Y:S01]  /*26700*/  FFMA R131, R78, R6, R131 ;  /* 0x000000064e837223 */ /* 0x000fe20000000083 */
[-C--:B------:R-:W-:Y:S01]  /*26710*/  FFMA R3, R46, R10.reuse, R3 ;  /* 0x0000000a2e037223 */ /* 0x080fe20000000003 */
[-C--:B------:R-:W-:Y:S01]  /*26720*/  FFMA R221, R38, R10.reuse, R221 ;  /* 0x0000000a26dd7223 */ /* 0x080fe200000000dd */
[----:B------:R-:W-:Y:S01]  /*26730*/  @!PT LDS RZ, [RZ] ;  /* 0x00000000fffff984 */ /* 0x000fe20000000800 */
[----:B------:R-:W-:Y:S01]  /*26740*/  @!PT LDS RZ, [RZ] ;  /* 0x00000000fffff984 */ /* 0x000fe20000000800 */
[----:B------:R-:W-:Y:S01]  /*26750*/  @!PT LDS RZ, [RZ] ;  /* 0x00000000fffff984 */ /* 0x000fe20000000800 */
[----:B------:R1:W-:Y:S01]  /*26760*/  LDGSTS.E.BYPASS.128 [R8], [R4.64], P0 ;  /* 0x0000000004087fae */ /* 0x0003e20008101c4a */
        /* <DEDUP_REMOVED lines=9> */
[C---:B------:R-:W-:Y:S01]  /*26800*/  FFMA R130, R171.reuse, R7, R239 ;  /* 0x00000007ab827223 */ /* 0x040fe200000000ef */
[----:B------:R-:W4:Y:S01]  /*26810*/  LDL R10, [R1+0x1b8] ;  /* 0x0001b800010a7983 */ /* 0x000f220000100800 */
[C---:B------:R-:W-:Y:S01]  /*26820*/  FFMA R158, R171.reuse, R11, R241 ;  /* 0x0000000bab9e7223 */ /* 0x040fe200000000f1 */
        /* <DEDUP_REMOVED lines=19> */
[----:B-1----:R-:W-:Y:S01]  /*26960*/  IADD3 R4, P1, R13, UR6, RZ ;  /* 0x000000060d047c10 */ /* 0x002fe2000ff3e0ff */
[----:B------:R-:W-:Y:S01]  /*26970*/  FFMA R164, R65, R17, R164 ;  /* 0x0000001141a47223 */ /* 0x000fe200000000a4 */
[----:B------:R-:W3:Y:S02]  /*26980*/  LDL R13, [R1+0x1dc] ;  /* 0x0001dc00010d7983 */ /* 0x000ee40000100800 */
[----:B------:R-:W-:-:S02]  /*26990*/  IADD3.X R5, R12, UR7, RZ, P1, !PT ;  /* 0x000000070c057c10 */ /* 0x000fc40008ffe4ff */
[----:B------:R-:W4:Y:S01]  /*269a0*/  LDL R12, [R1+0x1bc] ;  /* 0x0001bc00010c7983 */ /* 0x000f220000100800 */
[-C--:B------:R-:W-:Y:S01]  /*269b0*/  FFMA R146, R69, R17.reuse, R146 ;  /* 0x0000001145927223 */ /* 0x080fe20000000092 */
[----:B------:R-:W-:Y:S02]  /*269c0*/  FFMA R147, R73, R17, R147 ;  /* 0x0000001149937223 */ /* 0x000fe40000000093 */
[----:B------:R-:W4:Y:S01]  /*269d0*/  LDL R76, [R1+0x22c] ;  /* 0x00022c00014c7983 */ /* 0x000f220000100800 */
[----:B------:R-:W-:-:S05]  /*269e0*/  LEA R6, R2, R9, 0xf ;  /* 0x0000000902067211 */ /* 0x000fca00078e78ff */
[----:B------:R1:W-:Y:S01]  /*269f0*/  LDGSTS.E.BYPASS.128 [R6], [R4.64], P0 ;  /* 0x0000000004067fae */ /* 0x0003e20008101c4a */
[----:B------:R-:W-:Y:S01]  /*26a00*/  FFMA R9, R47, R11, R3 ;  /* 0x0000000b2f097223 */ /* 0x000fe20000000003 */
[----:B-1----:R-:W-:Y:S01]  /*26a10*/  IADD3 R4, P1, R16, UR6, RZ ;  /* 0x0000000610047c10 */ /* 0x002fe2000ff3e0ff */
        /* <DEDUP_REMOVED lines=34> */
[----:B------:R-:W2:Y:S01]  /*26c40*/  LDL R16, [R1+0x1b0] ;  /* 0x0001b00001107983 */ /* 0x000ea20000100800 */
[----:B---3--:R-:W-:-:S02]  /*26c50*/  IADD3.X R5, R13, UR7, RZ, P1, !PT ;  /* 0x000000070d057c10 */ /* 0x008fc40008ffe4ff */
[----:B----4-:R-:W-:Y:S01]  /*26c60*/  LEA R3, R2, R12, 0xf ;  /* 0x0000000c02037211 */ /* 0x010fe200078e78ff */
[----:B------:R-:W3:Y:S04]  /*26c70*/  LDL R13, [R1+0x1e8] ;  /* 0x0001e800010d7983 */ /* 0x000ee80000100800 */
[----:B------:R-:W4:Y:S04]  /*26c80*/  LDL R12, [R1+0x1e4] ;  /* 0x0001e400010c7983 */ /* 0x000f280000100800 */
[----:B------:R3:W-:Y:S01]  /*26c90*/  LDGSTS.E.BYPASS.128 [R3], [R4.64], P0 ;  /* 0x0000000004037fae */ /* 0x0007e20008101c4a */
[----:B------:R-:W-:Y:S01]  /*26ca0*/  FFMA R7, R92, R24, R9 ;  /* 0x000000185c077223 */ /* 0x000fe20000000009 */
[----:B------:R-:W-:-:S02]  /*26cb0*/  LEA R9, R2, R10, 0xf ;  /* 0x0000000a02097211 */ /* 0x000fc400078e78ff */
[----:B------:R-:W2:Y:S04]  /*26cc0*/  LDL R11, [R1+0x1ec] ;  /* 0x0001ec00010b7983 */ /* 0x000ea80000100800 */
[----:B------:R-:W2:Y:S01]  /*26cd0*/  LDL R10, [R1+0x1b4] ;  /* 0x0001b400010a7983 */ /* 0x000ea20000100800 */
        /* <DEDUP_REMOVED lines=11> */
[----:B------:R-:W4:Y:S04]  /*26d90*/  LDL R15, [R1+0x1fc] ;  /* 0x0001fc00010f7983 */ /* 0x000f280000100800 */
[----:B------:R-:W4:Y:S01]  /*26da0*/  LDL R20, [R1+0x1f4] ;  /* 0x0001f40001147983 */ /* 0x000f220000100800 */
        /* <DEDUP_REMOVED lines=36> */
[----:B------:R-:W4:Y:S01]  /*26ff0*/  LDL R77, [R1+0x238] ;  /* 0x00023800014d7983 */ /* 0x000f220000100800 */
[----:B---3--:R-:W-:-:S02]  /*27000*/  IADD3 R4, P1, R13, UR6, RZ ;  /* 0x000000060d047c10 */ /* 0x008fc4000ff3e0ff */
[----:B--2---:R-:W-:Y:S01]  /*27010*/  LEA R14, R2, R10, 0xf ;  /* 0x0000000a020e7211 */ /* 0x004fe200078e78ff */
[----:B------:R-:W-:Y:S01]  /*27020*/  FFMA R154, R78, R18, R154 ;  /* 0x000000124e9a7223 */ /* 0x000fe2000000009a */
[----:B----4-:R-:W-:Y:S01]  /*27030*/  IADD3.X R5, R12, UR7, RZ, P1, !PT ;  /* 0x000000070c057c10 */ /* 0x010fe20008ffe4ff */
[----:B------:R-:W2:Y:S04]  /*27040*/  LDL R10, [R1+0x200] ;  /* 0x00020000010a7983 */ /* 0x000ea80000100800 */
[----:B------:R-:W3:Y:S04]  /*27050*/  LDL R12, [R1+0x1f0] ;  /* 0x0001f000010c7983 */ /* 0x000ee80000100800 */
        /* <DEDUP_REMOVED lines=26> */
[----:B------:R-:W4:Y:S04]  /*27200*/  LDL R21, [R1+0x1a4] ;  /* 0x0001a40001157983 */ /* 0x000f280000100800 */
[----:B------:R-:W4:Y:S01]  /*27210*/  LDL R28, [R1+0x214] ;  /* 0x00021400011c7983 */ /* 0x000f220000100800 */
[----:B------:R-:W-:Y:S01]  /*27220*/  FFMA R171, R80, R32, R171 ;  /* 0x0000002050ab7223 */ /* 0x000fe200000000ab */
[----:B------:R-:W-:Y:S01]  /*27230*/  LEA R16, R2, R16, 0xf ;  /* 0x0000001002107211 */ /* 0x000fe200078e78ff */
        /* <DEDUP_REMOVED lines=13> */
[----:B------:R-:W4:Y:S01]  /*27310*/  LDL R78, [R1+0x21c] ;  /* 0x00021c00014e7983 */ /* 0x000f220000100800 */
[-C--:B------:R-:W-:Y:S01]  /*27320*/  FFMA R221, R85, R25.reuse, R221 ;  /* 0x0000001955dd7223 */ /* 0x080fe200000000dd */
[----:B------:R-:W-:-:S02]  /*27330*/  FFMA R7, R93, R25, R7 ;  /* 0x000000195d077223 */ /* 0x000fc40000000007 */
[----:B------:R-:W4:Y:S01]  /*27340*/  LDL R24, [R1+0x19c] ;  /* 0x00019c0001187983 */ /* 0x000f220000100800 */
[----:B---3--:R-:W-:Y:S02]  /*27350*/  IADD3 R4, P1, R12, UR6, RZ ;  /* 0x000000060c047c10 */ /* 0x008fe4000ff3e0ff */
[----:B--2---:R-:W-:Y:S01]  /*27360*/  IADD3 R10, P2, R10, UR6, RZ ;  /* 0x000000060a0a7c10 */ /* 0x004fe2000ff5e0ff */
[----:B------:R-:W2:Y:S01]  /*27370*/  LDL R12, [R1+0x1ac] ;  /* 0x0001ac00010c7983 */ /* 0x000ea20000100800 */
[----:B------:R-:W-:-:S03]  /*27380*/  IADD3.X R5, R11, UR7, RZ, P1, !PT ;  /* 0x000000070b057c10 */ /* 0x000fc60008ffe4ff */
        /* <DEDUP_REMOVED lines=15> */
[----:B------:R-:W-:Y:S01]  /*27480*/  FFMA R165, R89, R33, R165 ;  /* 0x0000002159a57223 */ /* 0x000fe200000000a5 */
[C---:B------:R-:W-:Y:S01]  /*27490*/  FFMA R223, R90.reuse, R22, R223 ;  /* 0x000000165adf7223 */ /* 0x040fe200000000df */
[C---:B------:R-:W-:Y:S01]  /*274a0*/  FFMA R169, R90.reuse, R26, R169 ;  /* 0x0000001a5aa97223 */ /* 0x040fe200000000a9 */
[C---:B------:R-:W-:Y:S01]  /*274b0*/  FFMA R168, R90.reuse, R30, R168 ;  /* 0x0000001e5aa87223 */ /* 0x040fe200000000a8 */
[----:B------:R-:W-:Y:S01]  /*274c0*/  FFMA R165, R90, R34, R165 ;  /* 0x000000225aa57223 */ /* 0x000fe200000000a5 */
[-C--:B------:R-:W-:Y:S01]  /*274d0*/  FFMA R158, R81, R25.reuse, R158 ;  /* 0x00000019519e7223 */ /* 0x080fe2000000009e */
        /* <DEDUP_REMOVED lines=10> */
[----:B---3--:R-:W-:Y:S01]  /*27580*/  IADD3 R4, P1, R11, UR6, RZ ;  /* 0x000000060b047c10 */ /* 0x008fe2000ff3e0ff */
[----:B------:R-:W-:Y:S01]  /*27590*/  FFMA R170, R85, R33, R170 ;  /* 0x0000002155aa7223 */ /* 0x000fe200000000aa */
[----:B------:R-:W-:Y:S01]  /*275a0*/  IADD3.X R11, R15, UR7, RZ, P2, !PT ;  /* 0x000000070f0b7c10 */ /* 0x000fe200097fe4ff */
[----:B------:R-:W3:Y:S01]  /*275b0*/  LDL R89, [R1+0x224] ;  /* 0x0002240001597983 */ /* 0x000ee20000100800 */
[----:B------:R-:W-:-:S02]  /*275c0*/  IADD3.X R5, R20, UR7, RZ, P1, !PT ;  /* 0x0000000714057c10 */ /* 0x000fc40008ffe4ff */
[----:B--2---:R-:W-:Y:S01]  /*275d0*/  LEA R15, R2, R12, 0xf ;  /* 0x0000000c020f7211 */ /* 0x004fe200078e78ff */
[----:B------:R-:W2:Y:S04]  /*275e0*/  LDL R20, [R1+0x20c] ;  /* 0x00020c0001147983 */ /* 0x000ea80000100800 */
[----:B------:R-:W3:Y:S04]  /*275f0*/  LDL R12, [R1+0x218] ;  /* 0x00021800010c7983 */ /* 0x000ee80000100800 */
[----:B------:R4:W-:Y:S04]  /*27600*/  LDGSTS.E.BYPASS.128 [R16], [R4.64], P0 ;  /* 0x0000000004107fae */ /* 0x0009e80008101c4a */
[----:B------:R1:W-:Y:S01]  /*27610*/  LDGSTS.E.BYPASS.128 [R15], [R10.64], P0 ;  /* 0x000000000a0f7fae */ /* 0x0003e20008101c4a */
[C---:B------:R-:W-:Y:S01]  /*27620*/  FFMA R222, R86.reuse, R22, R222 ;  /* 0x0000001656de7223 */ /* 0x040fe200000000de */
[C---:B------:R-:W-:Y:S01]  /*27630*/  FFMA R221, R86.reuse, R26, R221 ;  /* 0x0000001a56dd7223 */ /* 0x040fe200000000dd */
[----:B------:R-:W-:Y:S01]  /*27640*/  FFMA R220, R86, R30, R220 ;  /* 0x0000001e56dc7223 */ /* 0x000fe200000000dc */
[----:B------:R-:W-:Y:S01]  /*27650*/  FFMA R7, R94, R26, R7 ;  /* 0x0000001a5e077223 */ /* 0x000fe20000000007 */
[----:B------:R-:W3:Y:S01]  /*27660*/  LDL R88, [R1+0x240] ;  /* 0x0002400001587983 */ /* 0x000ee20000100800 */
[----:B----4-:R-:W-:Y:S01]  /*27670*/  IADD3 R4, P1, R19, UR6, RZ ;  /* 0x0000000613047c10 */ /* 0x010fe2000ff3e0ff */
[----:B------:R-:W-:-:S02]  /*27680*/  FFMA R171, R81, R33, R171 ;  /* 0x0000002151ab7223 */ /* 0x000fc400000000ab */
[----:B------:R-:W4:Y:S01]  /*27690*/  LDL R19, [R1+0x1a0] ;  /* 0x0001a00001137983 */ /* 0x000f220000100800 */
[----:B-1----:R-:W-:-:S03]  /*276a0*/  IADD3 R10, P2, R18, UR6, RZ ;  /* 0x00000006120a7c10 */ /* 0x002fc6000ff5e0ff */
[----:B------:R-:W4:Y:S01]  /*276b0*/  LDL R18, [R1+0x198] ;  /* 0x0001980001127983 */ /* 0x000f220000100800 */
[----:B------:R-:W-:Y:S01]  /*276c0*/  FFMA R170, R86, R34, R170 ;  /* 0x0000002256aa7223 */ /* 0x000fe200000000aa */
[----:B------:R-:W-:Y:S01]  /*276d0*/  IADD3.X R5, R17, UR7, RZ, P1, !PT ;  /* 0x0000000711057c10 */ /* 0x000fe20008ffe4ff */
[C---:B------:R-:W-:Y:S01]  /*276e0*/  FFMA R38, R87.reuse, R31, R220 ;  /* 0x0000001f57267223 */ /* 0x040fe200000000dc */
[C---:B------:R-:W-:Y:S01]  /*276f0*/  FFMA R37, R87.reuse, R27, R221 ;  /* 0x0000001b57257223 */ /* 0x040fe200000000dd */
[C---:B------:R-:W-:Y:S01]  /*27700*/  FFMA R39, R87.reuse, R35, R170 ;  /* 0x0000002357277223 */ /* 0x040fe200000000aa */
[----:B------:R-:W-:Y:S01]  /*27710*/  FFMA R36, R87, R23, R222 ;  /* 0x0000001757247223 */ /* 0x000fe200000000de */
[C---:B------:R-:W-:Y:S01]  /*27720*/  LEA R17, R2.reuse, R13, 0xf ;  /* 0x0000000d02117211 */ /* 0x040fe200078e78ff */
        /* <DEDUP_REMOVED lines=11> */
[----:B------:R-:W-:-:S03]  /*277e0*/  FFMA R45, R95, R27, R7 ;  /* 0x0000001b5f2d7223 */ /* 0x000fc60000000007 */
[----:B------:R-:W4:Y:S04]  /*277f0*/  LDL R21, [R1+0x190] ;  /* 0x0001900001157983 */ /* 0x000f280000100800 */
[----:B------:R-:W4:Y:S04]  /*27800*/  LDL R33, [R1+0x23c] ;  /* 0x00023c0001217983 */ /* 0x000f280000100800 */
[----:B------:R-:W4:Y:S04]  /*27810*/  LDL R7, [R1+0x248] ;  /* 0x0002480001077983 */ /* 0x000f280000100800 */
[----:B------:R1:W-:Y:S04]  /*27820*/  LDGSTS.E.BYPASS.128 [R17], [R4.64], P0 ;  /* 0x0000000004117fae */ /* 0x0003e80008101c4a */
[----:B------:R-:W4:Y:S04]  /*27830*/  LDL R85, [R1+0x244] ;  /* 0x0002440001557983 */ /* 0x000f280000100800 */
[----:B------:R-:W4:Y:S04]  /*27840*/  LDL R86, [R1+0x250] ;  /* 0x0002500001567983 */ /* 0x000f280000100800 */
[----:B------:R-:W4:Y:S01]  /*27850*/  LDL R84, [R1+0x24c] ;  /* 0x00024c0001547983 */ /* 0x000f220000100800 */
[----:B------:R-:W-:Y:S01]  /*27860*/  LEA R24, R2, R24, 0xf ;  /* 0x0000001802187211 */ /* 0x000fe200078e78ff */
[C---:B------:R-:W-:Y:S01]  /*27870*/  FFMA R224, R94.reuse, R22, R224 ;  /* 0x000000165ee07223 */ /* 0x040fe200000000e0 */
[----:B------:R-:W-:Y:S01]  /*27880*/  FFMA R128, R94, R30, R128 ;  /* 0x0000001e5e807223 */ /* 0x000fe20000000080 */
[----:B------:R-:W4:Y:S01]  /*27890*/  LDL R92, [R1+0x274] ;  /* 0x00027400015c7983 */ /* 0x000f220000100800 */
[----:B--2---:R-:W-:-:S03]  /*278a0*/  IADD3.X R11, R20, UR7, RZ, P2, !PT ;  /* 0x00000007140b7c10 */ /* 0x004fc600097fe4ff */
[----:B------:R-:W2:Y:S01]  /*278b0*/  LDL R93, [R1+0x280] ;  /* 0x00028000015d7983 */ /* 0x000ea20000100800 */
[----:B---3--:R-:W-:-:S03]  /*278c0*/  IADD3 R12, P1, R12, UR6, RZ ;  /* 0x000000060c0c7c10 */ /* 0x008fc6000ff3e0ff */
[----:B------:R-:W3:Y:S01]  /*278d0*/  LDL R20, [R1+0x194] ;  /* 0x0001940001147983 */ /* 0x000ee20000100800 */
[----:B------:R-:W-:-:S03]  /*278e0*/  IADD3.X R13, R28, UR7, RZ, P1, !PT ;  /* 0x000000071c0d7c10 */ /* 0x000fc60008ffe4ff */
[----:B------:R1:W-:Y:S04]  /*278f0*/  LDGSTS.E.BYPASS.128 [R25], [R10.64], P0 ;  /* 0x000000000a197fae */ /* 0x0003e80008101c4a */
[----:B------:R-:W2:Y:S01]  /*27900*/  LDL R28, [R1+0x18c] ;  /* 0x00018c00011c7983 */ /* 0x000ea20000100800 */
[----:B-1----:R-:W-:-:S03]  /*27910*/  IADD3 R10, P1, R32, UR6, RZ ;  /* 0x00000006200a7c10 */ /* 0x002fc6000ff3e0ff */
[----:B------:R-:W2:Y:S01]  /*27920*/  LDL R32, [R1+0x258] ;  /* 0x0002580001207983 */ /* 0x000ea20000100800 */
[----:B------:R-:W-:Y:S02]  /*27930*/  IADD3 R4, P2, R29, UR6, RZ ;  /* 0x000000061d047c10 */ /* 0x000fe4000ff5e0ff */
[----:B----4-:R-:W-:Y:S01]  /*27940*/  LEA R19, R2, R19, 0xf ;  /* 0x0000001302137211 */ /* 0x010fe200078e78ff */
[----:B------:R-:W3:Y:S01]  /*27950*/  LDL R29, [R1+0x188] ;  /* 0x00018800011d7983 */ /* 0x000ee20000100800 */
[----:B------:R-:W-:-:S03]  /*27960*/  IADD3.X R5, R78, UR7, RZ, P2, !PT ;  /* 0x000000074e057c10 */ /* 0x000fc600097fe4ff */
[----:B------:R1:W-:Y:S04]  /*27970*/  LDGSTS.E.BYPASS.128 [R19], [R12.64], P0 ;  /* 0x000000000c137fae */ /* 0x0003e80008101c4a */
[----:B------:R-:W3:Y:S01]  /*27980*/  LDL R78, [R1+0x254] ;  /* 0x00025400014e7983 */ /* 0x000ee20000100800 */
[----:B------:R-:W-:Y:S02]  /*27990*/  IADD3.X R11, R89, UR7, RZ, P1, !PT ;  /* 0x00000007590b7c10 */ /* 0x000fe40008ffe4ff */
[----:B------:R-:W-:Y:S01]  /*279a0*/  LEA R18, R2, R18, 0xf ;  /* 0x0000001202127211 */ /* 0x000fe200078e78ff */
[----:B------:R1:W-:Y:S02]  /*279b0*/  LDGSTS.E.BYPASS.128 [R24], [R4.64], P0 ;  /* 0x0000000004187fae */ /* 0x0003e40008101c4a */
[----:B-1----:R-:W-:-:S02]  /*279c0*/  IADD3 R12, P2, R90, UR6, RZ ;  /* 0x000000065a0c7c10 */ /* 0x002fc4000ff5e0ff */
[----:B------:R1:W-:Y:S02]  /*279d0*/  LDGSTS.E.BYPASS.128 [R18], [R10.64], P0 ;  /* 0x000000000a127fae */ /* 0x0003e40008101c4a */
[----:B------:R-:W-:Y:S01]  /*279e0*/  IADD3.X R13, R76, UR7, RZ, P2, !PT ;  /* 0x000000074c0d7c10 */ /* 0x000fe200097fe4ff */
[----:B------:R-:W-:Y:S01]  /*279f0*/  FFMA R133, R94, R34, R133 ;  /* 0x000000225e857223 */ /* 0x000fe20000000085 */
[----:B------:R-:W3:Y:S01]  /*27a00*/  LDL R76, [R1+0x25c] ;  /* 0x00025c00014c7983 */ /* 0x000ee20000100800 */
[----:B------:R-:W-:Y:S02]  /*27a10*/  IADD3 R4, P1, R77, UR6, RZ ;  /* 0x000000064d047c10 */ /* 0x000fe4000ff3e0ff */
[----:B------:R-:W-:Y:S01]  /*27a20*/  LEA R21, R2, R21, 0xf ;  /* 0x0000001502157211 */ /* 0x000fe200078e78ff */
[----:B------:R-:W3:Y:S01]  /*27a30*/  LDL R77, [R1+0x268] ;  /* 0x00026800014d7983 */ /* 0x000ee20000100800 */
[----:B-1----:R-:W-:Y:S02]  /*27a40*/  IADD3 R10, P2, R88, UR6, RZ ;  /* 0x00000006580a7c10 */ /* 0x002fe4000ff5e0ff */
[----:B------:R-:W-:Y:S01]  /*27a50*/  IADD3.X R5, R87, UR7, RZ, P1, !PT ;  /* 0x0000000757057c10 */ /* 0x000fe20008ffe4ff */
[----:B------:R-:W3:Y:S01]  /*27a60*/  LDL R94, [R1+0x26c] ;  /* 0x00026c00015e7983 */ /* 0x000ee20000100800 */
[----:B------:R-:W-:-:S03]  /*27a70*/  IADD3.X R11, R33, UR7, RZ, P2, !PT ;  /* 0x00000007210b7c10 */ /* 0x000fc600097fe4ff */
[----:B------:R-:W3:Y:S01]  /*27a80*/  LDL R33, [R1+0x264] ;  /* 0x0002640001217983 */ /* 0x000ee20000100800 */
[C---:B------:R-:W-:Y:S01]  /*27a90*/  FFMA R43, R91.reuse, R35, R165 ;  /* 0x000000235b2b7223 */ /* 0x040fe200000000a5 */
[C---:B------:R-:W-:Y:S01]  /*27aa0*/  FFMA R42, R91.reuse, R31, R168 ;  /* 0x0000001f5b2a7223 */ /* 0x040fe200000000a8 */
[C---:B------:R-:W-:Y:S01]  /*27ab0*/  FFMA R41, R91.reuse, R27, R169 ;  /* 0x0000001b5b297223 */ /* 0x040fe200000000a9 */
[----:B------:R-:W-:Y:S01]  /*27ac0*/  FFMA R40, R91, R23, R223 ;  /* 0x000000175b287223 */ /* 0x000fe200000000df */
[----:B------:R-:W3:Y:S04]  /*27ad0*/  LDL R90, [R1+0x27c] ;  /* 0x00027c00015a7983 */ /* 0x000ee80000100800 */
[----:B------:R-:W3:Y:S04]  /*27ae0*/  LDL R91, [R1+0x288] ;  /* 0x00028800015b7983 */ /* 0x000ee80000100800 */
[----:B------:R-:W3:Y:S04]  /*27af0*/  LDL R89, [R1+0x290] ;  /* 0x0002900001597983 */ /* 0x000ee80000100800 */
[----:B------:R-:W3:Y:S04]  /*27b00*/  LDL R88, [R1+0x284] ;  /* 0x0002840001587983 */ /* 0x000ee80000100800 */
[----:B------:R-:W3:Y:S02]  /*27b10*/  LDL R87, [R1+0x298] ;  /* 0x0002980001577983 */ /* 0x000ee40000100800 */
[----:B---3--:R-:W-:-:S05]  /*27b20*/  LEA R20, R2, R20, 0xf ;  /* 0x0000001402147211 */ /* 0x008fca00078e78ff */
[----:B------:R1:W-:Y:S01]  /*27b30*/  LDGSTS.E.BYPASS.128 [R20], [R12.64], P0 ;  /* 0x000000000c147fae */ /* 0x0003e20008101c4a */
[----:B--2---:R-:W-:-:S03]  /*27b40*/  LEA R28, R2, R28, 0xf ;  /* 0x0000001c021c7211 */ /* 0x004fc600078e78ff */
[----:B------:R2:W-:Y:S04]  /*27b50*/  LDGSTS.E.BYPASS.128 [R21], [R4.64], P0 ;  /* 0x0000000004157fae */ /* 0x0005e80008101c4a */
[----:B------:R3:W-:Y:S01]  /*27b60*/  LDGSTS.E.BYPASS.128 [R28], [R10.64], P0 ;  /* 0x000000000a1c7fae */ /* 0x0007e20008101c4a */
[----:B-1----:R-:W-:-:S03]  /*27b70*/  IADD3 R12, P1, R7, UR6, RZ ;  /* 0x00000006070c7c10 */ /* 0x002fc6000ff3e0ff */
[----:B------:R-:W4:Y:S01]  /*27b80*/  LDL R7, [R1+0x270] ;  /* 0x0002700001077983 */ /* 0x000f220000100800 */
[----:B------:R-:W-:Y:S02]  /*27b90*/  IADD3.X R13, R85, UR7, RZ, P1, !PT ;  /* 0x00000007550d7c10 */ /* 0x000fe40008ffe4ff */
[----:B--2---:R-:W-:Y:S01]  /*27ba0*/  IADD3 R4, P2, R86, UR6, RZ ;  /* 0x0000000656047c10 */ /* 0x004fe2000ff5e0ff */
[----:B------:R-:W2:Y:S01]  /*27bb0*/  LDL R85, [R1+0x2a0] ;  /* 0x0002a00001557983 */ /* 0x000ea20000100800 */
[----:B---3--:R-:W-:-:S03]  /*27bc0*/  IADD3 R10, P1, R32, UR6, RZ ;  /* 0x00000006200a7c10 */ /* 0x008fc6000ff3e0ff */
[----:B------:R-:W3:Y:S01]  /*27bd0*/  LDL R32, [R1+0x278] ;  /* 0x0002780001207983 */ /* 0x000ee20000100800 */
[----:B------:R-:W-:-:S03]  /*27be0*/  LEA R29, R2, R29, 0xf ;  /* 0x0000001d021d7211 */ /* 0x000fc600078e78ff */
[----:B------:R-:W2:Y:S01]  /*27bf0*/  LDL R86, [R1+0x28c] ;  /* 0x00028c0001567983 */ /* 0x000ea20000100800 */
[----:B------:R-:W-:Y:S02]  /*27c00*/  IADD3.X R5, R84, UR7, RZ, P2, !PT ;  /* 0x0000000754057c10 */ /* 0x000fe400097fe4ff */
[----:B------:R-:W-:Y:S01]  /*27c10*/  IADD3.X R11, R78, UR7, RZ, P1, !PT ;  /* 0x000000074e0b7c10 */ /* 0x000fe20008ffe4ff */
[----:B------:R1:W-:Y:S04]  /*27c20*/  LDGSTS.E.BYPASS.128 [R29], [R12.64], P0 ;  /* 0x000000000c1d7fae */ /* 0x0003e80008101c4a */
[----:B------:R-:W2:Y:S04]  /*27c30*/  LDL R84, [R1+0x294] ;  /* 0x0002940001547983 */ /* 0x000ea80000100800 */
[----:B------:R-:W0:Y:S01]  /*27c40*/  LDGDEPBAR ;  /* 0x00000000000079af */ /* 0x000e220000000000 */
[----:B-1----:R-:W-:-:S03]  /*27c50*/  IADD3 R12, P2, R79, UR6, RZ ;  /* 0x000000064f0c7c10 */ /* 0x002fc6000ff5e0ff */
[----:B------:R1:W-:Y:S04]  /*27c60*/  LDGSTS.E.BYPASS.128 [R8+0x10000], [R4.64], P0 ;  /* 0x1000000004087fae */ /* 0x0003e80008101c4a */
[----:B------:R-:W2:Y:S01]  /*27c70*/  LDL R79, [R1+0x2a8] ;  /* 0x0002a800014f7983 */ /* 0x000ea20000100800 */
[----:B------:R-:W-:-:S03]  /*27c80*/  IADD3.X R13, R76, UR7, RZ, P2, !PT ;  /* 0x000000074c0d7c10 */ /* 0x000fc600097fe4ff */
[----:B------:R1:W-:Y:S04]  /*27c90*/  LDGSTS.E.BYPASS.128 [R6+0x10000], [R10.64], P0 ;  /* 0x100000000a067fae */ /* 0x0003e80008101c4a */
[----:B------:R1:W-:Y:S02]  /*27ca0*/  LDGSTS.E.BYPASS.128 [R3+0x10000], [R12.64], P0 ;  /* 0x100000000c037fae */ /* 0x0003e40008101c4a */
[----:B-1----:R-:W-:Y:S02]  /*27cb0*/  IADD3 R4, P1, R77, UR6, RZ ;  /* 0x000000064d047c10 */ /* 0x002fe4000ff3e0ff */
[----:B------:R-:W2:Y:S04]  /*27cc0*/  LDL R78, [R1+0x29c] ;  /* 0x00029c00014e7983 */ /* 0x000ea80000100800 */
[----:B------:R-:W2:Y:S04]  /*27cd0*/  LDL R11, [R1+0x2a4] ;  /* 0x0002a400010b7983 */ /* 0x000ea80000100800 */
[----:B------:R-:W2:Y:S04]  /*27ce0*/  LDL R10, [R1+0x2b8] ;  /* 0x0002b800010a7983 */ /* 0x000ea80000100800 */
[----:B------:R-:W2:Y:S01]  /*27cf0*/  LDL R3, [R1+0x2b4] ;  /* 0x0002b40001037983 */ /* 0x000ea20000100800 */
[----:B------:R-:W-:-:S03]  /*27d00*/  IADD3.X R5, R33, UR7, RZ, P1, !PT ;  /* 0x0000000721057c10 */ /* 0x000fc60008ffe4ff */
[----:B------:R-:W2:Y:S04]  /*27d10*/  LDL R77, [R1+0x2b0] ;  /* 0x0002b000014d7983 */ /* 0x000ea80000100800 */
[----:B------:R1:W-:Y:S04]  /*27d20*/  LDGSTS.E.BYPASS.128 [R9+0x10000], [R4.64], P0 ;  /* 0x1000000004097fae */ /* 0x0003e80008101c4a */
[----:B------:R-:W2:Y:S04]  /*27d30*/  LDL R76, [R1+0x2c0] ;  /* 0x0002c000014c7983 */ /* 0x000ea80000100800 */
[----:B------:R-:W2:Y:S04]  /*27d40*/  LDL R33, [R1+0x2ac] ;  /* 0x0002ac0001217983 */ /* 0x000ea80000100800 */
[----:B------:R-:W2:Y:S04]  /*27d50*/  LDL R13, [R1+0x2bc] ;  /* 0x0002bc00010d7983 */ /* 0x000ea80000100800 */
[----:B------:R-:W2:Y:S01]  /*27d60*/  LDL R12, [R1+0x2c4] ;  /* 0x0002c400010c7983 */ /* 0x000ea20000100800 */
[----:B----4-:R-:W-:-:S04]  /*27d70*/  IADD3 R6, P2, R7, UR6, RZ ;  /* 0x0000000607067c10 */ /* 0x010fc8000ff5e0ff */
[----:B------:R-:W-:Y:S02]  /*27d80*/  IADD3.X R7, R94, UR7, RZ, P2, !PT ;  /* 0x000000075e077c10 */ /* 0x000fe400097fe4ff */
[----:B---3--:R-:W-:-:S03]  /*27d90*/  IADD3 R8, P1, R32, UR6, RZ ;  /* 0x0000000620087c10 */ /* 0x008fc6000ff3e0ff */
[----:B------:R3:W-:Y:S01]  /*27da0*/  LDGSTS.E.BYPASS.128 [R14+0x10000], [R6.64], P0 ;  /* 0x10000000060e7fae */ /* 0x0007e20008101c4a */
[----:B-1----:R-:W-:Y:S02]  /*27db0*/  IADD3 R4, P2, R93, UR6, RZ ;  /* 0x000000065d047c10 */ /* 0x002fe4000ff5e0ff */
[----:B------:R-:W-:Y:S01]  /*27dc0*/  IADD3.X R9, R92, UR7, RZ, P1, !PT ;  /* 0x000000075c097c10 */ /* 0x000fe20008ffe4ff */
[----:B------:R-:W4:Y:S01]  /*27dd0*/  LDL R32, [R1+0x2c8] ;  /* 0x0002c80001207983 */ /* 0x000f220000100800 */
[----:B------:R-:W-:-:S03]  /*27de0*/  IADD3.X R5, R90, UR7, RZ, P2, !PT ;  /* 0x000000075a057c10 */ /* 0x000fc600097fe4ff */
[----:B------:R1:W-:Y:S01]  /*27df0*/  LDGSTS.E.BYPASS.128 [R16+0x10000], [R8.64], P0 ;  /* 0x1000000008107fae */ /* 0x0003e20008101c4a */
[----:B---3--:R-:W-:-:S03]  /*27e00*/  IADD3 R6, P1, R91, UR6, RZ ;  /* 0x000000065b067c10 */ /* 0x008fc6000ff3e0ff */
[----:B------:R3:W-:Y:S01]  /*27e10*/  LDGSTS.E.BYPASS.128 [R15+0x10000], [R4.64], P0 ;  /* 0x10000000040f7fae */ /* 0x0007e20008101c4a */
[----:B------:R-:W-:Y:S02]  /*27e20*/  IADD3.X R7, R88, UR7, RZ, P1, !PT ;  /* 0x0000000758077c10 */ /* 0x000fe40008ffe4ff */
[----:B-1----:R-:W-:-:S03]  /*27e30*/  IADD3 R8, P2, R89, UR6, RZ ;  /* 0x0000000659087c10 */ /* 0x002fc6000ff5e0ff */
[----:B------:R1:W-:Y:S01]  /*27e40*/  LDGSTS.E.BYPASS.128 [R17+0x10000], [R6.64], P0 ;  /* 0x1000000006117fae */ /* 0x0003e20008101c4a */
[----:B--2---:R-:W-:Y:S02]  /*27e50*/  IADD3.X R9, R86, UR7, RZ, P2, !PT ;  /* 0x0000000756097c10 */ /* 0x004fe400097fe4ff */
[----:B---3--:R-:W-:-:S03]  /*27e60*/  IADD3 R4, P1, R87, UR6, RZ ;  /* 0x0000000657047c10 */ /* 0x008fc6000ff3e0ff */
[----:B------:R2:W-:Y:S01]  /*27e70*/  LDGSTS.E.BYPASS.128 [R25+0x10000], [R8.64], P0 ;  /* 0x1000000008197fae */ /* 0x0005e20008101c4a */
[----:B------:R-:W-:Y:S02]  /*27e80*/  IADD3.X R5, R84, UR7, RZ, P1, !PT ;  /* 0x0000000754057c10 */ /* 0x000fe40008ffe4ff */
[----:B-1----:R-:W-:-:S03]  /*27e90*/  IADD3 R6, P2, R85, UR6, RZ ;  /* 0x0000000655067c10 */ /* 0x002fc6000ff5e0ff */
[----:B------:R1:W-:Y:S01]  /*27ea0*/  LDGSTS.E.BYPASS.128 [R19+0x10000], [R4.64], P0 ;  /* 0x1000000004137fae */ /* 0x0003e20008101c4a */
[----:B--2---:R-:W-:-:S04]  /*27eb0*/  IADD3 R8, P1, R79, UR6, RZ ;  /* 0x000000064f087c10 */ /* 0x004fc8000ff3e0ff */
[----:B------:R-:W-:Y:S02]  /*27ec0*/  IADD3.X R9, R11, UR7, RZ, P1, !PT ;  /* 0x000000070b097c10 */ /* 0x000fe40008ffe4ff */
[----:B------:R-:W-:-:S04]  /*27ed0*/  IADD3 R10, P1, R10, UR6, RZ ;  /* 0x000000060a0a7c10 */ /* 0x000fc8000ff3e0ff */
[----:B------:R-:W-:Y:S02]  /*27ee0*/  IADD3.X R11, R3, UR7, RZ, P1, !PT ;  /* 0x00000007030b7c10 */ /* 0x000fe40008ffe4ff */
[----:B------:R-:W2:Y:S01]  /*27ef0*/  LDL.LU R3, [R1+0x180] ;  /* 0x0001800001037983 */ /* 0x000ea20000300800 */
[----:B------:R-:W-:Y:S02]  /*27f00*/  IADD3.X R7, R78, UR7, RZ, P2, !PT ;  /* 0x000000074e077c10 */ /* 0x000fe400097fe4ff */
[----:B-1----:R-:W-:-:S03]  /*27f10*/  IADD3 R4, P2, R77, UR6, RZ ;  /* 0x000000064d047c10 */ /* 0x002fc6000ff5e0ff */
[----:B------:R1:W-:Y:S04]  /*27f20*/  LDGSTS.E.BYPASS.128 [R24+0x10000], [R6.64], P0 ;  /* 0x1000000006187fae */ /* 0x0003e80008101c4a */
[----:B------:R4:W-:Y:S01]  /*27f30*/  LDGSTS.E.BYPASS.128 [R18+0x10000], [R8.64], P0 ;  /* 0x1000000008127fae */ /* 0x0009e20008101c4a */
[----:B------:R-:W-:-:S05]  /*27f40*/  IADD3.X R5, R33, UR7, RZ, P2, !PT ;  /* 0x0000000721057c10 */ /* 0x000fca00097fe4ff */
[----:B------:R3:W-:Y:S01]  /*27f50*/  LDGSTS.E.BYPASS.128 [R20+0x10000], [R4.64], P0 ;  /* 0x1000000004147fae */ /* 0x0007e20008101c4a */
[----:B-1----:R-:W-:-:S03]  /*27f60*/  IADD3 R6, P3, R76, UR6, RZ ;  /* 0x000000064c067c10 */ /* 0x002fc6000ff7e0ff */
[----:B------:R3:W-:Y:S01]  /*27f70*/  LDGSTS.E.BYPASS.128 [R21+0x10000], [R10.64], P0 ;  /* 0x100000000a157fae */ /* 0x0007e20008101c4a */
[----:B------:R-:W-:-:S03]  /*27f80*/  IADD3.X R7, R13, UR7, RZ, P3, !PT ;  /* 0x000000070d077c10 */ /* 0x000fc60009ffe4ff */
[----:B------:R-:W1:Y:S04]  /*27f90*/  S2R R0, SR_TID.X ;  /* 0x0000000000007919 */ /* 0x000e680000002100 */
[----:B------:R3:W-:Y:S01]  /*27fa0*/  LDGSTS.E.BYPASS.128 [R28+0x10000], [R6.64], P0 ;  /* 0x10000000061c7fae */ /* 0x0007e20008101c4a */
[----:B------:R-:W-:-:S04]  /*27fb0*/  UIADD3 UR4, UR4, 0x1, URZ ;  /* 0x0000000104047890 */ /* 0x000fc8000fffe03f */
[----:B------:R-:W-:-:S04]  /*27fc0*/  UISETP.GE.AND UP0, UPT, UR4, 0x2, UPT ;  /* 0x000000020400788c */ /* 0x000fc8000bf06270 */
[----:B------:R-:W-:Y:S01]  /*27fd0*/  USEL UR4, UR4, URZ, !UP0 ;  /* 0x0000003f04047287 */ /* 0x000fe2000c000000 */
[C---:B------:R-:W-:Y:S01]  /*27fe0*/  FFMA R130, R82.reuse, R22, R130 ;  /* 0x0000001652827223 */ /* 0x040fe20000000082 */
[C---:B------:R-:W-:Y:S02]  /*27ff0*/  FFMA R158, R82.reuse, R26, R158 ;  /* 0x0000001a529e7223 */ /* 0x040fe4000000009e */
[----:B------:R-:W-:Y:S01]  /*28000*/  USHF.L.U32 UR5, UR4, 0xf, URZ ;  /* 0x0000000f04057899 */ /* 0x000fe2000800063f */
        /* <DEDUP_REMOVED lines=30> */
[----:B-1----:R-:W-:Y:S01]  /*281f0*/  SHF.L.U32 R0, R0, 0x3, RZ ;  /* 0x0000000300007819 */ /* 0x002fe200000006ff */
[C---:B------:R-:W-:Y:S01]  /*28200*/  FFMA R22, R126.reuse, R22, R131 ;  /* 0x000000167e167223 */ /* 0x040fe20000000083 */
[C---:B------:R-:W-:Y:S01]  /*28210*/  FFMA R26, R126.reuse, R26, R159 ;  /* 0x0000001a7e1a7223 */ /* 0x040fe2000000009f */
[C---:B------:R-:W-:Y:S01]  /*28220*/  FFMA R30, R126.reuse, R30, R162 ;  /* 0x0000001e7e1e7223 */ /* 0x040fe200000000a2 */
[----:B------:R-:W-:Y:S01]  /*28230*/  FFMA R34, R126, R34, R154 ;  /* 0x000000227e227223 */ /* 0x000fe2000000009a */
[----:B------:R-:W-:Y:S01]  /*28240*/  UIADD3 UR8, UR5, 0x10000, URZ ;  /* 0x0001000005087890 */ /* 0x000fe2000fffe03f */
[-C--:B------:R-:W-:Y:S01]  /*28250*/  FFMA R181, R215, R27.reuse, R181 ;  /* 0x0000001bd7b57223 */ /* 0x080fe200000000b5 */
[C---:B------:R-:W-:Y:S01]  /*28260*/  FFMA R185, R219.reuse, R27, R185 ;  /* 0x0000001bdbb97223 */ /* 0x040fe200000000b9 */
[----:B------:R-:W-:Y:S01]  /*28270*/  FFMA R184, R219, R23, R184 ;  /* 0x00000017dbb87223 */ /* 0x000fe200000000b8 */
[C---:B------:R-:W-:Y:S01]  /*28280*/  FFMA R82, R83.reuse, R31, R166 ;  /* 0x0000001f53527223 */ /* 0x040fe200000000a6 */
[C---:B------:R-:W-:Y:S01]  /*28290*/  FFMA R81, R83.reuse, R27, R158 ;  /* 0x0000001b53517223 */ /* 0x040fe2000000009e */
[----:B------:R-:W-:Y:S01]  /*282a0*/  FFMA R80, R83, R23, R130 ;  /* 0x0000001753507223 */ /* 0x000fe20000000082 */
[-C--:B------:R-:W-:Y:S01]  /*282b0*/  FFMA R215, R247, R35.reuse, R245 ;  /* 0x00000023f7d77223 */ /* 0x080fe200000000f5 */
[C---:B------:R-:W-:Y:S01]  /*282c0*/  FFMA R219, R251.reuse, R35, R249 ;  /* 0x00000023fbdb7223 */ /* 0x040fe200000000f9 */
[C---:B------:R-:W-:Y:S01]  /*282d0*/  FFMA R218, R251.reuse, R31, R218 ;  /* 0x0000001ffbda7223 */ /* 0x040fe200000000da */
[----:B------:R-:W-:Y:S01]  /*282e0*/  FFMA R216, R251, R23, R246 ;  /* 0x00000017fbd87223 */ /* 0x000fe200000000f6 */
[----:B------:R-:W-:Y:S01]  /*282f0*/  LOP3.LUT R0, R0, 0xf00, RZ, 0xc0, !PT ;  /* 0x00000f0000007812 */ /* 0x000fe200078ec0ff */
[-C--:B------:R-:W-:Y:S01]  /*28300*/  FFMA R83, R83, R35.reuse, R171 ;  /* 0x0000002353537223 */ /* 0x080fe200000000ab */
        /* <DEDUP_REMOVED lines=35> */
[----:B----4-:R-:W-:-:S04]  /*28540*/  IADD3 R8, P2, R32, UR6, RZ ;  /* 0x0000000620087c10 */ /* 0x010fc8000ff5e0ff */
[----:B------:R-:W-:-:S05]  /*28550*/  IADD3.X R9, R12, UR7, RZ, P2, !PT ;  /* 0x000000070c097c10 */ /* 0x000fca00097fe4ff */
[----:B------:R3:W-:Y:S04]  /*28560*/  LDGSTS.E.BYPASS.128 [R29+0x10000], [R8.64], P0 ;  /* 0x10000000081d7fae */ /* 0x0007e80008101c4a */
[----:B------:R-:W0:Y:S01]  /*28570*/  LDGDEPBAR ;  /* 0x00000000000079af */ /* 0x000e220000000000 */
[----:B------:R-:W-:-:S04]  /*28580*/  UIADD3 UR6, UP1, UR6, 0x100, URZ ;  /* 0x0000010006067890 */ /* 0x000fc8000ff3e03f */
[----:B------:R-:W-:Y:S01]  /*28590*/  UIADD3.X UR7, URZ, UR7, URZ, UP1, !UPT ;  /* 0x000000073f077290 */ /* 0x000fe20008ffe43f */
[----:B------:R-:W-:-:S04]  /*285a0*/  DEPBAR.LE SB0, 0x2 ;  /* 0x000080800000791a */ /* 0x000fc80000000000 */
[----:B--2---:R-:W-:-:S05]  /*285b0*/  IADD3 R3, R3, 0x40, RZ ;  /* 0x0000004003037810 */ /* 0x004fca0007ffe0ff */
[----:B------:R-:W-:Y:S04]  /*285c0*/  STL [R1+0x180], R3 ;  /* 0x0001800301007387 */ /* 0x000fe80000100800 */
[----:B------:R-:W-:Y:S06]  /*285d0*/  BAR.SYNC 0x0 ;  /* 0x0000000000007b1d */ /* 0x000fec0000000000 */
[----:B------:R-:W-:-:S13]  /*285e0*/  ISETP.GE.U32.AND P0, PT, R3, 0x6c, PT ;  /* 0x0000006c0300780c */ /* 0x000fda0003f06070 */
[----:B---3--:R-:W-:Y:S01]  /*285f0*/  @P0 CALL.REL.NOINC `(.L_x_0) ;  /* 0x0000001000000944 */ /* 0x008fe20003c00000 */
[----:B------:R-:W-:Y:S05]  /*28600*/  BRA `(.L_x_1) ;  /* 0xfffda99000007947 */ /* 0x000fea000383ffff */
.L_x_0:
[----:B------:R-:W2:Y:S01]  /*28610*/  LDL.LU R4, [R1+0x1c8] ;  /* 0x0001c80001047983 */ /* 0x000ea20000300800 */
[----:B------:R-:W-:-:S03]  /*28620*/  MOV R246, R236 ;  /* 0x000000ec00f67202 */ /* 0x000fc60000000f00 */
[----:B------:R-:W1:Y:S01]  /*28630*/  S2R R0, SR_TID.X ;  /* 0x0000000000007919 */ /* 0x000e620000002100 */
[----:B------:R-:W-:Y:S01]  /*28640*/  MOV R245, R240 ;  /* 0x000000f000f57202 */ /* 0x000fe20000000f00 */
[----:B------:R-:W-:Y:S01]  /*28650*/  ULDC UR4, c[0x0][0x178] ;  /* 0x00005e0000047ab9 */ /* 0x000fe20000000800 */
[----:B------:R-:W-:-:S04]  /*28660*/  DEPBAR.LE SB0, 0x0 ;  /* 0x000080000000791a */ /* 0x000fc80000000000 */
[----:B------:R-:W3:Y:S04]  /*28670*/  LDL.LU R228, [R1+0x90] ;  /* 0x0000900001e47983 */ /* 0x000ee80000300800 */
[----:B------:R-:W3:Y:S04]  /*28680*/  LDL.LU R229, [R1+0x94] ;  /* 0x0000940001e57983 */ /* 0x000ee80000300800 */
[----:B------:R-:W3:Y:S04]  /*28690*/  LDL.LU R230, [R1+0x98] ;  /* 0x0000980001e67983 */ /* 0x000ee80000300800 */
[----:B------:R-:W3:Y:S04]  /*286a0*/  LDL.LU R231, [R1+0x9c] ;  /* 0x00009c0001e77983 */ /* 0x000ee80000300800 */
[----:B------:R-:W4:Y:S04]  /*286b0*/  LDL.LU R232, [R1+0xa0] ;  /* 0x0000a00001e87983 */ /* 0x000f280000300800 */
[----:B------:R-:W4:Y:S04]  /*286c0*/  LDL.LU R233, [R1+0xa4] ;  /* 0x0000a40001e97983 */ /* 0x000f280000300800 */
[----:B------:R-:W4:Y:S04]  /*286d0*/  LDL.LU R234, [R1+0xa8] ;  /* 0x0000a80001ea7983 */ /* 0x000f280000300800 */
[----:B------:R-:W4:Y:S04]  /*286e0*/  LDL.LU R235, [R1+0xac] ;  /* 0x0000ac0001eb7983 */ /* 0x000f280000300800 */
[----:B------:R-:W5:Y:S04]  /*286f0*/  LDL.LU R136, [R1+0xc0] ;  /* 0x0000c00001887983 */ /* 0x000f680000300800 */
[----:B------:R-:W5:Y:S04]  /*28700*/  LDL.LU R137, [R1+0xc4] ;  /* 0x0000c40001897983 */ /* 0x000f680000300800 */
[----:B------:R-:W5:Y:S04]  /*28710*/  LDL.LU R138, [R1+0xc8] ;  /* 0x0000c800018a7983 */ /* 0x000f680000300800 */
[----:B------:R-:W5:Y:S04]  /*28720*/  LDL.LU R139, [R1+0xcc] ;  /* 0x0000cc00018b7983 */ /* 0x000f680000300800 */
[----:B------:R-:W5:Y:S04]  /*28730*/  LDL.LU R144, [R1+0xb0] ;  /* 0x0000b00001907983 */ /* 0x000f680000300800 */
[----:B------:R-:W5:Y:S04]  /*28740*/  LDL.LU R145, [R1+0xb4] ;  /* 0x0000b40001917983 */ /* 0x000f680000300800 */
[----:B------:R-:W5:Y:S04]  /*28750*/  LDL.LU R146, [R1+0xb8] ;  /* 0x0000b80001927983 */ /* 0x000f680000300800 */
[----:B------:R-:W5:Y:S04]  /*28760*/  LDL.LU R147, [R1+0xbc] ;  /* 0x0000bc0001937983 */ /* 0x000f680000300800 */
[----:B------:R-:W5:Y:S01]  /*28770*/  LDL.LU R148, [R1+0x184] ;  /* 0x0001840001947983 */ /* 0x000f620000300800 */
[----:B-1----:R-:W-:-:S02]  /*28780*/  SHF.R.U32.HI R8, RZ, 0x5, R0 ;  /* 0x00000005ff087819 */ /* 0x002fc40000011600 */
[----:B------:R-:W-:Y:S01]  /*28790*/  SHF.L.U32 R3, R0, 0x2, RZ ;  /* 0x0000000200037819 */ /* 0x000fe200000006ff */
        /* <DEDUP_REMOVED lines=13> */
[----:B------:R-:W1:Y:S01]  /*28870*/  S2R R252, SR_TID.X ;  /* 0x0000000000fc7919 */ /* 0x000e620000002100 */
[----:B------:R-:W-:Y:S01]  /*28880*/  SGXT.U32 R8, R8, 0x2 ;  /* 0x000000020808781a */ /* 0x000fe20000000000 */
[----:B------:R-:W-:Y:S01]  /*28890*/  UIMAD UR4, UR4, 0x32, URZ ;  /* 0x00000032040478a4 */ /* 0x000fe2000f8e023f */
[----:B-1----:R-:W-:-:S04]  /*288a0*/  SHF.L.U32 R252, R252, 0x2, RZ ;  /* 0x00000002fcfc7819 */ /* 0x002fc800000006ff */
[----:B------:R-:W-:-:S05]  /*288b0*/  LOP3.LUT R252, R252, 0x7c, RZ, 0xc0, !PT ;  /* 0x0000007cfcfc7812 */ /* 0x000fca00078ec0ff */
[----:B------:R-:W-:Y:S01]  /*288c0*/  IMAD R2, R8, 0x210, R252 ;  /* 0x0000021008027824 */ /* 0x000fe200078e02fc */
[----:B------:R-:W-:Y:S06]  /*288d0*/  BAR.SYNC 0x0 ;  /* 0x0000000000007b1d */ /* 0x000fec0000000000 */
[----:B------:R-:W-:Y:S02]  /*288e0*/  SHF.L.U32 R7, R2, 0x2, RZ ;  /* 0x0000000202077819 */ /* 0x000fe400000006ff */
[----:B--2---:R-:W-:-:S04]  /*288f0*/  LOP3.LUT R3, R4, 0x7c, R3, 0xf8, !PT ;  /* 0x0000007c04037812 */ /* 0x004fc800078ef803 */
[----:B------:R-:W-:Y:S01]  /*28900*/  ISETP.GE.AND P0, PT, R3, 0xac, PT ;  /* 0x000000ac0300780c */ /* 0x000fe20003f06270 */
[----:B---3--:R-:W-:Y:S04]  /*28910*/  STS.128 [R2.X4+0x630], R228 ;  /* 0x000630e402007388 */ /* 0x008fe80000004c00 */
[----:B----4-:R-:W-:Y:S04]  /*28920*/  STS.128 [R2.X4+0x420], R232 ;  /* 0x000420e802007388 */ /* 0x010fe80000004c00 */
[----:B-----5:R-:W-:Y:S01]  /*28930*/  STS.128 [R2.X4], R136 ;  /* 0x0000008802007388 */ /* 0x020fe20000004c00 */
[----:B------:R-:W-:-:S04]  /*28940*/  LOP3.LUT R0, R148, 0x4, RZ, 0xfc, !PT ;  /* 0x0000000494007812 */ /* 0x000fc800078efcff */
[----:B------:R-:W-:Y:S02]  /*28950*/  ISETP.LT.AND P6, PT, R0, UR4, !P0 ;  /* 0x0000000400007c0c */ /* 0x000fe4000c7c1270 */
[----:B------:R-:W-:-:S04]  /*28960*/  LOP3.LUT R0, R148, 0x8, RZ, 0xfc, !PT ;  /* 0x0000000894007812 */ /* 0x000fc800078efcff */
[----:B------:R-:W-:Y:S01]  /*28970*/  ISETP.LT.AND P5, PT, R0, UR4, !P0 ;  /* 0x0000000400007c0c */ /* 0x000fe2000c7a1270 */
[----:B------:R-:W-:Y:S01]  /*28980*/  IMAD R0, R8, -0x630, R7 ;  /* 0xfffff9d008007824 */ /* 0x000fe200078e0207 */
[----:B------:R-:W-:Y:S01]  /*28990*/  STS.128 [R2.X4+0x210], R144 ;  /* 0x0002109002007388 */ /* 0x000fe20000004c00 */
[----:B------:R-:W-:-:S03]  /*289a0*/  LOP3.LUT R4, R148, 0xc, RZ, 0xfc, !PT ;  /* 0x0000000c94047812 */ /* 0x000fc600078efcff */
[----:B------:R-:W-:Y:S06]  /*289b0*/  BAR.SYNC 0x0 ;  /* 0x0000000000007b1d */ /* 0x000fec0000000000 */
[----:B------:R-:W1:Y:S01]  /*289c0*/  LDS.128 R16, [R0] ;  /* 0x0000000000107984 */ /* 0x000e620000000c00 */
[C---:B------:R-:W-:Y:S02]  /*289d0*/  LOP3.LUT R5, R148.reuse, 0x10, RZ, 0xfc, !PT ;  /* 0x0000001094057812 */ /* 0x040fe400078efcff */
[----:B------:R-:W-:Y:S01]  /*289e0*/  LOP3.LUT R6, R148, 0x14, RZ, 0xfc, !PT ;  /* 0x0000001494067812 */ /* 0x000fe200078efcff */
[----:B------:R-:W2:Y:S01]  /*289f0*/  LDS.128 R12, [R0+0x840] ;  /* 0x00084000000c7984 */ /* 0x000ea20000000c00 */
[----:B------:R-:W-:-:S02]  /*28a00*/  ISETP.LT.AND P4, PT, R4, UR4, !P0 ;  /* 0x0000000404007c0c */ /* 0x000fc4000c781270 */
[----:B------:R-:W-:Y:S01]  /*28a10*/  ISETP.LT.AND P3, PT, R5, UR4, !P0 ;  /* 0x0000000405007c0c */ /* 0x000fe2000c761270 */
[----:B------:R-:W3:Y:S01]  /*28a20*/  LDS.128 R8, [R0+0x1080] ;  /* 0x0010800000087984 */ /* 0x000ee20000000c00 */
[----:B------:R-:W-:-:S03]  /*28a30*/  ISETP.LT.AND P2, PT, R6, UR4, !P0 ;  /* 0x0000000406007c0c */ /* 0x000fc6000c741270 */
[----:B------:R-:W4:Y:S04]  /*28a40*/  LDS.128 R4, [R0+0x18c0] ;  /* 0x0018c00000047984 */ /* 0x000f280000000c00 */
[----:B------:R-:W-:Y:S06]  /*28a50*/  BAR.SYNC 0x0 ;  /* 0x0000000000007b1d */ /* 0x000fec0000000000 */
[----:B------:R-:W-:Y:S04]  /*28a60*/  STS.128 [R2.X4], R236 ;  /* 0x000000ec02007388 */ /* 0x000fe80000004c00 */
[----:B------:R-:W-:Y:S04]  /*28a70*/  STS.128 [R2.X4+0x210], R248 ;  /* 0x000210f802007388 */ /* 0x000fe80000004c00 */
[----:B------:R-:W-:Y:S04]  /*28a80*/  STS.128 [R2.X4+0x420], R240 ;  /* 0x000420f002007388 */ /* 0x000fe80000004c00 */
[----:B------:R-:W-:Y:S04]  /*28a90*/  STS.128 [R2.X4+0x630], R244 ;  /* 0x000630f402007388 */ /* 0x000fe80000004c00 */
[----:B------:R-:W-:Y:S06]  /*28aa0*/  BAR.SYNC 0x0 ;  /* 0x0000000000007b1d */ /* 0x000fec0000000000 */
[----:B------:R-:W5:Y:S04]  /*28ab0*/  LDS.128 R32, [R0] ;  /* 0x0000000000207984 */ /* 0x000f680000000c00 */
[----:B------:R-:W1:Y:S04]  /*28ac0*/  LDS.128 R28, [R0+0x840] ;  /* 0x00084000001c7984 */ /* 0x000e680000000c00 */
[----:B------:R-:W1:Y:S04]  /*28ad0*/  LDS.128 R24, [R0+0x1080] ;  /* 0x0010800000187984 */ /* 0x000e680000000c00 */
[----:B------:R-:W1:Y:S04]  /*28ae0*/  LDS.128 R20, [R0+0x18c0] ;  /* 0x0018c00000147984 */ /* 0x000e680000000c00 */
[----:B------:R-:W-:Y:S06]  /*28af0*/  BAR.SYNC 0x0 ;  /* 0x0000000000007b1d */ /* 0x000fec0000000000 */
[----:B------:R-:W-:Y:S04]  /*28b00*/  STS.128 [R2.X4], R172 ;  /* 0x000000ac02007388 */ /* 0x000fe80000004c00 */
[----:B------:R-:W-:Y:S04]  /*28b10*/  STS.128 [R2.X4+0x210], R176 ;  /* 0x000210b002007388 */ /* 0x000fe80000004c00 */
[----:B------:R-:W-:Y:S04]  /*28b20*/  STS.128 [R2.X4+0x420], R180 ;  /* 0x000420b402007388 */ /* 0x000fe80000004c00 */
[----:B------:R-:W-:Y:S04]  /*28b30*/  STS.128 [R2.X4+0x630], R184 ;  /* 0x000630b802007388 */ /* 0x000fe80000004c00 */
[----:B------:R-:W-:Y:S06]  /*28b40*/  BAR.SYNC 0x0 ;  /* 0x0000000000007b1d */ /* 0x000fec0000000000 */
[----:B------:R-:W1:Y:S04]  /*28b50*/  LDS.128 R96, [R0] ;  /* 0x0000000000607984 */ /* 0x000e680000000c00 */
        /* <DEDUP_REMOVED lines=24> */
[----:B------:R-:W-:Y:S01]  /*28ce0*/  STS.128 [R2.X4], R80 ;  /* 0x0000005002007388 */ /* 0x000fe20000004c00 */
[----:B------:R-:W-:-:S03]  /*28cf0*/  ISETP.LT.AND P1, PT, R148, UR4, !P0 ;  /* 0x0000000494007c0c */ /* 0x000fc6000c721270 */
[----:B------:R-:W-:Y:S04]  /*28d00*/  STS.128 [R2.X4+0x210], R36 ;  /* 0x0002102402007388 */ /* 0x000fe80000004c00 */
[----:B------:R-:W-:Y:S04]  /*28d10*/  STS.128 [R2.X4+0x420], R40 ;  /* 0x0004202802007388 */ /* 0x000fe80000004c00 */
[----:B------:R-:W-:Y:S04]  /*28d20*/  STS.128 [R2.X4+0x630], R44 ;  /* 0x0006302c02007388 */ /* 0x000fe80000004c00 */
[----:B------:R-:W-:Y:S06]  /*28d30*/  BAR.SYNC 0x0 ;  /* 0x0000000000007b1d */ /* 0x000fec0000000000 */
[----:B------:R-:W1:Y:S01]  /*28d40*/  LDS.128 R144, [R0] ;  /* 0x0000000000907984 */ /* 0x000e620000000c00 */
[----:B------:R-:W-:-:S03]  /*28d50*/  IMAD R3, R148, 0xac, R3 ;  /* 0x000000ac94037824 */ /* 0x000fc600078e0203 */
[----:B------:R-:W1:Y:S04]  /*28d60*/  LDS.128 R140, [R0+0x840] ;  /* 0x00084000008c7984 */ /* 0x000e680000000c00 */
[----:B------:R-:W1:Y:S04]  /*28d70*/  LDS.128 R132, [R0+0x1080] ;  /* 0x0010800000847984 */ /* 0x000e680000000c00 */
[----:B------:R-:W1:Y:S04]  /*28d80*/  LDS.128 R136, [R0+0x18c0] ;  /* 0x0018c00000887984 */ /* 0x000e680000000c00 */
[----:B------:R-:W-:Y:S06]  /*28d90*/  BAR.SYNC 0x0 ;  /* 0x0000000000007b1d */ /* 0x000fec0000000000 */
[----:B------:R2:W-:Y:S04]  /*28da0*/  STS.128 [R2.X4], R48 ;  /* 0x0000003002007388 */ /* 0x0005e80000004c00 */
[----:B------:R-:W-:Y:S04]  /*28db0*/  STS.128 [R2.X4+0x210], R52 ;  /* 0x0002103402007388 */ /* 0x000fe80000004c00 */
[----:B------:R-:W-:Y:S04]  /*28dc0*/  STS.128 [R2.X4+0x420], R56 ;  /* 0x0004203802007388 */ /* 0x000fe80000004c00 */
[----:B------:R-:W-:Y:S01]  /*28dd0*/  STS.128 [R2.X4+0x630], R60 ;  /* 0x0006303c02007388 */ /* 0x000fe20000004c00 */
[----:B--2---:R-:W-:-:S03]  /*28de0*/  MOV R48, 0x4 ;  /* 0x0000000400307802 */ /* 0x004fc60000000f00 */
[----:B------:R-:W-:Y:S06]  /*28df0*/  BAR.SYNC 0x0 ;  /* 0x0000000000007b1d */ /* 0x000fec0000000000 */
[C---:B------:R-:W-:Y:S01]  /*28e00*/  IADD3 R53, R3.reuse, 0x2b0, RZ ;  /* 0x000002b003357810 */ /* 0x040fe20007ffe0ff */
[CC--:B------:R-:W-:Y:S01]  /*28e10*/  IMAD.WIDE R50, R3.reuse, R48.reuse, c[0x0][0x170] ;  /* 0x00005c0003327625 */ /* 0x0c0fe200078e0230 */
[----:B------:R-:W2:Y:S01]  /*28e20*/  LDS.128 R80, [R0] ;  /* 0x0000000000507984 */ /* 0x000ea20000000c00 */
[----:B------:R-:W-:Y:S02]  /*28e30*/  LOP3.LUT R49, R148, 0x18, RZ, 0xfc, !PT ;  /* 0x0000001894317812 */ /* 0x000fe400078efcff */
[----:B------:R-:W-:Y:S01]  /*28e40*/  IADD3 R55, R3, 0x560, RZ ;  /* 0x0000056003377810 */ /* 0x000fe20007ffe0ff */
[----:B------:R-:W1:Y:S04]  /*28e50*/  LDS.128 R44, [R0+0x840] ;  /* 0x00084000002c7984 */ /* 0x000e680000000c00 */
[----:B------:R-:W2:Y:S04]  /*28e60*/  LDS.128 R40, [R0+0x1080] ;  /* 0x0010800000287984 */ /* 0x000ea80000000c00 */
[----:B------:R-:W2:Y:S01]  /*28e70*/  LDS.128 R36, [R0+0x18c0] ;  /* 0x0018c00000247984 */ /* 0x000ea20000000c00 */
[----:B------:R-:W-:-:S03]  /*28e80*/  IMAD.WIDE R52, R53, R48, c[0x0][0x170] ;  /* 0x00005c0035347625 */ /* 0x000fc600078e0230 */
[----:B------:R-:W-:Y:S06]  /*28e90*/  BAR.SYNC 0x0 ;  /* 0x0000000000007b1d */ /* 0x000fec0000000000 */
[----:B------:R-:W-:Y:S04]  /*28ea0*/  STS.128 [R2.X4], R64 ;  /* 0x0000004002007388 */ /* 0x000fe80000004c00 */
[----:B------:R-:W-:Y:S04]  /*28eb0*/  STS.128 [R2.X4+0x210], R68 ;  /* 0x0002104402007388 */ /* 0x000fe80000004c00 */
[----:B------:R-:W-:Y:S04]  /*28ec0*/  STS.128 [R2.X4+0x420], R72 ;  /* 0x0004204802007388 */ /* 0x000fe80000004c00 */
[----:B------:R-:W-:Y:S01]  /*28ed0*/  STS.128 [R2.X4+0x630], R76 ;  /* 0x0006304c02007388 */ /* 0x000fe20000004c00 */
[----:B------:R-:W-:-:S03]  /*28ee0*/  IMAD.WIDE R54, R55, R48, c[0x0][0x170] ;  /* 0x00005c0037367625 */ /* 0x000fc600078e0230 */
[----:B------:R-:W-:Y:S06]  /*28ef0*/  BAR.SYNC 0x0 ;  /* 0x0000000000007b1d */ /* 0x000fec0000000000 */
[----:B-1----:R1:W-:Y:S01]  /*28f00*/  @P1 STG.E.128 [R50.64], R16 ;  /* 0x0000001032001986 */ /* 0x0023e2000c101d0a */
[----:B------:R-:W-:Y:S02]  /*28f10*/  ISETP.LT.AND P1, PT, R49, UR4, !P0 ;  /* 0x0000000431007c0c */ /* 0x000fe4000c721270 */
[C---:B------:R-:W-:Y:S02]  /*28f20*/  LOP3.LUT R49, R148.reuse, 0x1c, RZ, 0xfc, !PT ;  /* 0x0000001c94317812 */ /* 0x040fe400078efcff */
[----:B------:R-:W-:Y:S01]  /*28f30*/  IADD3 R57, R3, 0x810, RZ ;  /* 0x0000081003397810 */ /* 0x000fe20007ffe0ff */
[----:B------:R2:W-:Y:S01]  /*28f40*/  @P6 STG.E.128 [R52.64], R12 ;  /* 0x0000000c34006986 */ /* 0x0005e2000c101d0a */
[----:B------:R-:W-:-:S02]  /*28f50*/  LOP3.LUT R2, R148, 0x20, RZ, 0xfc, !PT ;  /* 0x0000002094027812 */ /* 0x000fc400078efcff */
[----:B------:R-:W-:Y:S01]  /*28f60*/  ISETP.LT.AND P6, PT, R49, UR4, !P0 ;  /* 0x0000000431007c0c */ /* 0x000fe2000c7c1270 */
[----:B---3--:R3:W-:Y:S01]  /*28f70*/  @P5 STG.E.128 [R54.64], R8 ;  /* 0x0000000836005986 */ /* 0x0087e2000c101d0a */
[----:B------:R-:W-:Y:S01]  /*28f80*/  IADD3 R49, R3, 0xac0, RZ ;  /* 0x00000ac003317810 */ /* 0x000fe20007ffe0ff */
[-C--:B------:R-:W-:Y:S01]  /*28f90*/  IMAD.WIDE R56, R57, R48.reuse, c[0x0][0x170] ;  /* 0x00005c0039387625 */ /* 0x080fe200078e0230 */
[----:B------:R-:W-:Y:S02]  /*28fa0*/  ISETP.LT.AND P5, PT, R2, UR4, !P0 ;  /* 0x0000000402007c0c */ /* 0x000fe4000c7a1270 */
[----:B------:R-:W-:Y:S02]  /*28fb0*/  LOP3.LUT R2, R148, 0x24, RZ, 0xfc, !PT ;  /* 0x0000002494027812 */ /* 0x000fe400078efcff */
[----:B----4-:R4:W-:Y:S01]  /*28fc0*/  @P4 STG.E.128 [R56.64], R4 ;  /* 0x0000000438004986 */ /* 0x0109e2000c101d0a */
[----:B-1----:R-:W-:Y:S01]  /*28fd0*/  IADD3 R19, R3, 0xd70, RZ ;  /* 0x00000d7003137810 */ /* 0x002fe20007ffe0ff */
[----:B------:R-:W-:Y:S01]  /*28fe0*/  IMAD.WIDE R16, R49, R48, c[0x0][0x170] ;  /* 0x00005c0031107625 */ /* 0x000fe200078e0230 */
[----:B------:R-:W-:-:S02]  /*28ff0*/  ISETP.LT.AND P4, PT, R2, UR4, !P0 ;  /* 0x0000000402007c0c */ /* 0x000fc4000c781270 */
[----:B------:R-:W-:Y:S01]  /*29000*/  LOP3.LUT R2, R148, 0x28, RZ, 0xfc, !PT ;  /* 0x0000002894027812 */ /* 0x000fe200078efcff */
[-C--:B--2---:R-:W-:Y:S01]  /*29010*/  IMAD.WIDE R12, R19, R48.reuse, c[0x0][0x170] ;  /* 0x00005c00130c7625 */ /* 0x084fe200078e0230 */
[----:B-----5:R-:W-:Y:S02]  /*29020*/  @P3 STG.E.128 [R16.64], R32 ;  /* 0x0000002010003986 */ /* 0x020fe4000c101d0a */
[----:B------:R-:W-:Y:S02]  /*29030*/  ISETP.LT.AND P3, PT, R2, UR4, !P0 ;  /* 0x0000000402007c0c */ /* 0x000fe4000c761270 */
[C---:B---3--:R-:W-:Y:S02]  /*29040*/  IADD3 R9, R3.reuse, 0x1020, RZ ;  /* 0x0000102003097810 */ /* 0x048fe40007ffe0ff */
[----:B------:R-:W-:Y:S01]  /*29050*/  LOP3.LUT R2, R148, 0x2c, RZ, 0xfc, !PT ;  /* 0x0000002c94027812 */ /* 0x000fe200078efcff */
[----:B------:R1:W-:Y:S01]  /*29060*/  @P2 STG.E.128 [R12.64], R28 ;  /* 0x0000001c0c002986 */ /* 0x0003e2000c101d0a */
[----:B------:R-:W-:Y:S01]  /*29070*/  IADD3 R11, R3, 0x12d0, RZ ;  /* 0x000012d0030b7810 */ /* 0x000fe20007ffe0ff */
[-C--:B------:R-:W-:Y:S01]  /*29080*/  IMAD.WIDE R8, R9, R48.reuse, c[0x0][0x170] ;  /* 0x00005c0009087625 */ /* 0x080fe200078e0230 */
[----:B------:R-:W-:Y:S01]  /*29090*/  ISETP.LT.AND P2, PT, R2, UR4, !P0 ;  /* 0x0000000402007c0c */ /* 0x000fe2000c741270 */
[----:B------:R-:W-:Y:S01]  /*290a0*/  LDS.128 R28, [R0+0x1080] ;  /* 0x00108000001c7984 */ /* 0x000fe20000000c00 */
[----:B------:R-:W-:Y:S01]  /*290b0*/  LOP3.LUT R2, R148, 0x30, RZ, 0xfc, !PT ;  /* 0x0000003094027812 */ /* 0x000fe200078efcff */
[----:B----4-:R-:W-:Y:S01]  /*290c0*/  IMAD.WIDE R4, R11, R48, c[0x0][0x170] ;  /* 0x00005c000b047625 */ /* 0x010fe200078e0230 */
[----:B------:R-:W-:Y:S01]  /*290d0*/  IADD3 R7, R3, 0x1580, RZ ;  /* 0x0000158003077810 */ /* 0x000fe20007ffe0ff */
[----:B------:R2:W-:Y:S01]  /*290e0*/  @P1 STG.E.128 [R8.64], R24 ;  /* 0x0000001808001986 */ /* 0x0005e2000c101d0a */
[----:B------:R-:W-:-:S02]  /*290f0*/  ISETP.LT.AND P1, PT, R2, UR4, !P0 ;  /* 0x0000000402007c0c */ /* 0x000fc4000c721270 */
[----:B------:R-:W-:Y:S01]  /*29100*/  LOP3.LUT R2, R148, 0x34, RZ, 0xfc, !PT ;  /* 0x0000003494027812 */ /* 0x000fe200078efcff */
[-C--:B------:R-:W-:Y:S01]  /*29110*/  IMAD.WIDE R6, R7, R48.reuse, c[0x0][0x170] ;  /* 0x00005c0007067625 */ /* 0x080fe200078e0230 */
[----:B------:R3:W-:Y:S01]  /*29120*/  @P6 STG.E.128 [R4.64], R20 ;  /* 0x0000001404006986 */ /* 0x0007e2000c101d0a */
[----:B------:R-:W-:Y:S02]  /*29130*/  IADD3 R11, R3, 0x1830, RZ ;  /* 0x00001830030b7810 */ /* 0x000fe40007ffe0ff */
[----:B------:R-:W-:Y:S01]  /*29140*/  ISETP.LT.AND P6, PT, R2, UR4, !P0 ;  /* 0x0000000402007c0c */ /* 0x000fe2000c7c1270 */
[----:B------:R-:W4:Y:S01]  /*29150*/  LDS.128 R20, [R0] ;  /* 0x0000000000147984 */ /* 0x000f220000000c00 */
[----:B------:R-:W-:Y:S01]  /*29160*/  LOP3.LUT R2, R148, 0x38, RZ, 0xfc, !PT ;  /* 0x0000003894027812 */ /* 0x000fe200078efcff */
[----:B------:R-:W-:Y:S01]  /*29170*/  IMAD.WIDE R10, R11, R48, c[0x0][0x170] ;  /* 0x00005c000b0a7625 */ /* 0x000fe200078e0230 */
[----:B-1----:R-:W-:Y:S01]  /*29180*/  IADD3 R13, R3, 0x1ae0, RZ ;  /* 0x00001ae0030d7810 */ /* 0x002fe20007ffe0ff */
[----:B------:R1:W-:Y:S01]  /*29190*/  @P5 STG.E.128 [R6.64], R96 ;  /* 0x0000006006005986 */ /* 0x0003e2000c101d0a */
[----:B------:R-:W-:-:S02]  /*291a0*/  ISETP.LT.AND P5, PT, R2, UR4, !P0 ;  /* 0x0000000402007c0c */ /* 0x000fc4000c7a1270 */
[----:B------:R-:W-:Y:S01]  /*291b0*/  LOP3.LUT R2, R148, 0x3c, RZ, 0xfc, !PT ;  /* 0x0000003c94027812 */ /* 0x000fe200078efcff */
[----:B------:R5:W-:Y:S01]  /*291c0*/  @P4 STG.E.128 [R10.64], R92 ;  /* 0x0000005c0a004986 */ /* 0x000be2000c101d0a */
[----:B------:R-:W-:Y:S01]  /*291d0*/  IADD3 R15, R3, 0x1d90, RZ ;  /* 0x00001d90030f7810 */ /* 0x000fe20007ffe0ff */
[-C--:B--2---:R-:W-:Y:S01]  /*291e0*/  IMAD.WIDE R8, R13, R48.reuse, c[0x0][0x170] ;  /* 0x00005c000d087625 */ /* 0x084fe200078e0230 */
[----:B------:R-:W-:Y:S01]  /*291f0*/  ISETP.LT.AND P4, PT, R2, UR4, !P0 ;  /* 0x0000000402007c0c */ /* 0x000fe2000c781270 */
[----:B------:R-:W2:Y:S01]  /*29200*/  LDS.128 R24, [R0+0x840] ;  /* 0x0008400000187984 */ /* 0x000ea20000000c00 */
[----:B------:R-:W-:Y:S01]  /*29210*/  LOP3.LUT R2, R148, 0x40, RZ, 0xfc, !PT ;  /* 0x0000004094027812 */ /* 0x000fe200078efcff */
[----:B---3--:R-:W-:Y:S02]  /*29220*/  IMAD.WIDE R4, R15, R48, c[0x0][0x170] ;  /* 0x00005c000f047625 */ /* 0x008fe400078e0230 */
[----:B------:R3:W-:Y:S01]  /*29230*/  @P3 STG.E.128 [R8.64], R88 ;  /* 0x0000005808003986 */ /* 0x0007e2000c101d0a */
[----:B------:R-:W-:-:S02]  /*29240*/  ISETP.LT.AND P3, PT, R2, UR4, !P0 ;  /* 0x0000000402007c0c */ /* 0x000fc4000c761270 */
[----:B------:R-:W-:Y:S02]  /*29250*/  LOP3.LUT R2, R148, 0x44, RZ, 0xfc, !PT ;  /* 0x0000004494027812 */ /* 0x000fe400078efcff */
[C---:B-1----:R-:W-:Y:S01]  /*29260*/  IADD3 R7, R3.reuse, 0x2040, RZ ;  /* 0x0000204003077810 */ /* 0x042fe20007ffe0ff */
[----:B------:R1:W-:Y:S01]  /*29270*/  @P2 STG.E.128 [R4.64], R84 ;  /* 0x0000005404002986 */ /* 0x0003e2000c101d0a */
[----:B------:R-:W-:Y:S02]  /*29280*/  IADD3 R13, R3, 0x22f0, RZ ;  /* 0x000022f0030d7810 */ /* 0x000fe40007ffe0ff */
[----:B------:R-:W-:Y:S01]  /*29290*/  ISETP.LT.AND P2, PT, R2, UR4, !P0 ;  /* 0x0000000402007c0c */ /* 0x000fe2000c741270 */
[-C--:B------:R-:W-:Y:S01]  /*292a0*/  IMAD.WIDE R6, R7, R48.reuse, c[0x0][0x170] ;  /* 0x00005c0007067625 */ /* 0x080fe200078e0230 */
[----:B------:R-:W-:Y:S02]  /*292b0*/  LOP3.LUT R2, R148, 0x48, RZ, 0xfc, !PT ;  /* 0x0000004894027812 */ /* 0x000fe400078efcff */
[----:B------:R-:W-:Y:S01]  /*292c0*/  IADD3 R15, R3, 0x25a0, RZ ;  /* 0x000025a0030f7810 */ /* 0x000fe20007ffe0ff */
[----:B-----5:R-:W-:Y:S01]  /*292d0*/  IMAD.WIDE R10, R13, R48, c[0x0][0x170] ;  /* 0x00005c000d0a7625 */ /* 0x020fe200078e0230 */
[----:B------:R5:W-:Y:S01]  /*292e0*/  @P1 STG.E.128 [R6.64], R112 ;  /* 0x0000007006001986 */ /* 0x000be2000c101d0a */
[----:B------:R-:W-:-:S02]  /*292f0*/  ISETP.LT.AND P1, PT, R2, UR4, !P0 ;  /* 0x0000000402007c0c */ /* 0x000fc4000c721270 */
[----:B------:R-:W-:Y:S01]  /*29300*/  LOP3.LUT R2, R148, 0x4c, RZ, 0xfc, !PT ;  /* 0x0000004c94027812 */ /* 0x000fe200078efcff */
[-C--:B---3--:R-:W-:Y:S01]  /*29310*/  IMAD.WIDE R8, R15, R48.reuse, c[0x0][0x170] ;  /* 0x00005c000f087625 */ /* 0x088fe200078e0230 */
[----:B------:R3:W-:Y:S02]  /*29320*/  @P6 STG.E.128 [R10.64], R108 ;  /* 0x0000006c0a006986 */ /* 0x0007e4000c101d0a */
[----:B------:R-:W-:Y:S02]  /*29330*/  ISETP.LT.AND P6, PT, R2, UR4, !P0 ;  /* 0x0000000402007c0c */ /* 0x000fe4000c7c1270 */
[C---:B-1----:R-:W-:Y:S02]  /*29340*/  IADD3 R5, R3.reuse, 0x2850, RZ ;  /* 0x0000285003057810 */ /* 0x042fe40007ffe0ff */
[----:B------:R-:W-:Y:S01]  /*29350*/  LOP3.LUT R2, R148, 0x50, RZ, 0xfc, !PT ;  /* 0x0000005094027812 */ /* 0x000fe200078efcff */
[----:B------:R1:W-:Y:S01]  /*29360*/  @P5 STG.E.128 [R8.64], R104 ;  /* 0x0000006808005986 */ /* 0x0003e2000c101d0a */
[----:B------:R-:W-:Y:S01]  /*29370*/  IADD3 R13, R3, 0x2b00, RZ ;  /* 0x00002b00030d7810 */ /* 0x000fe20007ffe0ff */
[----:B------:R-:W-:Y:S01]  /*29380*/  IMAD.WIDE R4, R5, R48, c[0x0][0x170] ;  /* 0x00005c0005047625 */ /* 0x000fe200078e0230 */
[----:B------:R-:W-:-:S02]  /*29390*/  IADD3 R15, R3, 0x2db0, RZ ;  /* 0x00002db0030f7810 */ /* 0x000fc40007ffe0ff */
[----:B------:R-:W-:Y:S02]  /*293a0*/  ISETP.LT.AND P5, PT, R2, UR4, !P0 ;  /* 0x0000000402007c0c */ /* 0x000fe4000c7a1270 */
[C---:B------:R-:W-:Y:S01]  /*293b0*/  LOP3.LUT R2, R148.reuse, 0x54, RZ, 0xfc, !PT ;  /* 0x0000005494027812 */ /* 0x040fe200078efcff */
[-C--:B-----5:R-:W-:Y:S01]  /*293c0*/  IMAD.WIDE R6, R13, R48.reuse, c[0x0][0x170] ;  /* 0x00005c000d067625 */ /* 0x0a0fe200078e0230 */
[----:B------:R5:W-:Y:S01]  /*293d0*/  @P4 STG.E.128 [R4.64], R100 ;  /* 0x0000006404004986 */ /* 0x000be2000c101d0a */
[----:B------:R-:W-:Y:S02]  /*293e0*/  LOP3.LUT R12, R148, 0x58, RZ, 0xfc, !PT ;  /* 0x00000058940c7812 */ /* 0x000fe400078efcff */
[----:B---3--:R-:W-:Y:S01]  /*293f0*/  IMAD.WIDE R10, R15, R48, c[0x0][0x170] ;  /* 0x00005c000f0a7625 */ /* 0x008fe200078e0230 */
[----:B------:R-:W-:Y:S02]  /*29400*/  ISETP.LT.AND P4, PT, R2, UR4, !P0 ;  /* 0x0000000402007c0c */ /* 0x000fe4000c781270 */
[----:B------:R-:W-:-:S02]  /*29410*/  IADD3 R13, R3, 0x3310, RZ ;  /* 0x00003310030d7810 */ /* 0x000fc40007ffe0ff */
[C---:B-1----:R-:W-:Y:S02]  /*29420*/  IADD3 R9, R3.reuse, 0x3060, RZ ;  /* 0x0000306003097810 */ /* 0x042fe40007ffe0ff */
[----:B------:R-:W-:Y:S02]  /*29430*/  LOP3.LUT R2, R148, 0x5c, RZ, 0xfc, !PT ;  /* 0x0000005c94027812 */ /* 0x000fe400078efcff */
[----:B------:R-:W-:Y:S01]  /*29440*/  IADD3 R15, R3, 0x35c0, RZ ;  /* 0x000035c0030f7810 */ /* 0x000fe20007ffe0ff */
[----:B------:R1:W-:Y:S01]  /*29450*/  @P3 STG.E.128 [R6.64], R128 ;  /* 0x0000008006003986 */ /* 0x0003e2000c101d0a */
[----:B------:R-:W-:-:S03]  /*29460*/  ISETP.LT.AND P3, PT, R12, UR4, !P0 ;  /* 0x000000040c007c0c */ /* 0x000fc6000c761270 */
[----:B------:R3:W-:Y:S01]  /*29470*/  @P2 STG.E.128 [R10.64], R124 ;  /* 0x0000007c0a002986 */ /* 0x0007e2000c101d0a */
[-C--:B-----5:R-:W-:Y:S01]  /*29480*/  IMAD.WIDE R4, R9, R48.reuse, c[0x0][0x170] ;  /* 0x00005c0009047625 */ /* 0x0a0fe200078e0230 */
[----:B------:R-:W-:Y:S02]  /*29490*/  ISETP.LT.AND P2, PT, R2, UR4, !P0 ;  /* 0x0000000402007c0c */ /* 0x000fe4000c741270 */
[----:B------:R-:W-:Y:S01]  /*294a0*/  LOP3.LUT R2, R148, 0x60, RZ, 0xfc, !PT ;  /* 0x0000006094027812 */ /* 0x000fe200078efcff */
[-C--:B------:R-:W-:Y:S01]  /*294b0*/  IMAD.WIDE R8, R13, R48.reuse, c[0x0][0x170] ;  /* 0x00005c000d087625 */ /* 0x080fe200078e0230 */
[----:B------:R-:W-:Y:S01]  /*294c0*/  IADD3 R13, R3, 0x3b20, RZ ;  /* 0x00003b20030d7810 */ /* 0x000fe20007ffe0ff */
[----:B------:R5:W-:Y:S01]  /*294d0*/  @P1 STG.E.128 [R4.64], R120 ;  /* 0x0000007804001986 */ /* 0x000be2000c101d0a */
[----:B------:R-:W-:Y:S01]  /*294e0*/  ISETP.LT.AND P1, PT, R2, UR4, !P0 ;  /* 0x0000000402007c0c */ /* 0x000fe2000c721270 */
[----:B-1----:R-:W-:Y:S01]  /*294f0*/  IMAD.WIDE R6, R15, R48, c[0x0][0x170] ;  /* 0x00005c000f067625 */ /* 0x002fe200078e0230 */
[----:B---3--:R-:W-:Y:S01]  /*29500*/  IADD3 R11, R3, 0x3870, RZ ;  /* 0x00003870030b7810 */ /* 0x008fe20007ffe0ff */
[----:B------:R1:W-:Y:S01]  /*29510*/  @P6 STG.E.128 [R8.64], R116 ;  /* 0x0000007408006986 */ /* 0x0003e2000c101d0a */
[----:B------:R-:W-:-:S03]  /*29520*/  LOP3.LUT R2, R148, 0x68, RZ, 0xfc, !PT ;  /* 0x0000006894027812 */ /* 0x000fc600078efcff */
[----:B------:R3:W-:Y:S01]  /*29530*/  @P5 STG.E.128 [R6.64], R144 ;  /* 0x0000009006005986 */ /* 0x0007e2000c101d0a */
[----:B-----5:R-:W-:Y:S01]  /*29540*/  IMAD.WIDE R4, R11, R48, c[0x0][0x170] ;  /* 0x00005c000b047625 */ /* 0x020fe200078e0230 */
[----:B------:R-:W-:Y:S02]  /*29550*/  LOP3.LUT R10, R148, 0x70, RZ, 0xfc, !PT ;  /* 0x00000070940a7812 */ /* 0x000fe400078efcff */
[----:B------:R-:W-:Y:S02]  /*29560*/  IADD3 R11, R3, 0x4080, RZ ;  /* 0x00004080030b7810 */ /* 0x000fe40007ffe0ff */
[----:B------:R-:W-:Y:S01]  /*29570*/  ISETP.LT.AND P5, PT, R2, UR4, !P0 ;  /* 0x0000000402007c0c */ /* 0x000fe2000c7a1270 */
[----:B------:R-:W-:Y:S01]  /*29580*/  @P4 STG.E.128 [R4.64], R140 ;  /* 0x0000008c04004986 */ /* 0x000fe2000c101d0a */
[C---:B------:R-:W-:Y:S02]  /*29590*/  LOP3.LUT R12, R148.reuse, 0x64, RZ, 0xfc, !PT ;  /* 0x00000064940c7812 */ /* 0x040fe400078efcff */
[----:B------:R-:W-:-:S02]  /*295a0*/  LOP3.LUT R2, R148, 0x6c, RZ, 0xfc, !PT ;  /* 0x0000006c94027812 */ /* 0x000fc400078efcff */
[----:B-1----:R-:W-:Y:S01]  /*295b0*/  IADD3 R9, R3, 0x3dd0, RZ ;  /* 0x00003dd003097810 */ /* 0x002fe20007ffe0ff */
[----:B---3--:R-:W-:Y:S01]  /*295c0*/  IMAD.WIDE R6, R13, R48, c[0x0][0x170] ;  /* 0x00005c000d067625 */ /* 0x008fe200078e0230 */
[----:B------:R-:W-:-:S03]  /*295d0*/  ISETP.LT.AND P6, PT, R12, UR4, !P0 ;  /* 0x000000040c007c0c */ /* 0x000fc6000c7c1270 */
[-C--:B------:R-:W-:Y:S01]  /*295e0*/  IMAD.WIDE R8, R9, R48.reuse, c[0x0][0x170] ;  /* 0x00005c0009087625 */ /* 0x080fe200078e0230 */
[----:B------:R1:W-:Y:S01]  /*295f0*/  @P3 STG.E.128 [R6.64], R132 ;  /* 0x0000008406003986 */ /* 0x0003e2000c101d0a */
[----:B------:R-:W-:Y:S02]  /*29600*/  ISETP.LT.AND P3, PT, R10, UR4, !P0 ;  /* 0x000000040a007c0c */ /* 0x000fe4000c761270 */
[----:B------:R-:W-:Y:S01]  /*29610*/  IMAD.WIDE R10, R11, R48, c[0x0][0x170] ;  /* 0x00005c000b0a7625 */ /* 0x000fe200078e0230 */
[----:B------:R-:W-:Y:S02]  /*29620*/  ISETP.LT.AND P4, PT, R2, UR4, !P0 ;  /* 0x0000000402007c0c */ /* 0x000fe4000c781270 */
[C---:B------:R-:W-:Y:S02]  /*29630*/  LOP3.LUT R2, R148.reuse, 0x74, RZ, 0xfc, !PT ;  /* 0x0000007494027812 */ /* 0x040fe400078efcff */
[----:B------:R-:W-:Y:S01]  /*29640*/  LOP3.LUT R12, R148, 0x78, RZ, 0xfc, !PT ;  /* 0x00000078940c7812 */ /* 0x000fe200078efcff */
[----:B------:R3:W-:Y:S01]  /*29650*/  @P2 STG.E.128 [R8.64], R136 ;  /* 0x0000008808002986 */ /* 0x0007e2000c101d0a */
[----:B------:R-:W-:-:S02]  /*29660*/  IADD3 R15, R3, 0x4330, RZ ;  /* 0x00004330030f7810 */ /* 0x000fc40007ffe0ff */
[----:B------:R-:W-:Y:S01]  /*29670*/  LOP3.LUT R13, R148, 0x7c, RZ, 0xfc, !PT ;  /* 0x0000007c940d7812 */ /* 0x000fe200078efcff */
[----:B------:R5:W-:Y:S01]  /*29680*/  @P1 STG.E.128 [R10.64], R80 ;  /* 0x000000500a001986 */ /* 0x000be2000c101d0a */
[----:B------:R-:W-:Y:S02]  /*29690*/  ISETP.LT.AND P2, PT, R2, UR4, !P0 ;  /* 0x0000000402007c0c */ /* 0x000fe4000c741270 */
[----:B------:R-:W-:Y:S02]  /*296a0*/  ISETP.LT.AND P1, PT, R12, UR4, !P0 ;  /* 0x000000040c007c0c */ /* 0x000fe4000c721270 */
[----:B-1----:R-:W-:Y:S01]  /*296b0*/  IADD3 R7, R3, 0x45e0, RZ ;  /* 0x000045e003077810 */ /* 0x002fe20007ffe0ff */
[----:B------:R-:W-:Y:S01]  /*296c0*/  IMAD.WIDE R4, R15, R48, c[0x0][0x170] ;  /* 0x00005c000f047625 */ /* 0x000fe200078e0230 */
[----:B------:R-:W-:Y:S02]  /*296d0*/  ISETP.LT.AND P0, PT, R13, UR4, !P0 ;  /* 0x000000040d007c0c */ /* 0x000fe4000c701270 */
[----:B------:R-:W-:-:S02]  /*296e0*/  IADD3 R13, R3, 0x4b40, RZ ;  /* 0x00004b40030d7810 */ /* 0x000fc40007ffe0ff */
[C---:B------:R-:W-:Y:S02]  /*296f0*/  IADD3 R15, R3.reuse, 0x4df0, RZ ;  /* 0x00004df0030f7810 */ /* 0x040fe40007ffe0ff */
[----:B---3--:R-:W-:Y:S01]  /*29700*/  IADD3 R9, R3, 0x4890, RZ ;  /* 0x0000489003097810 */ /* 0x008fe20007ffe0ff */
[----:B------:R-:W-:Y:S01]  /*29710*/  IMAD.WIDE R6, R7, R48, c[0x0][0x170] ;  /* 0x00005c0007067625 */ /* 0x000fe200078e0230 */
[----:B------:R-:W-:-:S03]  /*29720*/  IADD3 R17, R3, 0x50a0, RZ ;  /* 0x000050a003117810 */ /* 0x000fc60007ffe0ff */
[-C--:B------:R-:W-:Y:S01]  /*29730*/  IMAD.WIDE R8, R9, R48.reuse, c[0x0][0x170] ;  /* 0x00005c0009087625 */ /* 0x080fe200078e0230 */
[----:B------:R1:W-:Y:S03]  /*29740*/  @P6 STG.E.128 [R4.64], R44 ;  /* 0x0000002c04006986 */ /* 0x0003e6000c101d0a */
[-C--:B-----5:R-:W-:Y:S01]  /*29750*/  IMAD.WIDE R10, R13, R48.reuse, c[0x0][0x170] ;  /* 0x00005c000d0a7625 */ /* 0x0a0fe200078e0230 */
[----:B------:R1:W-:Y:S03]  /*29760*/  @P5 STG.E.128 [R6.64], R40 ;  /* 0x0000002806005986 */ /* 0x0003e6000c101d0a */
[-C--:B------:R-:W-:Y:S01]  /*29770*/  IMAD.WIDE R12, R15, R48.reuse, c[0x0][0x170] ;  /* 0x00005c000f0c7625 */ /* 0x080fe200078e0230 */
[----:B------:R1:W-:Y:S03]  /*29780*/  @P4 STG.E.128 [R8.64], R36 ;  /* 0x0000002408004986 */ /* 0x0003e6000c101d0a */
[----:B------:R-:W-:Y:S01]  /*29790*/  IMAD.WIDE R14, R17, R48, c[0x0][0x170] ;  /* 0x00005c00110e7625 */ /* 0x000fe200078e0230 */
[----:B----4-:R1:W-:Y:S04]  /*297a0*/  @P3 STG.E.128 [R10.64], R20 ;  /* 0x000000140a003986 */ /* 0x0103e8000c101d0a */
[----:B--2---:R1:W-:Y:S04]  /*297b0*/  @P2 STG.E.128 [R12.64], R24 ;  /* 0x000000180c002986 */ /* 0x0043e8000c101d0a */
[----:B------:R1:W-:Y:S01]  /*297c0*/  @P1 STG.E.128 [R14.64], R28 ;  /* 0x0000001c0e001986 */ /* 0x0003e2000c101d0a */
[----:B------:R-:W-:Y:S05]  /*297d0*/  @!P0 EXIT ;  /* 0x000000000000894d */ /* 0x000fea0003800000 */
[----:B-1----:R-:W1:Y:S01]  /*297e0*/  LDS.128 R4, [R0+0x18c0] ;  /* 0x0018c00000047984 */ /* 0x002e620000000c00 */
[----:B------:R-:W-:-:S05]  /*297f0*/  IADD3 R49, R3, 0x5350, RZ ;  /* 0x0000535003317810 */ /* 0x000fca0007ffe0ff */
[----:B------:R-:W-:-:S05]  /*29800*/  IMAD.WIDE R48, R49, R48, c[0x0][0x170] ;  /* 0x00005c0031307625 */ /* 0x000fca00078e0230 */
[----:B-1----:R-:W-:Y:S01]  /*29810*/  STG.E.128 [R48.64], R4 ;  /* 0x0000000430007986 */ /* 0x002fe2000c101d0a */
[----:B------:R-:W-:Y:S05]  /*29820*/  EXIT ;  /* 0x000000000000794d */ /* 0x000fea0003800000 */
.L_x_2:
[----:B------:R-:W-:-:S00]  /*29830*/  BRA `(.L_x_2) ;  /* 0xfffffff000007947 */ /* 0x000fc0000383ffff */
[----:B------:R-:W-:-:S00]  /*29840*/  NOP ;  /* 0x0000000000007918 */ /* 0x000fc00000000000 */
        /* <DEDUP_REMOVED lines=11> */
.L_x_3:


//--------------------- .nv.shared.triton_mm      --------------------------
	.section	.nv.shared.triton_mm,"aw",@nobits
	.align	16
